	.target	sm_100a

	.elftype	@"ET_EXEC"


//--------------------- .note.nv.tkinfo           --------------------------
	.section	.note.nv.tkinfo,"",@"SHT_NOTE"
	.sectionflags	@"SHF_NOTE_NV_TKINFO"
	.tkinfo
        /*0018*/ 	.word	0x00000002
        /*0030*/ 	.string	""
        /*0030*/ 	.string	"ptxas"
        /*0030*/ 	.string	"Cuda compilation tools, release 13.0, V13.0.88"
        /*0030*/ 	.string	"Build cuda_13.0.r13.0/compiler.36424714_0"
        /*0030*/ 	.string	"-arch sm_100a -m 64 "



//--------------------- .note.nv.cuinfo           --------------------------
	.section	.note.nv.cuinfo,"",@"SHT_NOTE"
	.sectionflags	@"SHF_NOTE_NV_CUINFO"
        /*0018*/ 	.short	0x0002
        /*001a*/ 	.short	0x0064
        /*001c*/ 	.short	0x0082
	.zero		2


//--------------------- .nv.info                  --------------------------
	.section	.nv.info,"",@"SHT_CUDA_INFO"
	.align	4


	//----- nvinfo : EIATTR_REGCOUNT
	.align		4
        /*0000*/ 	.byte	0x04, 0x2f
        /*0002*/ 	.short	(.L_19 - .L_18)
	.align		4
.L_18:
        /*0004*/ 	.word	index@(_ZN7cutlass13device_kernelINS_4gemm6kernel13GemmUniversalIN4cute5tupleIJiiiiEEENS1_10collective13CollectiveMmaINS1_46MainloopSm100TmaUmmaWarpSpecializedBlockScaledILi8ELi2ELi2ENS5_IJNS4_1CILi4EEENSA_ILi2EEENSA_ILi1EEEEEEEENS5_IJNSA_ILi128EEENSA_ILi64EEESG_EEENS5_IJNS_12float_e4m3_tENS_13float_ue8m0_tEEEENS5_IJNS5_IJlSD_lEEENS4_6LayoutINS5_IJNS5_IJNS5_IJNSA_ILi32EEESB_EEEiEEESQ_NS5_IJSD_iEEEEEENS5_IJNS5_IJNS5_IJNSA_ILi16EEESB_EEEiEEENS5_IJNS5_IJNSA_ILi0EEESD_EEENSA_ILi512EEEEEENS5_IJSW_iEEEEEEEEEEESL_S13_NS4_8TiledMMAINS4_8MMA_AtomIJNS4_21SM100_MMA_MXF8F6F4_SSISJ_SJ_fSK_Li128ELi64ELNS4_4UMMA5MajorE0ELS18_0ELNS17_7ScaleInE0ELS19_0EEEEEENSN_INS5_IJSD_SD_SD_EEENS5_IJSW_SW_SW_EEEEENS5_IJNS4_10UnderscoreES1F_S1F_EEEEENS5_IJNS4_23SM90_TMA_LOAD_MULTICASTES1I_EEENS5_IJNS4_14ComposedLayoutINS4_7SwizzleILi3ELi4ELi3EEENS4_18smem_ptr_flag_bitsILi8EEENSN_INS5_IJNSA_ILi8EEESG_EEENS5_IJSG_SD_EEEEEEENSN_INS5_IJNS5_IJNS5_IJSP_SD_EEENS5_IJSO_SD_EEEEEESD_NS5_IJSB_SD_EEEEEENS5_IJNS5_IJNS5_IJSU_SY_EEESX_EEESW_NS5_IJSD_SY_EEEEEEEEEEEvNS4_8identityES1J_S24_vS25_EENS_8epilogue10collective18CollectiveEpilogueINS27_23Sm100TmaWarpSpecializedILi3ELi2ELi16ELb1ELb0EEEJNS5_IJSH_SH_SG_EEENS5_IJNSN_ISH_SD_EENSN_INS5_IJST_SC_EEENS5_IJSD_SO_EEEEEEEENS_10bfloat16_tESM_S2I_SM_NS27_6fusion15FusionCallbacksIS2B_NS2J_17LinearCombinationIS2I_fS2I_fLNS_15FloatRoundStyleE2EEES2C_S2H_JEEENS4_5SM1004TMEM4LOAD26SM100_TMEM_LOAD_32dp32b16xENS4_13SM90_TMA_LOADENS1K_INS1L_ILi1ELi4ELi3EEENS1N_ILi16EEENSN_INS5_IJS1P_ST_EEENS5_IJST_SD_EEEEEEENS4_39AutoVectorizingCopyWithAssumedAlignmentILi128EEENS4_14SM90_TMA_STOREES2Z_S31_S31_EEEvvEEEEvNT_6ParamsE)
        /*0008*/ 	.word	0x00000074


	//----- nvinfo : EIATTR_FRAME_SIZE
	.align		4
.L_19:
        /*000c*/ 	.byte	0x04, 0x11
        /*000e*/ 	.short	(.L_21 - .L_20)
	.align		4
.L_20:
        /*0010*/ 	.word	index@($__internal_2_$__cuda_sm10x_tcgen05_guardrail_trap_unallocated_columns_being_dealloced)
        /*0014*/ 	.word	0x00000000


	//----- nvinfo : EIATTR_FRAME_SIZE
	.align		4
.L_21:
        /*0018*/ 	.byte	0x04, 0x11
        /*001a*/ 	.short	(.L_23 - .L_22)
	.align		4
.L_22:
        /*001c*/ 	.word	index@($__internal_1_$__cuda_sm10x_tcgen05_guardrail_trap_phase_invalid_during_alloc)
        /*0020*/ 	.word	0x00000000


	//----- nvinfo : EIATTR_FRAME_SIZE
	.align		4
.L_23:
        /*0024*/ 	.byte	0x04, 0x11
        /*0026*/ 	.short	(.L_25 - .L_24)
	.align		4
.L_24:
        /*0028*/ 	.word	index@($__internal_0_$__cuda_sm10x_tcgen05_guardrail_trap_col_being_dealloced_not_returned_by_alloc)
        /*002c*/ 	.word	0x00000000


	//----- nvinfo : EIATTR_FRAME_SIZE
	.align		4
.L_25:
        /*0030*/ 	.byte	0x04, 0x11
        /*0032*/ 	.short	(.L_27 - .L_26)
	.align		4
.L_26:
        /*0034*/ 	.word	index@(_ZN7cutlass13device_kernelINS_4gemm6kernel13GemmUniversalIN4cute5tupleIJiiiiEEENS1_10collective13CollectiveMmaINS1_46MainloopSm100TmaUmmaWarpSpecializedBlockScaledILi8ELi2ELi2ENS5_IJNS4_1CILi4EEENSA_ILi2EEENSA_ILi1EEEEEEEENS5_IJNSA_ILi128EEENSA_ILi64EEESG_EEENS5_IJNS_12float_e4m3_tENS_13float_ue8m0_tEEEENS5_IJNS5_IJlSD_lEEENS4_6LayoutINS5_IJNS5_IJNS5_IJNSA_ILi32EEESB_EEEiEEESQ_NS5_IJSD_iEEEEEENS5_IJNS5_IJNS5_IJNSA_ILi16EEESB_EEEiEEENS5_IJNS5_IJNSA_ILi0EEESD_EEENSA_ILi512EEEEEENS5_IJSW_iEEEEEEEEEEESL_S13_NS4_8TiledMMAINS4_8MMA_AtomIJNS4_21SM100_MMA_MXF8F6F4_SSISJ_SJ_fSK_Li128ELi64ELNS4_4UMMA5MajorE0ELS18_0ELNS17_7ScaleInE0ELS19_0EEEEEENSN_INS5_IJSD_SD_SD_EEENS5_IJSW_SW_SW_EEEEENS5_IJNS4_10UnderscoreES1F_S1F_EEEEENS5_IJNS4_23SM90_TMA_LOAD_MULTICASTES1I_EEENS5_IJNS4_14ComposedLayoutINS4_7SwizzleILi3ELi4ELi3EEENS4_18smem_ptr_flag_bitsILi8EEENSN_INS5_IJNSA_ILi8EEESG_EEENS5_IJSG_SD_EEEEEEENSN_INS5_IJNS5_IJNS5_IJSP_SD_EEENS5_IJSO_SD_EEEEEESD_NS5_IJSB_SD_EEEEEENS5_IJNS5_IJNS5_IJSU_SY_EEESX_EEESW_NS5_IJSD_SY_EEEEEEEEEEEvNS4_8identityES1J_S24_vS25_EENS_8epilogue10collective18CollectiveEpilogueINS27_23Sm100TmaWarpSpecializedILi3ELi2ELi16ELb1ELb0EEEJNS5_IJSH_SH_SG_EEENS5_IJNSN_ISH_SD_EENSN_INS5_IJST_SC_EEENS5_IJSD_SO_EEEEEEEENS_10bfloat16_tESM_S2I_SM_NS27_6fusion15FusionCallbacksIS2B_NS2J_17LinearCombinationIS2I_fS2I_fLNS_15FloatRoundStyleE2EEES2C_S2H_JEEENS4_5SM1004TMEM4LOAD26SM100_TMEM_LOAD_32dp32b16xENS4_13SM90_TMA_LOADENS1K_INS1L_ILi1ELi4ELi3EEENS1N_ILi16EEENSN_INS5_IJS1P_ST_EEENS5_IJST_SD_EEEEEEENS4_39AutoVectorizingCopyWithAssumedAlignmentILi128EEENS4_14SM90_TMA_STOREES2Z_S31_S31_EEEvvEEEEvNT_6ParamsE)
        /*0038*/ 	.word	0x00000000


	//----- nvinfo : EIATTR_MIN_STACK_SIZE
	.align		4
.L_27:
        /*003c*/ 	.byte	0x04, 0x12
        /*003e*/ 	.short	(.L_29 - .L_28)
	.align		4
.L_28:
        /*0040*/ 	.word	index@(_ZN7cutlass13device_kernelINS_4gemm6kernel13GemmUniversalIN4cute5tupleIJiiiiEEENS1_10collective13CollectiveMmaINS1_46MainloopSm100TmaUmmaWarpSpecializedBlockScaledILi8ELi2ELi2ENS5_IJNS4_1CILi4EEENSA_ILi2EEENSA_ILi1EEEEEEEENS5_IJNSA_ILi128EEENSA_ILi64EEESG_EEENS5_IJNS_12float_e4m3_tENS_13float_ue8m0_tEEEENS5_IJNS5_IJlSD_lEEENS4_6LayoutINS5_IJNS5_IJNS5_IJNSA_ILi32EEESB_EEEiEEESQ_NS5_IJSD_iEEEEEENS5_IJNS5_IJNS5_IJNSA_ILi16EEESB_EEEiEEENS5_IJNS5_IJNSA_ILi0EEESD_EEENSA_ILi512EEEEEENS5_IJSW_iEEEEEEEEEEESL_S13_NS4_8TiledMMAINS4_8MMA_AtomIJNS4_21SM100_MMA_MXF8F6F4_SSISJ_SJ_fSK_Li128ELi64ELNS4_4UMMA5MajorE0ELS18_0ELNS17_7ScaleInE0ELS19_0EEEEEENSN_INS5_IJSD_SD_SD_EEENS5_IJSW_SW_SW_EEEEENS5_IJNS4_10UnderscoreES1F_S1F_EEEEENS5_IJNS4_23SM90_TMA_LOAD_MULTICASTES1I_EEENS5_IJNS4_14ComposedLayoutINS4_7SwizzleILi3ELi4ELi3EEENS4_18smem_ptr_flag_bitsILi8EEENSN_INS5_IJNSA_ILi8EEESG_EEENS5_IJSG_SD_EEEEEEENSN_INS5_IJNS5_IJNS5_IJSP_SD_EEENS5_IJSO_SD_EEEEEESD_NS5_IJSB_SD_EEEEEENS5_IJNS5_IJNS5_IJSU_SY_EEESX_EEESW_NS5_IJSD_SY_EEEEEEEEEEEvNS4_8identityES1J_S24_vS25_EENS_8epilogue10collective18CollectiveEpilogueINS27_23Sm100TmaWarpSpecializedILi3ELi2ELi16ELb1ELb0EEEJNS5_IJSH_SH_SG_EEENS5_IJNSN_ISH_SD_EENSN_INS5_IJST_SC_EEENS5_IJSD_SO_EEEEEEEENS_10bfloat16_tESM_S2I_SM_NS27_6fusion15FusionCallbacksIS2B_NS2J_17LinearCombinationIS2I_fS2I_fLNS_15FloatRoundStyleE2EEES2C_S2H_JEEENS4_5SM1004TMEM4LOAD26SM100_TMEM_LOAD_32dp32b16xENS4_13SM90_TMA_LOADENS1K_INS1L_ILi1ELi4ELi3EEENS1N_ILi16EEENSN_INS5_IJS1P_ST_EEENS5_IJST_SD_EEEEEEENS4_39AutoVectorizingCopyWithAssumedAlignmentILi128EEENS4_14SM90_TMA_STOREES2Z_S31_S31_EEEvvEEEEvNT_6ParamsE)
        /*0044*/ 	.word	0x00000000
.L_29:


//--------------------- .nv.compat                --------------------------
	.section	.nv.compat,"",@"SHT_CUDA_COMPAT_INFO"
	.align	4
        /*0000*/ 	.byte	0x02, 0x09, 0x01, 0x00, 0x02, 0x02, 0x02, 0x00, 0x02, 0x05, 0x05, 0x00, 0x03, 0x07, 0x01, 0x01
        /*0010*/ 	.byte	0x02, 0x03, 0x01, 0x00, 0x02, 0x06, 0x01, 0x00, 0x04, 0x0b, 0x08, 0x00, 0x09, 0x00, 0x00, 0x00
        /*0020*/ 	.byte	0x00, 0x00, 0x00, 0x00


//--------------------- .nv.info._ZN7cutlass13device_kernelINS_4gemm6kernel13GemmUniversalIN4cute5tupleIJiiiiEEENS1_10collective13CollectiveMmaINS1_46MainloopSm100TmaUmmaWarpSpecializedBlockScaledILi8ELi2ELi2ENS5_IJNS4_1CILi4EEENSA_ILi2EEENSA_ILi1EEEEEEEENS5_IJNSA_ILi128EEENSA_ILi64EEESG_EEENS5_IJNS_12float_e4m3_tENS_13float_ue8m0_tEEEENS5_IJNS5_IJlSD_lEEENS4_6LayoutINS5_IJNS5_IJNS5_IJNSA_ILi32EEESB_EEEiEEESQ_NS5_IJSD_iEEEEEENS5_IJNS5_IJNS5_IJNSA_ILi16EEESB_EEEiEEENS5_IJNS5_IJNSA_ILi0EEESD_EEENSA_ILi512EEEEEENS5_IJSW_iEEEEEEEEEEESL_S13_NS4_8TiledMMAINS4_8MMA_AtomIJNS4_21SM100_MMA_MXF8F6F4_SSISJ_SJ_fSK_Li128ELi64ELNS4_4UMMA5MajorE0ELS18_0ELNS17_7ScaleInE0ELS19_0EEEEEENSN_INS5_IJSD_SD_SD_EEENS5_IJSW_SW_SW_EEEEENS5_IJNS4_10UnderscoreES1F_S1F_EEEEENS5_IJNS4_23SM90_TMA_LOAD_MULTICASTES1I_EEENS5_IJNS4_14ComposedLayoutINS4_7SwizzleILi3ELi4ELi3EEENS4_18smem_ptr_flag_bitsILi8EEENSN_INS5_IJNSA_ILi8EEESG_EEENS5_IJSG_SD_EEEEEEENSN_INS5_IJNS5_IJNS5_IJSP_SD_EEENS5_IJSO_SD_EEEEEESD_NS5_IJSB_SD_EEEEEENS5_IJNS5_IJNS5_IJSU_SY_EEESX_EEESW_NS5_IJSD_SY_EEEEEEEEEEEvNS4_8identityES1J_S24_vS25_EENS_8epilogue10collective18CollectiveEpilogueINS27_23Sm100TmaWarpSpecializedILi3ELi2ELi16ELb1ELb0EEEJNS5_IJSH_SH_SG_EEENS5_IJNSN_ISH_SD_EENSN_INS5_IJST_SC_EEENS5_IJSD_SO_EEEEEEEENS_10bfloat16_tESM_S2I_SM_NS27_6fusion15FusionCallbacksIS2B_NS2J_17LinearCombinationIS2I_fS2I_fLNS_15FloatRoundStyleE2EEES2C_S2H_JEEENS4_5SM1004TMEM4LOAD26SM100_TMEM_LOAD_32dp32b16xENS4_13SM90_TMA_LOADENS1K_INS1L_ILi1ELi4ELi3EEENS1N_ILi16EEENSN_INS5_IJS1P_ST_EEENS5_IJST_SD_EEEEEEENS4_39AutoVectorizingCopyWithAssumedAlignmentILi128EEENS4_14SM90_TMA_STOREES2Z_S31_S31_EEEvvEEEEvNT_6ParamsE --------------------------
	.section	.nv.info._ZN7cutlass13device_kernelINS_4gemm6kernel13GemmUniversalIN4cute5tupleIJiiiiEEENS1_10collective13CollectiveMmaINS1_46MainloopSm100TmaUmmaWarpSpecializedBlockScaledILi8ELi2ELi2ENS5_IJNS4_1CILi4EEENSA_ILi2EEENSA_ILi1EEEEEEEENS5_IJNSA_ILi128EEENSA_ILi64EEESG_EEENS5_IJNS_12float_e4m3_tENS_13float_ue8m0_tEEEENS5_IJNS5_IJlSD_lEEENS4_6LayoutINS5_IJNS5_IJNS5_IJNSA_ILi32EEESB_EEEiEEESQ_NS5_IJSD_iEEEEEENS5_IJNS5_IJNS5_IJNSA_ILi16EEESB_EEEiEEENS5_IJNS5_IJNSA_ILi0EEESD_EEENSA_ILi512EEEEEENS5_IJSW_iEEEEEEEEEEESL_S13_NS4_8TiledMMAINS4_8MMA_AtomIJNS4_21SM100_MMA_MXF8F6F4_SSISJ_SJ_fSK_Li128ELi64ELNS4_4UMMA5MajorE0ELS18_0ELNS17_7ScaleInE0ELS19_0EEEEEENSN_INS5_IJSD_SD_SD_EEENS5_IJSW_SW_SW_EEEEENS5_IJNS4_10UnderscoreES1F_S1F_EEEEENS5_IJNS4_23SM90_TMA_LOAD_MULTICASTES1I_EEENS5_IJNS4_14ComposedLayoutINS4_7SwizzleILi3ELi4ELi3EEENS4_18smem_ptr_flag_bitsILi8EEENSN_INS5_IJNSA_ILi8EEESG_EEENS5_IJSG_SD_EEEEEEENSN_INS5_IJNS5_IJNS5_IJSP_SD_EEENS5_IJSO_SD_EEEEEESD_NS5_IJSB_SD_EEEEEENS5_IJNS5_IJNS5_IJSU_SY_EEESX_EEESW_NS5_IJSD_SY_EEEEEEEEEEEvNS4_8identityES1J_S24_vS25_EENS_8epilogue10collective18CollectiveEpilogueINS27_23Sm100TmaWarpSpecializedILi3ELi2ELi16ELb1ELb0EEEJNS5_IJSH_SH_SG_EEENS5_IJNSN_ISH_SD_EENSN_INS5_IJST_SC_EEENS5_IJSD_SO_EEEEEEEENS_10bfloat16_tESM_S2I_SM_NS27_6fusion15FusionCallbacksIS2B_NS2J_17LinearCombinationIS2I_fS2I_fLNS_15FloatRoundStyleE2EEES2C_S2H_JEEENS4_5SM1004TMEM4LOAD26SM100_TMEM_LOAD_32dp32b16xENS4_13SM90_TMA_LOADENS1K_INS1L_ILi1ELi4ELi3EEENS1N_ILi16EEENSN_INS5_IJS1P_ST_EEENS5_IJST_SD_EEEEEEENS4_39AutoVectorizingCopyWithAssumedAlignmentILi128EEENS4_14SM90_TMA_STOREES2Z_S31_S31_EEEvvEEEEvNT_6ParamsE,"",@"SHT_CUDA_INFO"
	.sectionflags	@""
	.align	4


	//----- nvinfo : EIATTR_CUDA_API_VERSION
	.align		4
        /*0000*/ 	.byte	0x04, 0x37
        /*0002*/ 	.short	(.L_31 - .L_30)
.L_30:
        /*0004*/ 	.word	0x00000082


	//----- nvinfo : EIATTR_KPARAM_INFO
	.align		4
.L_31:
        /*0008*/ 	.byte	0x04, 0x17
        /*000a*/ 	.short	(.L_33 - .L_32)
.L_32:
        /*000c*/ 	.word	0x00000000
        /*0010*/ 	.short	0x0000
        /*0012*/ 	.short	0x0000
        /*0014*/ 	.byte	0x00, 0xf0, 0x01, 0x30


	//----- nvinfo : EIATTR_AT_ENTRY_FRAGMENTS
	.align		4
.L_33:
        /*0018*/ 	.byte	0x04, 0x4f
        /*001a*/ 	.short	(.L_35 - .L_34)


	//   ....[0]....
.L_34:
        /*001c*/ 	.word	0x00000006


	//----- nvinfo : EIATTR_RESERVED_SMEM_USED
	.align		4
.L_35:
        /*0020*/ 	.byte	0x01, 0x41
	.zero		2


	//----- nvinfo : EIATTR_SPARSE_MMA_MASK
	.align		4
        /*0024*/ 	.byte	0x03, 0x50
        /*0026*/ 	.short	0x0000


	//----- nvinfo : EIATTR_TCGEN05_1CTA_USED
	.align		4
        /*0028*/ 	.byte	0x01, 0x51
	.zero		2


	//----- nvinfo : EIATTR_MAXREG_COUNT
	.align		4
        /*002c*/ 	.byte	0x03, 0x1b
        /*002e*/ 	.short	0x00ff


	//----- nvinfo : EIATTR_NUM_BARRIERS
	.align		4
        /*0030*/ 	.byte	0x02, 0x4c
        /*0032*/ 	.byte	0x07
	.zero		1


	//----- nvinfo : EIATTR_EXTERNS
	.align		4
        /*0034*/ 	.byte	0x04, 0x0f
        /*0036*/ 	.short	(.L_37 - .L_36)


	//   ....[0]....
	.align		4
.L_36:
        /*0038*/ 	.word	index@(__assertfail)


	//----- nvinfo : EIATTR_MERCURY_ISA_VERSION
	.align		4
.L_37:
        /*003c*/ 	.byte	0x03, 0x5f
        /*003e*/ 	.short	0x0101


	//----- nvinfo : EIATTR_INT_WARP_WIDE_INSTR_OFFSETS
	.align		4
        /*0040*/ 	.byte	0x04, 0x31
        /*0042*/ 	.short	(.L_39 - .L_38)


	//   ....[0]....
.L_38:
        /*0044*/ 	.word	0x00004bc0


	//   ....[1]....
        /*0048*/ 	.word	0x00004bf0


	//   ....[2]....
        /*004c*/ 	.word	0x00004c10


	//   ....[3]....
        /*0050*/ 	.word	0x000057b0


	//   ....[4]....
        /*0054*/ 	.word	0x00005880


	//   ....[5]....
        /*0058*/ 	.word	0x000058f0


	//   ....[6]....
        /*005c*/ 	.word	0x00005a40


	//   ....[7]....
        /*0060*/ 	.word	0x00005b10


	//   ....[8]....
        /*0064*/ 	.word	0x00005b60


	//   ....[9]....
        /*0068*/ 	.word	0x00005ca0


	//   ....[10]....
        /*006c*/ 	.word	0x00005d50


	//   ....[11]....
        /*0070*/ 	.word	0x00005db0


	//   ....[12]....
        /*0074*/ 	.word	0x00005ee0


	//   ....[13]....
        /*0078*/ 	.word	0x00005ff0


	//   ....[14]....
        /*007c*/ 	.word	0x00006030


	//----- nvinfo : EIATTR_COOP_GROUP_MASK_REGIDS
	.align		4
.L_39:
        /*0080*/ 	.byte	0x04, 0x29
        /*0082*/ 	.short	(.L_41 - .L_40)


	//   ....[0]....
.L_40:
        /*0084*/ 	.word	0xffffffff


	//   ....[1]....
        /*0088*/ 	.word	0xffffffff


	//   ....[2]....
        /*008c*/ 	.word	0xffffffff


	//   ....[3]....
        /*0090*/ 	.word	0xffffffff


	//   ....[4]....
        /*0094*/ 	.word	0xffffffff


	//   ....[5]....
        /*0098*/ 	.word	0xffffffff


	//   ....[6]....
        /*009c*/ 	.word	0xffffffff


	//   ....[7]....
        /*00a0*/ 	.word	0xffffffff


	//   ....[8]....
        /*00a4*/ 	.word	0xffffffff


	//   ....[9]....
        /*00a8*/ 	.word	0xffffffff


	//   ....[10]....
        /*00ac*/ 	.word	0xffffffff


	//   ....[11]....
        /*00b0*/ 	.word	0xffffffff


	//   ....[12]....
        /*00b4*/ 	.word	0xffffffff


	//   ....[13]....
        /*00b8*/ 	.word	0xffffffff


	//----- nvinfo : EIATTR_COOP_GROUP_INSTR_OFFSETS
	.align		4
.L_41:
        /*00bc*/ 	.byte	0x04, 0x28
        /*00be*/ 	.short	(.L_43 - .L_42)


	//   ....[0]....
.L_42:
        /*00c0*/ 	.word	0x00000080


	//   ....[1]....
        /*00c4*/ 	.word	0x00000550


	//   ....[2]....
        /*00c8*/ 	.word	0x000007b0


	//   ....[3]....
        /*00cc*/ 	.word	0x00000930


	//   ....[4]....
        /*00d0*/ 	.word	0x00000a30


	//   ....[5]....
        /*00d4*/ 	.word	0x00000ba0


	//   ....[6]....
        /*00d8*/ 	.word	0x00000d00


	//   ....[7]....
        /*00dc*/ 	.word	0x00000eb0


	//   ....[8]....
        /*00e0*/ 	.word	0x000025f0


	//   ....[9]....
        /*00e4*/ 	.word	0x000036f0


	//   ....[10]....
        /*00e8*/ 	.word	0x00003900


	//   ....[11]....
        /*00ec*/ 	.word	0x00003930


	//   ....[12]....
        /*00f0*/ 	.word	0x00004aa0


	//   ....[13]....
        /*00f4*/ 	.word	0x00004cd0


	//----- nvinfo : EIATTR_VRC_CTA_INIT_COUNT
	.align		4
.L_43:
        /*00f8*/ 	.byte	0x02, 0x4a
        /*00fa*/ 	.byte	0x80
	.zero		1


	//----- nvinfo : EIATTR_SYSCALL_OFFSETS
	.align		4
        /*00fc*/ 	.byte	0x04, 0x46
        /*00fe*/ 	.short	(.L_45 - .L_44)


	//   ....[0]....
.L_44:
        /*0100*/ 	.word	0x00006d60


	//   ....[1]....
        /*0104*/ 	.word	0x00006e50


	//   ....[2]....
        /*0108*/ 	.word	0x00007830


	//   ....[3]....
        /*010c*/ 	.word	0x000079a0


	//   ....[4]....
        /*0110*/ 	.word	0x00008780


	//   ....[5]....
        /*0114*/ 	.word	0x000088f0


	//   ....[6]....
        /*0118*/ 	.word	0x00009760


	//   ....[7]....
        /*011c*/ 	.word	0x000098d0


	//   ....[8]....
        /*0120*/ 	.word	0x0000a6e0


	//   ....[9]....
        /*0124*/ 	.word	0x0000a850


	//----- nvinfo : EIATTR_MBARRIER_INSTR_OFFSETS
	.align		4
.L_45:
        /*0128*/ 	.byte	0x04, 0x39
        /*012a*/ 	.short	(.L_47 - .L_46)


	//   ....[0]....
.L_46:
        /*012c*/ 	.word	0x00000690
        /*0130*/ 	.word	0x000000ff
        /*0134*/ 	.word	0x00000000
        /*0138*/ 	.short	0x0100
        /*013a*/ 	.byte	0x04
	.zero		1


	//   ....[1]....
        /*013c*/ 	.word	0x000006a0
        /*0140*/ 	.word	0x000000ff
        /*0144*/ 	.word	0x00000040
        /*0148*/ 	.short	0x0100
        /*014a*/ 	.byte	0x04
	.zero		1


	//   ....[2]....
        /*014c*/ 	.word	0x000006b0
        /*0150*/ 	.word	0x000000ff
        /*0154*/ 	.word	0x00000008
        /*0158*/ 	.short	0x0100
        /*015a*/ 	.byte	0x04
	.zero		1


	//   ....[3]....
        /*015c*/ 	.word	0x000006c0
        /*0160*/ 	.word	0x000000ff
        /*0164*/ 	.word	0x00000048
        /*0168*/ 	.short	0x0100
        /*016a*/ 	.byte	0x04
	.zero		1


	//   ....[4]....
        /*016c*/ 	.word	0x000006d0
        /*0170*/ 	.word	0x000000ff
        /*0174*/ 	.word	0x00000010
        /*0178*/ 	.short	0x0100
        /*017a*/ 	.byte	0x04
	.zero		1


	//   ....[5]....
        /*017c*/ 	.word	0x000006e0
        /*0180*/ 	.word	0x000000ff
        /*0184*/ 	.word	0x00000050
        /*0188*/ 	.short	0x0100
        /*018a*/ 	.byte	0x04
	.zero		1


	//   ....[6]....
        /*018c*/ 	.word	0x000006f0
        /*0190*/ 	.word	0x000000ff
        /*0194*/ 	.word	0x00000018
        /*0198*/ 	.short	0x0100
        /*019a*/ 	.byte	0x04
	.zero		1


	//   ....[7]....
        /*019c*/ 	.word	0x00000700
        /*01a0*/ 	.word	0x000000ff
        /*01a4*/ 	.word	0x00000058
        /*01a8*/ 	.short	0x0100
        /*01aa*/ 	.byte	0x04
	.zero		1


	//   ....[8]....
        /*01ac*/ 	.word	0x00000710
        /*01b0*/ 	.word	0x000000ff
        /*01b4*/ 	.word	0x00000020
        /*01b8*/ 	.short	0x0100
        /*01ba*/ 	.byte	0x04
	.zero		1


	//   ....[9]....
        /*01bc*/ 	.word	0x00000720
        /*01c0*/ 	.word	0x000000ff
        /*01c4*/ 	.word	0x00000060
        /*01c8*/ 	.short	0x0100
        /*01ca*/ 	.byte	0x04
	.zero		1


	//   ....[10]....
        /*01cc*/ 	.word	0x00000730
        /*01d0*/ 	.word	0x000000ff
        /*01d4*/ 	.word	0x00000028
        /*01d8*/ 	.short	0x0100
        /*01da*/ 	.byte	0x04
	.zero		1


	//   ....[11]....
        /*01dc*/ 	.word	0x00000740
        /*01e0*/ 	.word	0x000000ff
        /*01e4*/ 	.word	0x00000068
        /*01e8*/ 	.short	0x0100
        /*01ea*/ 	.byte	0x04
	.zero		1


	//   ....[12]....
        /*01ec*/ 	.word	0x00000750
        /*01f0*/ 	.word	0x000000ff
        /*01f4*/ 	.word	0x00000030
        /*01f8*/ 	.short	0x0100
        /*01fa*/ 	.byte	0x04
	.zero		1


	//   ....[13]....
        /*01fc*/ 	.word	0x00000760
        /*0200*/ 	.word	0x000000ff
        /*0204*/ 	.word	0x00000070
        /*0208*/ 	.short	0x0100
        /*020a*/ 	.byte	0x04
	.zero		1


	//   ....[14]....
        /*020c*/ 	.word	0x00000770
        /*0210*/ 	.word	0x000000ff
        /*0214*/ 	.word	0x00000038
        /*0218*/ 	.short	0x0100
        /*021a*/ 	.byte	0x04
	.zero		1


	//   ....[15]....
        /*021c*/ 	.word	0x00000780
        /*0220*/ 	.word	0x000000ff
        /*0224*/ 	.word	0x00000078
        /*0228*/ 	.short	0x0100
        /*022a*/ 	.byte	0x04
	.zero		1


	//   ....[16]....
        /*022c*/ 	.word	0x000008c0
        /*0230*/ 	.word	0x000000ff
        /*0234*/ 	.word	0x00000080
        /*0238*/ 	.short	0x0100
        /*023a*/ 	.byte	0x04
	.zero		1


	//   ....[17]....
        /*023c*/ 	.word	0x000008d0
        /*0240*/ 	.word	0x000000ff
        /*0244*/ 	.word	0x00000098
        /*0248*/ 	.short	0x0100
        /*024a*/ 	.byte	0x04
	.zero		1


	//   ....[18]....
        /*024c*/ 	.word	0x000008e0
        /*0250*/ 	.word	0x000000ff
        /*0254*/ 	.word	0x00000088
        /*0258*/ 	.short	0x0100
        /*025a*/ 	.byte	0x04
	.zero		1


	//   ....[19]....
        /*025c*/ 	.word	0x000008f0
        /*0260*/ 	.word	0x000000ff
        /*0264*/ 	.word	0x000000a0
        /*0268*/ 	.short	0x0100
        /*026a*/ 	.byte	0x04
	.zero		1


	//   ....[20]....
        /*026c*/ 	.word	0x00000900
        /*0270*/ 	.word	0x000000ff
        /*0274*/ 	.word	0x00000090
        /*0278*/ 	.short	0x0100
        /*027a*/ 	.byte	0x04
	.zero		1


	//   ....[21]....
        /*027c*/ 	.word	0x00000910
        /*0280*/ 	.word	0x000000ff
        /*0284*/ 	.word	0x000000a8
        /*0288*/ 	.short	0x0100
        /*028a*/ 	.byte	0x04
	.zero		1


	//   ....[22]....
        /*028c*/ 	.word	0x00000a00
        /*0290*/ 	.word	0x000000ff
        /*0294*/ 	.word	0x000000b0
        /*0298*/ 	.short	0x0100
        /*029a*/ 	.byte	0x06
	.zero		1


	//   ....[23]....
        /*029c*/ 	.word	0x00000a10
        /*02a0*/ 	.word	0x000000ff
        /*02a4*/ 	.word	0x000000b8
        /*02a8*/ 	.short	0x0100
        /*02aa*/ 	.byte	0x06
	.zero		1


	//   ....[24]....
        /*02ac*/ 	.word	0x00000b50
        /*02b0*/ 	.word	0x000000ff
        /*02b4*/ 	.word	0x000000c0
        /*02b8*/ 	.short	0x0100
        /*02ba*/ 	.byte	0x06
	.zero		1


	//   ....[25]....
        /*02bc*/ 	.word	0x00000b60
        /*02c0*/ 	.word	0x000000ff
        /*02c4*/ 	.word	0x000000d0
        /*02c8*/ 	.short	0x0100
        /*02ca*/ 	.byte	0x06
	.zero		1


	//   ....[26]....
        /*02cc*/ 	.word	0x00000b70
        /*02d0*/ 	.word	0x000000ff
        /*02d4*/ 	.word	0x000000c8
        /*02d8*/ 	.short	0x0100
        /*02da*/ 	.byte	0x06
	.zero		1


	//   ....[27]....
        /*02dc*/ 	.word	0x00000b80
        /*02e0*/ 	.word	0x000000ff
        /*02e4*/ 	.word	0x000000d8
        /*02e8*/ 	.short	0x0100
        /*02ea*/ 	.byte	0x06
	.zero		1


	//   ....[28]....
        /*02ec*/ 	.word	0x00000cb0
        /*02f0*/ 	.word	0x000000ff
        /*02f4*/ 	.word	0x000000e0
        /*02f8*/ 	.short	0x0100
        /*02fa*/ 	.byte	0x04
	.zero		1


	//   ....[29]....
        /*02fc*/ 	.word	0x00000cc0
        /*0300*/ 	.word	0x000000ff
        /*0304*/ 	.word	0x000000f0
        /*0308*/ 	.short	0x0100
        /*030a*/ 	.byte	0x04
	.zero		1


	//   ....[30]....
        /*030c*/ 	.word	0x00000cd0
        /*0310*/ 	.word	0x000000ff
        /*0314*/ 	.word	0x000000e8
        /*0318*/ 	.short	0x0100
        /*031a*/ 	.byte	0x04
	.zero		1


	//   ....[31]....
        /*031c*/ 	.word	0x00000ce0
        /*0320*/ 	.word	0x000000ff
        /*0324*/ 	.word	0x000000f8
        /*0328*/ 	.short	0x0100
        /*032a*/ 	.byte	0x04
	.zero		1


	//   ....[32]....
        /*032c*/ 	.word	0x00000dd0
        /*0330*/ 	.word	0x000000ff
        /*0334*/ 	.word	0x00000100
        /*0338*/ 	.short	0x0100
        /*033a*/ 	.byte	0x04
	.zero		1


	//   ....[33]....
        /*033c*/ 	.word	0x00000de0
        /*0340*/ 	.word	0x000000ff
        /*0344*/ 	.word	0x00000110
        /*0348*/ 	.short	0x0100
        /*034a*/ 	.byte	0x04
	.zero		1


	//   ....[34]....
        /*034c*/ 	.word	0x00000df0
        /*0350*/ 	.word	0x000000ff
        /*0354*/ 	.word	0x00000108
        /*0358*/ 	.short	0x0100
        /*035a*/ 	.byte	0x04
	.zero		1


	//   ....[35]....
        /*035c*/ 	.word	0x00000e00
        /*0360*/ 	.word	0x000000ff
        /*0364*/ 	.word	0x00000118
        /*0368*/ 	.short	0x0100
        /*036a*/ 	.byte	0x04
	.zero		1


	//   ....[36]....
        /*036c*/ 	.word	0x00001bc0
        /*0370*/ 	.word	0x00000000
        /*0374*/ 	.word	0x00000110
        /*0378*/ 	.short	0x010a
        /*037a*/ 	.byte	0xff
	.zero		1


	//   ....[37]....
        /*037c*/ 	.word	0x00001bf0
        /*0380*/ 	.word	0x00000000
        /*0384*/ 	.word	0x00000100
        /*0388*/ 	.short	0x0101
        /*038a*/ 	.byte	0xff
	.zero		1


	//   ....[38]....
        /*038c*/ 	.word	0x00001ca0
        /*0390*/ 	.word	0x000000ff
        /*0394*/ 	.word	0x00000040
        /*0398*/ 	.short	0x010a
        /*039a*/ 	.byte	0x04
	.zero		1


	//   ....[39]....
        /*039c*/ 	.word	0x00001d50
        /*03a0*/ 	.word	0x000000ff
        /*03a4*/ 	.word	0x00000040
        /*03a8*/ 	.short	0x010a
        /*03aa*/ 	.byte	0x29
	.zero		1


	//   ....[40]....
        /*03ac*/ 	.word	0x00001e90
        /*03b0*/ 	.word	0x000000ff
        /*03b4*/ 	.word	0x00000040
        /*03b8*/ 	.short	0x010a
        /*03ba*/ 	.byte	0x05
	.zero		1


	//   ....[41]....
        /*03bc*/ 	.word	0x00002160
        /*03c0*/ 	.word	0x000000ff
        /*03c4*/ 	.word	0x000000b8
        /*03c8*/ 	.short	0x0101
        /*03ca*/ 	.byte	0x06
	.zero		1


	//   ....[42]....
        /*03cc*/ 	.word	0x00002180
        /*03d0*/ 	.word	0x000000ff
        /*03d4*/ 	.word	0x00000040
        /*03d8*/ 	.short	0x010a
        /*03da*/ 	.byte	0x04
	.zero		1


	//   ....[43]....
        /*03dc*/ 	.word	0x00002200
        /*03e0*/ 	.word	0x000000ff
        /*03e4*/ 	.word	0x00000040
        /*03e8*/ 	.short	0x010a
        /*03ea*/ 	.byte	0x29
	.zero		1


	//   ....[44]....
        /*03ec*/ 	.word	0x00002340
        /*03f0*/ 	.word	0x000000ff
        /*03f4*/ 	.word	0x00000040
        /*03f8*/ 	.short	0x010a
        /*03fa*/ 	.byte	0x05
	.zero		1


	//   ....[45]....
        /*03fc*/ 	.word	0x00002620
        /*0400*/ 	.word	0x00000003
        /*0404*/ 	.word	0x000000c0
        /*0408*/ 	.short	0x010a
        /*040a*/ 	.byte	0xff
	.zero		1


	//   ....[46]....
        /*040c*/ 	.word	0x00002770
        /*0410*/ 	.word	0x00000000
        /*0414*/ 	.word	0x00000000
        /*0418*/ 	.short	0x0101
        /*041a*/ 	.byte	0xff
	.zero		1


	//   ....[47]....
        /*041c*/ 	.word	0x00002d30
        /*0420*/ 	.word	0x000000ff
        /*0424*/ 	.word	0x00000000
        /*0428*/ 	.short	0x010a
        /*042a*/ 	.byte	0x04
	.zero		1


	//   ....[48]....
        /*042c*/ 	.word	0x00002dc0
        /*0430*/ 	.word	0x000000ff
        /*0434*/ 	.word	0x00000000
        /*0438*/ 	.short	0x010a
        /*043a*/ 	.byte	0x05
	.zero		1


	//   ....[49]....
        /*043c*/ 	.word	0x00002e50
        /*0440*/ 	.word	0x000000ff
        /*0444*/ 	.word	0x00000000
        /*0448*/ 	.short	0x010a
        /*044a*/ 	.byte	0x05
	.zero		1


	//   ....[50]....
        /*044c*/ 	.word	0x00002ee0
        /*0450*/ 	.word	0x000000ff
        /*0454*/ 	.word	0x00000000
        /*0458*/ 	.short	0x010a
        /*045a*/ 	.byte	0x05
	.zero		1


	//   ....[51]....
        /*045c*/ 	.word	0x00002f70
        /*0460*/ 	.word	0x000000ff
        /*0464*/ 	.word	0x00000000
        /*0468*/ 	.short	0x010a
        /*046a*/ 	.byte	0x05
	.zero		1


	//   ....[52]....
        /*046c*/ 	.word	0x00003000
        /*0470*/ 	.word	0x000000ff
        /*0474*/ 	.word	0x00000000
        /*0478*/ 	.short	0x010a
        /*047a*/ 	.byte	0x05
	.zero		1


	//   ....[53]....
        /*047c*/ 	.word	0x00003090
        /*0480*/ 	.word	0x000000ff
        /*0484*/ 	.word	0x00000000
        /*0488*/ 	.short	0x010a
        /*048a*/ 	.byte	0x05
	.zero		1


	//   ....[54]....
        /*048c*/ 	.word	0x00003130
        /*0490*/ 	.word	0x00000000
        /*0494*/ 	.word	0x00000000
        /*0498*/ 	.short	0x010a
        /*049a*/ 	.byte	0xff
	.zero		1


	//   ....[55]....
        /*049c*/ 	.word	0x00003250
        /*04a0*/ 	.word	0x00000002
        /*04a4*/ 	.word	0x00000100
        /*04a8*/ 	.short	0x010a
        /*04aa*/ 	.byte	0xff
	.zero		1


	//   ....[56]....
        /*04ac*/ 	.word	0x000032c0
        /*04b0*/ 	.word	0x00000002
        /*04b4*/ 	.word	0x00000000
        /*04b8*/ 	.short	0x0101
        /*04ba*/ 	.byte	0xff
	.zero		1


	//   ....[57]....
        /*04bc*/ 	.word	0x000032e0
        /*04c0*/ 	.word	0x000000ff
        /*04c4*/ 	.word	0x000000d0
        /*04c8*/ 	.short	0x010a
        /*04ca*/ 	.byte	0x04
	.zero		1


	//   ....[58]....
        /*04cc*/ 	.word	0x00003400
        /*04d0*/ 	.word	0x00000002
        /*04d4*/ 	.word	0x000000c0
        /*04d8*/ 	.short	0x010a
        /*04da*/ 	.byte	0xff
	.zero		1


	//   ....[59]....
        /*04dc*/ 	.word	0x00003500
        /*04e0*/ 	.word	0x00000002
        /*04e4*/ 	.word	0x00000000
        /*04e8*/ 	.short	0x0101
        /*04ea*/ 	.byte	0xff
	.zero		1


	//   ....[60]....
        /*04ec*/ 	.word	0x00003590
        /*04f0*/ 	.word	0x000000ff
        /*04f4*/ 	.word	0x000000d0
        /*04f8*/ 	.short	0x0106
        /*04fa*/ 	.byte	0x04
	.zero		1


	//   ....[61]....
        /*04fc*/ 	.word	0x000035b0
        /*0500*/ 	.word	0x000000ff
        /*0504*/ 	.word	0x000000d0
        /*0508*/ 	.short	0x010a
        /*050a*/ 	.byte	0x04
	.zero		1


	//   ....[62]....
        /*050c*/ 	.word	0x00003640
        /*0510*/ 	.word	0x000000ff
        /*0514*/ 	.word	0x000000d0
        /*0518*/ 	.short	0x0106
        /*051a*/ 	.byte	0x07
	.zero		1


	//   ....[63]....
        /*051c*/ 	.word	0x00003680
        /*0520*/ 	.word	0x00000000
        /*0524*/ 	.word	0x000000d0
        /*0528*/ 	.short	0x010a
        /*052a*/ 	.byte	0xff
	.zero		1


	//   ....[64]....
        /*052c*/ 	.word	0x00003cf0
        /*0530*/ 	.word	0x00000002
        /*0534*/ 	.word	0x000000c0
        /*0538*/ 	.short	0x010a
        /*053a*/ 	.byte	0xff
	.zero		1


	//   ....[65]....
        /*053c*/ 	.word	0x00003e10
        /*0540*/ 	.word	0x00000000
        /*0544*/ 	.word	0x00000000
        /*0548*/ 	.short	0x0101
        /*054a*/ 	.byte	0xff
	.zero		1


	//   ....[66]....
        /*054c*/ 	.word	0x00004340
        /*0550*/ 	.word	0x000000ff
        /*0554*/ 	.word	0x00000000
        /*0558*/ 	.short	0x010a
        /*055a*/ 	.byte	0x04
	.zero		1


	//   ....[67]....
        /*055c*/ 	.word	0x00004390
        /*0560*/ 	.word	0x000000ff
        /*0564*/ 	.word	0x000000f0
        /*0568*/ 	.short	0x010a
        /*056a*/ 	.byte	0x38
	.zero		1


	//   ....[68]....
        /*056c*/ 	.word	0x00004590
        /*0570*/ 	.word	0x000000ff
        /*0574*/ 	.word	0x00000000
        /*0578*/ 	.short	0x010a
        /*057a*/ 	.byte	0x07
	.zero		1


	//   ....[69]....
        /*057c*/ 	.word	0x000046c0
        /*0580*/ 	.word	0x000000ff
        /*0584*/ 	.word	0x00000000
        /*0588*/ 	.short	0x010a
        /*058a*/ 	.byte	0x04
	.zero		1


	//   ....[70]....
        /*058c*/ 	.word	0x000049f0
        /*0590*/ 	.word	0x000000ff
        /*0594*/ 	.word	0x00000000
        /*0598*/ 	.short	0x010a
        /*059a*/ 	.byte	0x04
	.zero		1


	//   ....[71]....
        /*059c*/ 	.word	0x00004a80
        /*05a0*/ 	.word	0x000000ff
        /*05a4*/ 	.word	0x00000000
        /*05a8*/ 	.short	0x010a
        /*05aa*/ 	.byte	0x04
	.zero		1


	//   ....[72]....
        /*05ac*/ 	.word	0x00004f10
        /*05b0*/ 	.word	0x0000000c
        /*05b4*/ 	.word	0x000000c0
        /*05b8*/ 	.short	0x010a
        /*05ba*/ 	.byte	0xff
	.zero		1


	//   ....[73]....
        /*05bc*/ 	.word	0x00005080
        /*05c0*/ 	.word	0x00000000
        /*05c4*/ 	.word	0x00000000
        /*05c8*/ 	.short	0x0101
        /*05ca*/ 	.byte	0xff
	.zero		1


	//   ....[74]....
        /*05cc*/ 	.word	0x00005500
        /*05d0*/ 	.word	0x000000ff
        /*05d4*/ 	.word	0x000000b8
        /*05d8*/ 	.short	0x010a
        /*05da*/ 	.byte	0x1d
	.zero		1


	//   ....[75]....
        /*05dc*/ 	.word	0x000056c0
        /*05e0*/ 	.word	0x000000ff
        /*05e4*/ 	.word	0x00000098
        /*05e8*/ 	.short	0x010a
        /*05ea*/ 	.byte	0x04
	.zero		1


	//   ....[76]....
        /*05ec*/ 	.word	0x00005910
        /*05f0*/ 	.word	0x000000ff
        /*05f4*/ 	.word	0x00000080
        /*05f8*/ 	.short	0x010b
        /*05fa*/ 	.byte	0x04
	.zero		1


	//   ....[77]....
        /*05fc*/ 	.word	0x00005920
        /*0600*/ 	.word	0x000000ff
        /*0604*/ 	.word	0x00000000
        /*0608*/ 	.short	0x0101
        /*060a*/ 	.byte	0x06
	.zero		1


	//   ....[78]....
        /*060c*/ 	.word	0x00005930
        /*0610*/ 	.word	0x000000ff
        /*0614*/ 	.word	0x00000098
        /*0618*/ 	.short	0x010a
        /*061a*/ 	.byte	0x07
	.zero		1


	//   ....[79]....
        /*061c*/ 	.word	0x00005b80
        /*0620*/ 	.word	0x000000ff
        /*0624*/ 	.word	0x00000080
        /*0628*/ 	.short	0x010b
        /*062a*/ 	.byte	0x07
	.zero		1


	//   ....[80]....
        /*062c*/ 	.word	0x00005b90
        /*0630*/ 	.word	0x000000ff
        /*0634*/ 	.word	0x00000000
        /*0638*/ 	.short	0x0101
        /*063a*/ 	.byte	0x04
	.zero		1


	//   ....[81]....
        /*063c*/ 	.word	0x00005ba0
        /*0640*/ 	.word	0x000000ff
        /*0644*/ 	.word	0x00000098
        /*0648*/ 	.short	0x010a
        /*064a*/ 	.byte	0x05
	.zero		1


	//   ....[82]....
        /*064c*/ 	.word	0x00005de0
        /*0650*/ 	.word	0x000000ff
        /*0654*/ 	.word	0x00000080
        /*0658*/ 	.short	0x010b
        /*065a*/ 	.byte	0x05
	.zero		1


	//   ....[83]....
        /*065c*/ 	.word	0x00005df0
        /*0660*/ 	.word	0x000000ff
        /*0664*/ 	.word	0x00000000
        /*0668*/ 	.short	0x0101
        /*066a*/ 	.byte	0x06
	.zero		1


	//   ....[84]....
        /*066c*/ 	.word	0x00005e00
        /*0670*/ 	.word	0x000000ff
        /*0674*/ 	.word	0x00000098
        /*0678*/ 	.short	0x010a
        /*067a*/ 	.byte	0x04
	.zero		1


	//   ....[85]....
        /*067c*/ 	.word	0x00006050
        /*0680*/ 	.word	0x000000ff
        /*0684*/ 	.word	0x00000080
        /*0688*/ 	.short	0x010b
        /*068a*/ 	.byte	0x04
	.zero		1


	//   ....[86]....
        /*068c*/ 	.word	0x00006080
        /*0690*/ 	.word	0x000000ff
        /*0694*/ 	.word	0x00000000
        /*0698*/ 	.short	0x0101
        /*069a*/ 	.byte	0x05
	.zero		1


	//   ....[87]....
        /*069c*/ 	.word	0x00006110
        /*06a0*/ 	.word	0x000000ff
        /*06a4*/ 	.word	0x00000000
        /*06a8*/ 	.short	0x010a
        /*06aa*/ 	.byte	0x04
	.zero		1


	//   ....[88]....
        /*06ac*/ 	.word	0x000061a0
        /*06b0*/ 	.word	0x000000ff
        /*06b4*/ 	.word	0x00000000
        /*06b8*/ 	.short	0x010a
        /*06ba*/ 	.byte	0x05
	.zero		1


	//   ....[89]....
        /*06bc*/ 	.word	0x00006240
        /*06c0*/ 	.word	0x00000000
        /*06c4*/ 	.word	0x00000000
        /*06c8*/ 	.short	0x010a
        /*06ca*/ 	.byte	0xff
	.zero		1


	//   ....[90]....
        /*06cc*/ 	.word	0x000065b0
        /*06d0*/ 	.word	0x00000000
        /*06d4*/ 	.word	0x000000c0
        /*06d8*/ 	.short	0x010a
        /*06da*/ 	.byte	0xff
	.zero		1


	//   ....[91]....
        /*06dc*/ 	.word	0x00006680
        /*06e0*/ 	.word	0x00000000
        /*06e4*/ 	.word	0x00000000
        /*06e8*/ 	.short	0x0101
        /*06ea*/ 	.byte	0xff
	.zero		1


	//   ....[92]....
        /*06ec*/ 	.word	0x00007340
        /*06f0*/ 	.word	0x00000000
        /*06f4*/ 	.word	0x00000080
        /*06f8*/ 	.short	0x010a
        /*06fa*/ 	.byte	0xff
	.zero		1


	//   ....[93]....
        /*06fc*/ 	.word	0x000073b0
        /*0700*/ 	.word	0x00000068
        /*0704*/ 	.word	0x000000e0
        /*0708*/ 	.short	0x010a
        /*070a*/ 	.byte	0xff
	.zero		1


	//   ....[94]....
        /*070c*/ 	.word	0x000074a0
        /*0710*/ 	.word	0x00000000
        /*0714*/ 	.word	0x00000080
        /*0718*/ 	.short	0x010a
        /*071a*/ 	.byte	0xff
	.zero		1


	//   ....[95]....
        /*071c*/ 	.word	0x000075c0
        /*0720*/ 	.word	0x00000068
        /*0724*/ 	.word	0x000000e0
        /*0728*/ 	.short	0x010a
        /*072a*/ 	.byte	0xff
	.zero		1


	//   ....[96]....
        /*072c*/ 	.word	0x00008440
        /*0730*/ 	.word	0x00000000
        /*0734*/ 	.word	0x00000000
        /*0738*/ 	.short	0x0101
        /*073a*/ 	.byte	0xff
	.zero		1


	//   ....[97]....
        /*073c*/ 	.word	0x00008450
        /*0740*/ 	.word	0x00000014
        /*0744*/ 	.word	0x00000080
        /*0748*/ 	.short	0x010a
        /*074a*/ 	.byte	0xff
	.zero		1


	//   ....[98]....
        /*074c*/ 	.word	0x00008510
        /*0750*/ 	.word	0x00000014
        /*0754*/ 	.word	0x00000080
        /*0758*/ 	.short	0x010a
        /*075a*/ 	.byte	0xff
	.zero		1


	//   ....[99]....
        /*075c*/ 	.word	0x000093f0
        /*0760*/ 	.word	0x0000002e
        /*0764*/ 	.word	0x00000000
        /*0768*/ 	.short	0x0101
        /*076a*/ 	.byte	0xff
	.zero		1


	//   ....[100]....
        /*076c*/ 	.word	0x00009430
        /*0770*/ 	.word	0x00000015
        /*0774*/ 	.word	0x00000080
        /*0778*/ 	.short	0x010a
        /*077a*/ 	.byte	0xff
	.zero		1


	//   ....[101]....
        /*077c*/ 	.word	0x00009500
        /*0780*/ 	.word	0x00000015
        /*0784*/ 	.word	0x00000080
        /*0788*/ 	.short	0x010a
        /*078a*/ 	.byte	0xff
	.zero		1


	//   ....[102]....
        /*078c*/ 	.word	0x0000a3f0
        /*0790*/ 	.word	0x0000002e
        /*0794*/ 	.word	0x00000000
        /*0798*/ 	.short	0x0101
        /*079a*/ 	.byte	0xff
	.zero		1


	//   ....[103]....
        /*079c*/ 	.word	0x0000a410
        /*07a0*/ 	.word	0x00000002
        /*07a4*/ 	.word	0x00000080
        /*07a8*/ 	.short	0x010a
        /*07aa*/ 	.byte	0xff
	.zero		1


	//   ....[104]....
        /*07ac*/ 	.word	0x0000a4c0
        /*07b0*/ 	.word	0x00000002
        /*07b4*/ 	.word	0x00000080
        /*07b8*/ 	.short	0x010a
        /*07ba*/ 	.byte	0xff
	.zero		1


	//   ....[105]....
        /*07bc*/ 	.word	0x0000ad60
        /*07c0*/ 	.word	0x000000ff
        /*07c4*/ 	.word	0x00000000
        /*07c8*/ 	.short	0x0101
        /*07ca*/ 	.byte	0x04
	.zero		1


	//   ....[106]....
        /*07cc*/ 	.word	0x0000b3c0
        /*07d0*/ 	.word	0x00000000
        /*07d4*/ 	.word	0x00000000
        /*07d8*/ 	.short	0x0101
        /*07da*/ 	.byte	0xff
	.zero		1


	//   ....[107]....
        /*07dc*/ 	.word	0x0000b670
        /*07e0*/ 	.word	0x000000ff
        /*07e4*/ 	.word	0x00000000
        /*07e8*/ 	.short	0x0101
        /*07ea*/ 	.byte	0x04
	.zero		1


	//   ....[108]....
        /*07ec*/ 	.word	0x0000b690
        /*07f0*/ 	.word	0x00000000
        /*07f4*/ 	.word	0x00000110
        /*07f8*/ 	.short	0x010a
        /*07fa*/ 	.byte	0xff
	.zero		1


	//   ....[109]....
        /*07fc*/ 	.word	0x0000b6f0
        /*0800*/ 	.word	0x00000000
        /*0804*/ 	.word	0x00000040
        /*0808*/ 	.short	0x010a
        /*080a*/ 	.byte	0xff
	.zero		1


	//   ....[110]....
        /*080c*/ 	.word	0x0000b750
        /*0810*/ 	.word	0x00000000
        /*0814*/ 	.word	0x00000040
        /*0818*/ 	.short	0x010a
        /*081a*/ 	.byte	0xff
	.zero		1


	//   ....[111]....
        /*081c*/ 	.word	0x0000b7a0
        /*0820*/ 	.word	0x00000003
        /*0824*/ 	.word	0x000000c0
        /*0828*/ 	.short	0x010a
        /*082a*/ 	.byte	0xff
	.zero		1


	//   ....[112]....
        /*082c*/ 	.word	0x0000b800
        /*0830*/ 	.word	0x00000000
        /*0834*/ 	.word	0x00000000
        /*0838*/ 	.short	0x010a
        /*083a*/ 	.byte	0xff
	.zero		1


	//   ....[113]....
        /*083c*/ 	.word	0x0000b860
        /*0840*/ 	.word	0x00000000
        /*0844*/ 	.word	0x00000000
        /*0848*/ 	.short	0x010a
        /*084a*/ 	.byte	0xff
	.zero		1


	//   ....[114]....
        /*084c*/ 	.word	0x0000b8c0
        /*0850*/ 	.word	0x00000000
        /*0854*/ 	.word	0x00000000
        /*0858*/ 	.short	0x010a
        /*085a*/ 	.byte	0xff
	.zero		1


	//   ....[115]....
        /*085c*/ 	.word	0x0000b920
        /*0860*/ 	.word	0x00000000
        /*0864*/ 	.word	0x00000000
        /*0868*/ 	.short	0x010a
        /*086a*/ 	.byte	0xff
	.zero		1


	//   ....[116]....
        /*086c*/ 	.word	0x0000b980
        /*0870*/ 	.word	0x00000000
        /*0874*/ 	.word	0x00000000
        /*0878*/ 	.short	0x010a
        /*087a*/ 	.byte	0xff
	.zero		1


	//   ....[117]....
        /*087c*/ 	.word	0x0000b9e0
        /*0880*/ 	.word	0x00000000
        /*0884*/ 	.word	0x00000000
        /*0888*/ 	.short	0x010a
        /*088a*/ 	.byte	0xff
	.zero		1


	//   ....[118]....
        /*088c*/ 	.word	0x0000ba40
        /*0890*/ 	.word	0x00000000
        /*0894*/ 	.word	0x00000000
        /*0898*/ 	.short	0x010a
        /*089a*/ 	.byte	0xff
	.zero		1


	//   ....[119]....
        /*089c*/ 	.word	0x0000ba90
        /*08a0*/ 	.word	0x00000002
        /*08a4*/ 	.word	0x00000100
        /*08a8*/ 	.short	0x010a
        /*08aa*/ 	.byte	0xff
	.zero		1


	//   ....[120]....
        /*08ac*/ 	.word	0x0000baf0
        /*08b0*/ 	.word	0x00000002
        /*08b4*/ 	.word	0x000000d0
        /*08b8*/ 	.short	0x010a
        /*08ba*/ 	.byte	0xff
	.zero		1


	//   ....[121]....
        /*08bc*/ 	.word	0x0000bb40
        /*08c0*/ 	.word	0x00000002
        /*08c4*/ 	.word	0x000000c0
        /*08c8*/ 	.short	0x010a
        /*08ca*/ 	.byte	0xff
	.zero		1


	//   ....[122]....
        /*08cc*/ 	.word	0x0000bba0
        /*08d0*/ 	.word	0x00000000
        /*08d4*/ 	.word	0x000000d0
        /*08d8*/ 	.short	0x010a
        /*08da*/ 	.byte	0xff
	.zero		1


	//   ....[123]....
        /*08dc*/ 	.word	0x0000bbf0
        /*08e0*/ 	.word	0x00000002
        /*08e4*/ 	.word	0x000000c0
        /*08e8*/ 	.short	0x010a
        /*08ea*/ 	.byte	0xff
	.zero		1


	//   ....[124]....
        /*08ec*/ 	.word	0x0000bc50
        /*08f0*/ 	.word	0x00000000
        /*08f4*/ 	.word	0x000000f0
        /*08f8*/ 	.short	0x010a
        /*08fa*/ 	.byte	0xff
	.zero		1


	//   ....[125]....
        /*08fc*/ 	.word	0x0000bcb0
        /*0900*/ 	.word	0x00000000
        /*0904*/ 	.word	0x00000000
        /*0908*/ 	.short	0x010a
        /*090a*/ 	.byte	0xff
	.zero		1


	//   ....[126]....
        /*090c*/ 	.word	0x0000bd10
        /*0910*/ 	.word	0x00000000
        /*0914*/ 	.word	0x00000000
        /*0918*/ 	.short	0x010a
        /*091a*/ 	.byte	0xff
	.zero		1


	//   ....[127]....
        /*091c*/ 	.word	0x0000bd70
        /*0920*/ 	.word	0x00000000
        /*0924*/ 	.word	0x00000000
        /*0928*/ 	.short	0x010a
        /*092a*/ 	.byte	0xff
	.zero		1


	//   ....[128]....
        /*092c*/ 	.word	0x0000bdc0
        /*0930*/ 	.word	0x0000000c
        /*0934*/ 	.word	0x000000c0
        /*0938*/ 	.short	0x010a
        /*093a*/ 	.byte	0xff
	.zero		1


	//   ....[129]....
        /*093c*/ 	.word	0x0000be20
        /*0940*/ 	.word	0x00000000
        /*0944*/ 	.word	0x000000b8
        /*0948*/ 	.short	0x010a
        /*094a*/ 	.byte	0xff
	.zero		1


	//   ....[130]....
        /*094c*/ 	.word	0x0000be80
        /*0950*/ 	.word	0x00000000
        /*0954*/ 	.word	0x00000098
        /*0958*/ 	.short	0x010a
        /*095a*/ 	.byte	0xff
	.zero		1


	//   ....[131]....
        /*095c*/ 	.word	0x0000bee0
        /*0960*/ 	.word	0x00000000
        /*0964*/ 	.word	0x00000098
        /*0968*/ 	.short	0x010a
        /*096a*/ 	.byte	0xff
	.zero		1


	//   ....[132]....
        /*096c*/ 	.word	0x0000bf40
        /*0970*/ 	.word	0x00000000
        /*0974*/ 	.word	0x00000098
        /*0978*/ 	.short	0x010a
        /*097a*/ 	.byte	0xff
	.zero		1


	//   ....[133]....
        /*097c*/ 	.word	0x0000bfa0
        /*0980*/ 	.word	0x00000000
        /*0984*/ 	.word	0x00000098
        /*0988*/ 	.short	0x010a
        /*098a*/ 	.byte	0xff
	.zero		1


	//   ....[134]....
        /*098c*/ 	.word	0x0000c000
        /*0990*/ 	.word	0x00000000
        /*0994*/ 	.word	0x00000000
        /*0998*/ 	.short	0x010a
        /*099a*/ 	.byte	0xff
	.zero		1


	//   ....[135]....
        /*099c*/ 	.word	0x0000c060
        /*09a0*/ 	.word	0x00000000
        /*09a4*/ 	.word	0x00000000
        /*09a8*/ 	.short	0x010a
        /*09aa*/ 	.byte	0xff
	.zero		1


	//   ....[136]....
        /*09ac*/ 	.word	0x0000c0b0
        /*09b0*/ 	.word	0x00000000
        /*09b4*/ 	.word	0x000000c0
        /*09b8*/ 	.short	0x010a
        /*09ba*/ 	.byte	0xff
	.zero		1


	//   ....[137]....
        /*09bc*/ 	.word	0x0000c100
        /*09c0*/ 	.word	0x00000000
        /*09c4*/ 	.word	0x00000080
        /*09c8*/ 	.short	0x010a
        /*09ca*/ 	.byte	0xff
	.zero		1


	//   ....[138]....
        /*09cc*/ 	.word	0x0000c150
        /*09d0*/ 	.word	0x00000068
        /*09d4*/ 	.word	0x000000e0
        /*09d8*/ 	.short	0x010a
        /*09da*/ 	.byte	0xff
	.zero		1


	//   ....[139]....
        /*09dc*/ 	.word	0x0000c1a0
        /*09e0*/ 	.word	0x00000014
        /*09e4*/ 	.word	0x00000080
        /*09e8*/ 	.short	0x010a
        /*09ea*/ 	.byte	0xff
	.zero		1


	//   ....[140]....
        /*09ec*/ 	.word	0x0000c1f0
        /*09f0*/ 	.word	0x00000015
        /*09f4*/ 	.word	0x00000080
        /*09f8*/ 	.short	0x010a
        /*09fa*/ 	.byte	0xff
	.zero		1


	//   ....[141]....
        /*09fc*/ 	.word	0x0000c240
        /*0a00*/ 	.word	0x00000002
        /*0a04*/ 	.word	0x00000080
        /*0a08*/ 	.short	0x010a
        /*0a0a*/ 	.byte	0xff
	.zero		1


	//----- nvinfo : EIATTR_NUM_MBARRIERS
	.align		4
.L_47:
        /*0a0c*/ 	.byte	0x03, 0x38
        /*0a0e*/ 	.short	0x0024


	//----- nvinfo : EIATTR_EXIT_INSTR_OFFSETS
	.align		4
        /*0a10*/ 	.byte	0x04, 0x1c
        /*0a12*/ 	.short	(.L_49 - .L_48)


	//   ....[0]....
.L_48:
        /*0a14*/ 	.word	0x00003160


	//   ....[1]....
        /*0a18*/ 	.word	0x00003650


	//   ....[2]....
        /*0a1c*/ 	.word	0x000036b0


	//   ....[3]....
        /*0a20*/ 	.word	0x00004ce0


	//   ....[4]....
        /*0a24*/ 	.word	0x00006270


	//   ....[5]....
        /*0a28*/ 	.word	0x000062b0


	//   ....[6]....
        /*0a2c*/ 	.word	0x0000b560


	//   ....[7]....
        /*0a30*/ 	.word	0x0000b5e0


	//   ....[8]....
        /*0a34*/ 	.word	0x0000b610


	//   ....[9]....
        /*0a38*/ 	.word	0x0000b680


	//----- nvinfo : EIATTR_MAX_THREADS
	.align		4
.L_49:
        /*0a3c*/ 	.byte	0x04, 0x05
        /*0a3e*/ 	.short	(.L_51 - .L_50)
.L_50:
        /*0a40*/ 	.word	0x00000100
        /*0a44*/ 	.word	0x00000001
        /*0a48*/ 	.word	0x00000001


	//----- nvinfo : EIATTR_CRS_STACK_SIZE
	.align		4
.L_51:
        /*0a4c*/ 	.byte	0x04, 0x1e
        /*0a4e*/ 	.short	(.L_53 - .L_52)
.L_52:
        /*0a50*/ 	.word	0x00000000


	//----- nvinfo : EIATTR_CBANK_PARAM_SIZE
	.align		4
.L_53:
        /*0a54*/ 	.byte	0x03, 0x19
        /*0a56*/ 	.short	0x0c00


	//----- nvinfo : EIATTR_PARAM_CBANK
	.align		4
        /*0a58*/ 	.byte	0x04, 0x0a
        /*0a5a*/ 	.short	(.L_55 - .L_54)
	.align		4
.L_54:
        /*0a5c*/ 	.word	index@(.nv.constant0._ZN7cutlass13device_kernelINS_4gemm6kernel13GemmUniversalIN4cute5tupleIJiiiiEEENS1_10collective13CollectiveMmaINS1_46MainloopSm100TmaUmmaWarpSpecializedBlockScaledILi8ELi2ELi2ENS5_IJNS4_1CILi4EEENSA_ILi2EEENSA_ILi1EEEEEEEENS5_IJNSA_ILi128EEENSA_ILi64EEESG_EEENS5_IJNS_12float_e4m3_tENS_13float_ue8m0_tEEEENS5_IJNS5_IJlSD_lEEENS4_6LayoutINS5_IJNS5_IJNS5_IJNSA_ILi32EEESB_EEEiEEESQ_NS5_IJSD_iEEEEEENS5_IJNS5_IJNS5_IJNSA_ILi16EEESB_EEEiEEENS5_IJNS5_IJNSA_ILi0EEESD_EEENSA_ILi512EEEEEENS5_IJSW_iEEEEEEEEEEESL_S13_NS4_8TiledMMAINS4_8MMA_AtomIJNS4_21SM100_MMA_MXF8F6F4_SSISJ_SJ_fSK_Li128ELi64ELNS4_4UMMA5MajorE0ELS18_0ELNS17_7ScaleInE0ELS19_0EEEEEENSN_INS5_IJSD_SD_SD_EEENS5_IJSW_SW_SW_EEEEENS5_IJNS4_10UnderscoreES1F_S1F_EEEEENS5_IJNS4_23SM90_TMA_LOAD_MULTICASTES1I_EEENS5_IJNS4_14ComposedLayoutINS4_7SwizzleILi3ELi4ELi3EEENS4_18smem_ptr_flag_bitsILi8EEENSN_INS5_IJNSA_ILi8EEESG_EEENS5_IJSG_SD_EEEEEEENSN_INS5_IJNS5_IJNS5_IJSP_SD_EEENS5_IJSO_SD_EEEEEESD_NS5_IJSB_SD_EEEEEENS5_IJNS5_IJNS5_IJSU_SY_EEESX_EEESW_NS5_IJSD_SY_EEEEEEEEEEEvNS4_8identityES1J_S24_vS25_EENS_8epilogue10collective18CollectiveEpilogueINS27_23Sm100TmaWarpSpecializedILi3ELi2ELi16ELb1ELb0EEEJNS5_IJSH_SH_SG_EEENS5_IJNSN_ISH_SD_EENSN_INS5_IJST_SC_EEENS5_IJSD_SO_EEEEEEEENS_10bfloat16_tESM_S2I_SM_NS27_6fusion15FusionCallbacksIS2B_NS2J_17LinearCombinationIS2I_fS2I_fLNS_15FloatRoundStyleE2EEES2C_S2H_JEEENS4_5SM1004TMEM4LOAD26SM100_TMEM_LOAD_32dp32b16xENS4_13SM90_TMA_LOADENS1K_INS1L_ILi1ELi4ELi3EEENS1N_ILi16EEENSN_INS5_IJS1P_ST_EEENS5_IJST_SD_EEEEEEENS4_39AutoVectorizingCopyWithAssumedAlignmentILi128EEENS4_14SM90_TMA_STOREES2Z_S31_S31_EEEvvEEEEvNT_6ParamsE)
        /*0a60*/ 	.short	0x0380
        /*0a62*/ 	.short	0x0c00


	//----- nvinfo : EIATTR_SW_WAR
	.align		4
.L_55:
        /*0a64*/ 	.byte	0x04, 0x36
        /*0a66*/ 	.short	(.L_57 - .L_56)
.L_56:
        /*0a68*/ 	.word	0x00000008
.L_57:


//--------------------- .nv.callgraph             --------------------------
	.section	.nv.callgraph,"",@"SHT_CUDA_CALLGRAPH"
	.align	4
	.sectionentsize	8
	.align		4
        /*0000*/ 	.word	0x00000000
	.align		4
        /*0004*/ 	.word	0xffffffff
	.align		4
        /*0008*/ 	.word	index@(_ZN7cutlass13device_kernelINS_4gemm6kernel13GemmUniversalIN4cute5tupleIJiiiiEEENS1_10collective13CollectiveMmaINS1_46MainloopSm100TmaUmmaWarpSpecializedBlockScaledILi8ELi2ELi2ENS5_IJNS4_1CILi4EEENSA_ILi2EEENSA_ILi1EEEEEEEENS5_IJNSA_ILi128EEENSA_ILi64EEESG_EEENS5_IJNS_12float_e4m3_tENS_13float_ue8m0_tEEEENS5_IJNS5_IJlSD_lEEENS4_6LayoutINS5_IJNS5_IJNS5_IJNSA_ILi32EEESB_EEEiEEESQ_NS5_IJSD_iEEEEEENS5_IJNS5_IJNS5_IJNSA_ILi16EEESB_EEEiEEENS5_IJNS5_IJNSA_ILi0EEESD_EEENSA_ILi512EEEEEENS5_IJSW_iEEEEEEEEEEESL_S13_NS4_8TiledMMAINS4_8MMA_AtomIJNS4_21SM100_MMA_MXF8F6F4_SSISJ_SJ_fSK_Li128ELi64ELNS4_4UMMA5MajorE0ELS18_0ELNS17_7ScaleInE0ELS19_0EEEEEENSN_INS5_IJSD_SD_SD_EEENS5_IJSW_SW_SW_EEEEENS5_IJNS4_10UnderscoreES1F_S1F_EEEEENS5_IJNS4_23SM90_TMA_LOAD_MULTICASTES1I_EEENS5_IJNS4_14ComposedLayoutINS4_7SwizzleILi3ELi4ELi3EEENS4_18smem_ptr_flag_bitsILi8EEENSN_INS5_IJNSA_ILi8EEESG_EEENS5_IJSG_SD_EEEEEEENSN_INS5_IJNS5_IJNS5_IJSP_SD_EEENS5_IJSO_SD_EEEEEESD_NS5_IJSB_SD_EEEEEENS5_IJNS5_IJNS5_IJSU_SY_EEESX_EEESW_NS5_IJSD_SY_EEEEEEEEEEEvNS4_8identityES1J_S24_vS25_EENS_8epilogue10collective18CollectiveEpilogueINS27_23Sm100TmaWarpSpecializedILi3ELi2ELi16ELb1ELb0EEEJNS5_IJSH_SH_SG_EEENS5_IJNSN_ISH_SD_EENSN_INS5_IJST_SC_EEENS5_IJSD_SO_EEEEEEEENS_10bfloat16_tESM_S2I_SM_NS27_6fusion15FusionCallbacksIS2B_NS2J_17LinearCombinationIS2I_fS2I_fLNS_15FloatRoundStyleE2EEES2C_S2H_JEEENS4_5SM1004TMEM4LOAD26SM100_TMEM_LOAD_32dp32b16xENS4_13SM90_TMA_LOADENS1K_INS1L_ILi1ELi4ELi3EEENS1N_ILi16EEENSN_INS5_IJS1P_ST_EEENS5_IJST_SD_EEEEEEENS4_39AutoVectorizingCopyWithAssumedAlignmentILi128EEENS4_14SM90_TMA_STOREES2Z_S31_S31_EEEvvEEEEvNT_6ParamsE)
	.align		4
        /*000c*/ 	.word	index@(__assertfail)
	.align		4
        /*0010*/ 	.word	0x00000000
	.align		4
        /*0014*/ 	.word	0xfffffffe
	.align		4
        /*0018*/ 	.word	0x00000000
	.align		4
        /*001c*/ 	.word	0xfffffffd
	.align		4
        /*0020*/ 	.word	0x00000000
	.align		4
        /*0024*/ 	.word	0xfffffffc


//--------------------- .nv.constant4             --------------------------
	.section	.nv.constant4,"a",@progbits
	.align	8
	.align		8
.nv.constant4:
        /*0000*/ 	.dword	__assertfail
	.align		8
        /*0008*/ 	.dword	__unnamed_1
	.align		8
        /*0010*/ 	.dword	__unnamed_2
	.align		8
        /*0018*/ 	.dword	_ZN40_INTERNAL_53dfb2ce_4_k_cu_578f6d75_298554cuda3std3__45__cpo5beginE
	.align		8
        /*0020*/ 	.dword	_ZN40_INTERNAL_53dfb2ce_4_k_cu_578f6d75_298554cuda3std3__45__cpo3endE
	.align		8
        /*0028*/ 	.dword	_ZN40_INTERNAL_53dfb2ce_4_k_cu_578f6d75_298554cuda3std3__45__cpo6cbeginE
	.align		8
        /*0030*/ 	.dword	_ZN40_INTERNAL_53dfb2ce_4_k_cu_578f6d75_298554cuda3std3__45__cpo4cendE
	.align		8
        /*0038*/ 	.dword	_ZN40_INTERNAL_53dfb2ce_4_k_cu_578f6d75_298554cuda3std3__442_GLOBAL__N__53dfb2ce_4_k_cu_578f6d75_298556ignoreE
	.align		8
        /*0040*/ 	.dword	_ZN40_INTERNAL_53dfb2ce_4_k_cu_578f6d75_298554cuda3std3__419piecewise_constructE
	.align		8
        /*0048*/ 	.dword	_ZN40_INTERNAL_53dfb2ce_4_k_cu_578f6d75_298554cuda3std3__48in_placeE
	.align		8
        /*0050*/ 	.dword	_ZN40_INTERNAL_53dfb2ce_4_k_cu_578f6d75_298554cuda3std6ranges3__45__cpo4swapE
	.align		8
        /*0058*/ 	.dword	_ZN40_INTERNAL_53dfb2ce_4_k_cu_578f6d75_298554cuda3std6ranges3__45__cpo9iter_moveE
	.align		8
        /*0060*/ 	.dword	_ZN40_INTERNAL_53dfb2ce_4_k_cu_578f6d75_298554cute7productE
	.align		8
        /*0068*/ 	.dword	_ZN40_INTERNAL_53dfb2ce_4_k_cu_578f6d75_298554cute1_E
	.align		8
        /*0070*/ 	.dword	$str$25
	.align		8
        /*0078*/ 	.dword	$str$26
	.align		8
        /*0080*/ 	.dword	$str$27
	.align		8
        /*0088*/ 	.dword	$str$28


//--------------------- .text._ZN7cutlass13device_kernelINS_4gemm6kernel13GemmUniversalIN4cute5tupleIJiiiiEEENS1_10collective13CollectiveMmaINS1_46MainloopSm100TmaUmmaWarpSpecializedBlockScaledILi8ELi2ELi2ENS5_IJNS4_1CILi4EEENSA_ILi2EEENSA_ILi1EEEEEEEENS5_IJNSA_ILi128EEENSA_ILi64EEESG_EEENS5_IJNS_12float_e4m3_tENS_13float_ue8m0_tEEEENS5_IJNS5_IJlSD_lEEENS4_6LayoutINS5_IJNS5_IJNS5_IJNSA_ILi32EEESB_EEEiEEESQ_NS5_IJSD_iEEEEEENS5_IJNS5_IJNS5_IJNSA_ILi16EEESB_EEEiEEENS5_IJNS5_IJNSA_ILi0EEESD_EEENSA_ILi512EEEEEENS5_IJSW_iEEEEEEEEEEESL_S13_NS4_8TiledMMAINS4_8MMA_AtomIJNS4_21SM100_MMA_MXF8F6F4_SSISJ_SJ_fSK_Li128ELi64ELNS4_4UMMA5MajorE0ELS18_0ELNS17_7ScaleInE0ELS19_0EEEEEENSN_INS5_IJSD_SD_SD_EEENS5_IJSW_SW_SW_EEEEENS5_IJNS4_10UnderscoreES1F_S1F_EEEEENS5_IJNS4_23SM90_TMA_LOAD_MULTICASTES1I_EEENS5_IJNS4_14ComposedLayoutINS4_7SwizzleILi3ELi4ELi3EEENS4_18smem_ptr_flag_bitsILi8EEENSN_INS5_IJNSA_ILi8EEESG_EEENS5_IJSG_SD_EEEEEEENSN_INS5_IJNS5_IJNS5_IJSP_SD_EEENS5_IJSO_SD_EEEEEESD_NS5_IJSB_SD_EEEEEENS5_IJNS5_IJNS5_IJSU_SY_EEESX_EEESW_NS5_IJSD_SY_EEEEEEEEEEEvNS4_8identityES1J_S24_vS25_EENS_8epilogue10collective18CollectiveEpilogueINS27_23Sm100TmaWarpSpecializedILi3ELi2ELi16ELb1ELb0EEEJNS5_IJSH_SH_SG_EEENS5_IJNSN_ISH_SD_EENSN_INS5_IJST_SC_EEENS5_IJSD_SO_EEEEEEEENS_10bfloat16_tESM_S2I_SM_NS27_6fusion15FusionCallbacksIS2B_NS2J_17LinearCombinationIS2I_fS2I_fLNS_15FloatRoundStyleE2EEES2C_S2H_JEEENS4_5SM1004TMEM4LOAD26SM100_TMEM_LOAD_32dp32b16xENS4_13SM90_TMA_LOADENS1K_INS1L_ILi1ELi4ELi3EEENS1N_ILi16EEENSN_INS5_IJS1P_ST_EEENS5_IJST_SD_EEEEEEENS4_39AutoVectorizingCopyWithAssumedAlignmentILi128EEENS4_14SM90_TMA_STOREES2Z_S31_S31_EEEvvEEEEvNT_6ParamsE --------------------------
	.section	.text._ZN7cutlass13device_kernelINS_4gemm6kernel13GemmUniversalIN4cute5tupleIJiiiiEEENS1_10collective13CollectiveMmaINS1_46MainloopSm100TmaUmmaWarpSpecializedBlockScaledILi8ELi2ELi2ENS5_IJNS4_1CILi4EEENSA_ILi2EEENSA_ILi1EEEEEEEENS5_IJNSA_ILi128EEENSA_ILi64EEESG_EEENS5_IJNS_12float_e4m3_tENS_13float_ue8m0_tEEEENS5_IJNS5_IJlSD_lEEENS4_6LayoutINS5_IJNS5_IJNS5_IJNSA_ILi32EEESB_EEEiEEESQ_NS5_IJSD_iEEEEEENS5_IJNS5_IJNS5_IJNSA_ILi16EEESB_EEEiEEENS5_IJNS5_IJNSA_ILi0EEESD_EEENSA_ILi512EEEEEENS5_IJSW_iEEEEEEEEEEESL_S13_NS4_8TiledMMAINS4_8MMA_AtomIJNS4_21SM100_MMA_MXF8F6F4_SSISJ_SJ_fSK_Li128ELi64ELNS4_4UMMA5MajorE0ELS18_0ELNS17_7ScaleInE0ELS19_0EEEEEENSN_INS5_IJSD_SD_SD_EEENS5_IJSW_SW_SW_EEEEENS5_IJNS4_10UnderscoreES1F_S1F_EEEEENS5_IJNS4_23SM90_TMA_LOAD_MULTICASTES1I_EEENS5_IJNS4_14ComposedLayoutINS4_7SwizzleILi3ELi4ELi3EEENS4_18smem_ptr_flag_bitsILi8EEENSN_INS5_IJNSA_ILi8EEESG_EEENS5_IJSG_SD_EEEEEEENSN_INS5_IJNS5_IJNS5_IJSP_SD_EEENS5_IJSO_SD_EEEEEESD_NS5_IJSB_SD_EEEEEENS5_IJNS5_IJNS5_IJSU_SY_EEESX_EEESW_NS5_IJSD_SY_EEEEEEEEEEEvNS4_8identityES1J_S24_vS25_EENS_8epilogue10collective18CollectiveEpilogueINS27_23Sm100TmaWarpSpecializedILi3ELi2ELi16ELb1ELb0EEEJNS5_IJSH_SH_SG_EEENS5_IJNSN_ISH_SD_EENSN_INS5_IJST_SC_EEENS5_IJSD_SO_EEEEEEEENS_10bfloat16_tESM_S2I_SM_NS27_6fusion15FusionCallbacksIS2B_NS2J_17LinearCombinationIS2I_fS2I_fLNS_15FloatRoundStyleE2EEES2C_S2H_JEEENS4_5SM1004TMEM4LOAD26SM100_TMEM_LOAD_32dp32b16xENS4_13SM90_TMA_LOADENS1K_INS1L_ILi1ELi4ELi3EEENS1N_ILi16EEENSN_INS5_IJS1P_ST_EEENS5_IJST_SD_EEEEEEENS4_39AutoVectorizingCopyWithAssumedAlignmentILi128EEENS4_14SM90_TMA_STOREES2Z_S31_S31_EEEvvEEEEvNT_6ParamsE,"ax",@progbits
	.align	128
.text._ZN7cutlass13device_kernelINS_4gemm6kernel13GemmUniversalIN4cute5tupleIJiiiiEEENS1_10collective13CollectiveMmaINS1_46MainloopSm100TmaUmmaWarpSpecializedBlockScaledILi8ELi2ELi2ENS5_IJNS4_1CILi4EEENSA_ILi2EEENSA_ILi1EEEEEEEENS5_IJNSA_ILi128EEENSA_ILi64EEESG_EEENS5_IJNS_12float_e4m3_tENS_13float_ue8m0_tEEEENS5_IJNS5_IJlSD_lEEENS4_6LayoutINS5_IJNS5_IJNS5_IJNSA_ILi32EEESB_EEEiEEESQ_NS5_IJSD_iEEEEEENS5_IJNS5_IJNS5_IJNSA_ILi16EEESB_EEEiEEENS5_IJNS5_IJNSA_ILi0EEESD_EEENSA_ILi512EEEEEENS5_IJSW_iEEEEEEEEEEESL_S13_NS4_8TiledMMAINS4_8MMA_AtomIJNS4_21SM100_MMA_MXF8F6F4_SSISJ_SJ_fSK_Li128ELi64ELNS4_4UMMA5MajorE0ELS18_0ELNS17_7ScaleInE0ELS19_0EEEEEENSN_INS5_IJSD_SD_SD_EEENS5_IJSW_SW_SW_EEEEENS5_IJNS4_10UnderscoreES1F_S1F_EEEEENS5_IJNS4_23SM90_TMA_LOAD_MULTICASTES1I_EEENS5_IJNS4_14ComposedLayoutINS4_7SwizzleILi3ELi4ELi3EEENS4_18smem_ptr_flag_bitsILi8EEENSN_INS5_IJNSA_ILi8EEESG_EEENS5_IJSG_SD_EEEEEEENSN_INS5_IJNS5_IJNS5_IJSP_SD_EEENS5_IJSO_SD_EEEEEESD_NS5_IJSB_SD_EEEEEENS5_IJNS5_IJNS5_IJSU_SY_EEESX_EEESW_NS5_IJSD_SY_EEEEEEEEEEEvNS4_8identityES1J_S24_vS25_EENS_8epilogue10collective18CollectiveEpilogueINS27_23Sm100TmaWarpSpecializedILi3ELi2ELi16ELb1ELb0EEEJNS5_IJSH_SH_SG_EEENS5_IJNSN_ISH_SD_EENSN_INS5_IJST_SC_EEENS5_IJSD_SO_EEEEEEEENS_10bfloat16_tESM_S2I_SM_NS27_6fusion15FusionCallbacksIS2B_NS2J_17LinearCombinationIS2I_fS2I_fLNS_15FloatRoundStyleE2EEES2C_S2H_JEEENS4_5SM1004TMEM4LOAD26SM100_TMEM_LOAD_32dp32b16xENS4_13SM90_TMA_LOADENS1K_INS1L_ILi1ELi4ELi3EEENS1N_ILi16EEENSN_INS5_IJS1P_ST_EEENS5_IJST_SD_EEEEEEENS4_39AutoVectorizingCopyWithAssumedAlignmentILi128EEENS4_14SM90_TMA_STOREES2Z_S31_S31_EEEvvEEEEvNT_6ParamsE:
        .type           _ZN7cutlass13device_kernelINS_4gemm6kernel13GemmUniversalIN4cute5tupleIJiiiiEEENS1_10collective13CollectiveMmaINS1_46MainloopSm100TmaUmmaWarpSpecializedBlockScaledILi8ELi2ELi2ENS5_IJNS4_1CILi4EEENSA_ILi2EEENSA_ILi1EEEEEEEENS5_IJNSA_ILi128EEENSA_ILi64EEESG_EEENS5_IJNS_12float_e4m3_tENS_13float_ue8m0_tEEEENS5_IJNS5_IJlSD_lEEENS4_6LayoutINS5_IJNS5_IJNS5_IJNSA_ILi32EEESB_EEEiEEESQ_NS5_IJSD_iEEEEEENS5_IJNS5_IJNS5_IJNSA_ILi16EEESB_EEEiEEENS5_IJNS5_IJNSA_ILi0EEESD_EEENSA_ILi512EEEEEENS5_IJSW_iEEEEEEEEEEESL_S13_NS4_8TiledMMAINS4_8MMA_AtomIJNS4_21SM100_MMA_MXF8F6F4_SSISJ_SJ_fSK_Li128ELi64ELNS4_4UMMA5MajorE0ELS18_0ELNS17_7ScaleInE0ELS19_0EEEEEENSN_INS5_IJSD_SD_SD_EEENS5_IJSW_SW_SW_EEEEENS5_IJNS4_10UnderscoreES1F_S1F_EEEEENS5_IJNS4_23SM90_TMA_LOAD_MULTICASTES1I_EEENS5_IJNS4_14ComposedLayoutINS4_7SwizzleILi3ELi4ELi3EEENS4_18smem_ptr_flag_bitsILi8EEENSN_INS5_IJNSA_ILi8EEESG_EEENS5_IJSG_SD_EEEEEEENSN_INS5_IJNS5_IJNS5_IJSP_SD_EEENS5_IJSO_SD_EEEEEESD_NS5_IJSB_SD_EEEEEENS5_IJNS5_IJNS5_IJSU_SY_EEESX_EEESW_NS5_IJSD_SY_EEEEEEEEEEEvNS4_8identityES1J_S24_vS25_EENS_8epilogue10collective18CollectiveEpilogueINS27_23Sm100TmaWarpSpecializedILi3ELi2ELi16ELb1ELb0EEEJNS5_IJSH_SH_SG_EEENS5_IJNSN_ISH_SD_EENSN_INS5_IJST_SC_EEENS5_IJSD_SO_EEEEEEEENS_10bfloat16_tESM_S2I_SM_NS27_6fusion15FusionCallbacksIS2B_NS2J_17LinearCombinationIS2I_fS2I_fLNS_15FloatRoundStyleE2EEES2C_S2H_JEEENS4_5SM1004TMEM4LOAD26SM100_TMEM_LOAD_32dp32b16xENS4_13SM90_TMA_LOADENS1K_INS1L_ILi1ELi4ELi3EEENS1N_ILi16EEENSN_INS5_IJS1P_ST_EEENS5_IJST_SD_EEEEEEENS4_39AutoVectorizingCopyWithAssumedAlignmentILi128EEENS4_14SM90_TMA_STOREES2Z_S31_S31_EEEvvEEEEvNT_6ParamsE,@function
        .size           _ZN7cutlass13device_kernelINS_4gemm6kernel13GemmUniversalIN4cute5tupleIJiiiiEEENS1_10collective13CollectiveMmaINS1_46MainloopSm100TmaUmmaWarpSpecializedBlockScaledILi8ELi2ELi2ENS5_IJNS4_1CILi4EEENSA_ILi2EEENSA_ILi1EEEEEEEENS5_IJNSA_ILi128EEENSA_ILi64EEESG_EEENS5_IJNS_12float_e4m3_tENS_13float_ue8m0_tEEEENS5_IJNS5_IJlSD_lEEENS4_6LayoutINS5_IJNS5_IJNS5_IJNSA_ILi32EEESB_EEEiEEESQ_NS5_IJSD_iEEEEEENS5_IJNS5_IJNS5_IJNSA_ILi16EEESB_EEEiEEENS5_IJNS5_IJNSA_ILi0EEESD_EEENSA_ILi512EEEEEENS5_IJSW_iEEEEEEEEEEESL_S13_NS4_8TiledMMAINS4_8MMA_AtomIJNS4_21SM100_MMA_MXF8F6F4_SSISJ_SJ_fSK_Li128ELi64ELNS4_4UMMA5MajorE0ELS18_0ELNS17_7ScaleInE0ELS19_0EEEEEENSN_INS5_IJSD_SD_SD_EEENS5_IJSW_SW_SW_EEEEENS5_IJNS4_10UnderscoreES1F_S1F_EEEEENS5_IJNS4_23SM90_TMA_LOAD_MULTICASTES1I_EEENS5_IJNS4_14ComposedLayoutINS4_7SwizzleILi3ELi4ELi3EEENS4_18smem_ptr_flag_bitsILi8EEENSN_INS5_IJNSA_ILi8EEESG_EEENS5_IJSG_SD_EEEEEEENSN_INS5_IJNS5_IJNS5_IJSP_SD_EEENS5_IJSO_SD_EEEEEESD_NS5_IJSB_SD_EEEEEENS5_IJNS5_IJNS5_IJSU_SY_EEESX_EEESW_NS5_IJSD_SY_EEEEEEEEEEEvNS4_8identityES1J_S24_vS25_EENS_8epilogue10collective18CollectiveEpilogueINS27_23Sm100TmaWarpSpecializedILi3ELi2ELi16ELb1ELb0EEEJNS5_IJSH_SH_SG_EEENS5_IJNSN_ISH_SD_EENSN_INS5_IJST_SC_EEENS5_IJSD_SO_EEEEEEEENS_10bfloat16_tESM_S2I_SM_NS27_6fusion15FusionCallbacksIS2B_NS2J_17LinearCombinationIS2I_fS2I_fLNS_15FloatRoundStyleE2EEES2C_S2H_JEEENS4_5SM1004TMEM4LOAD26SM100_TMEM_LOAD_32dp32b16xENS4_13SM90_TMA_LOADENS1K_INS1L_ILi1ELi4ELi3EEENS1N_ILi16EEENSN_INS5_IJS1P_ST_EEENS5_IJST_SD_EEEEEEENS4_39AutoVectorizingCopyWithAssumedAlignmentILi128EEENS4_14SM90_TMA_STOREES2Z_S31_S31_EEEvvEEEEvNT_6ParamsE,(.L_x_208 - _ZN7cutlass13device_kernelINS_4gemm6kernel13GemmUniversalIN4cute5tupleIJiiiiEEENS1_10collective13CollectiveMmaINS1_46MainloopSm100TmaUmmaWarpSpecializedBlockScaledILi8ELi2ELi2ENS5_IJNS4_1CILi4EEENSA_ILi2EEENSA_ILi1EEEEEEEENS5_IJNSA_ILi128EEENSA_ILi64EEESG_EEENS5_IJNS_12float_e4m3_tENS_13float_ue8m0_tEEEENS5_IJNS5_IJlSD_lEEENS4_6LayoutINS5_IJNS5_IJNS5_IJNSA_ILi32EEESB_EEEiEEESQ_NS5_IJSD_iEEEEEENS5_IJNS5_IJNS5_IJNSA_ILi16EEESB_EEEiEEENS5_IJNS5_IJNSA_ILi0EEESD_EEENSA_ILi512EEEEEENS5_IJSW_iEEEEEEEEEEESL_S13_NS4_8TiledMMAINS4_8MMA_AtomIJNS4_21SM100_MMA_MXF8F6F4_SSISJ_SJ_fSK_Li128ELi64ELNS4_4UMMA5MajorE0ELS18_0ELNS17_7ScaleInE0ELS19_0EEEEEENSN_INS5_IJSD_SD_SD_EEENS5_IJSW_SW_SW_EEEEENS5_IJNS4_10UnderscoreES1F_S1F_EEEEENS5_IJNS4_23SM90_TMA_LOAD_MULTICASTES1I_EEENS5_IJNS4_14ComposedLayoutINS4_7SwizzleILi3ELi4ELi3EEENS4_18smem_ptr_flag_bitsILi8EEENSN_INS5_IJNSA_ILi8EEESG_EEENS5_IJSG_SD_EEEEEEENSN_INS5_IJNS5_IJNS5_IJSP_SD_EEENS5_IJSO_SD_EEEEEESD_NS5_IJSB_SD_EEEEEENS5_IJNS5_IJNS5_IJSU_SY_EEESX_EEESW_NS5_IJSD_SY_EEEEEEEEEEEvNS4_8identityES1J_S24_vS25_EENS_8epilogue10collective18CollectiveEpilogueINS27_23Sm100TmaWarpSpecializedILi3ELi2ELi16ELb1ELb0EEEJNS5_IJSH_SH_SG_EEENS5_IJNSN_ISH_SD_EENSN_INS5_IJST_SC_EEENS5_IJSD_SO_EEEEEEEENS_10bfloat16_tESM_S2I_SM_NS27_6fusion15FusionCallbacksIS2B_NS2J_17LinearCombinationIS2I_fS2I_fLNS_15FloatRoundStyleE2EEES2C_S2H_JEEENS4_5SM1004TMEM4LOAD26SM100_TMEM_LOAD_32dp32b16xENS4_13SM90_TMA_LOADENS1K_INS1L_ILi1ELi4ELi3EEENS1N_ILi16EEENSN_INS5_IJS1P_ST_EEENS5_IJST_SD_EEEEEEENS4_39AutoVectorizingCopyWithAssumedAlignmentILi128EEENS4_14SM90_TMA_STOREES2Z_S31_S31_EEEvvEEEEvNT_6ParamsE)
        .other          _ZN7cutlass13device_kernelINS_4gemm6kernel13GemmUniversalIN4cute5tupleIJiiiiEEENS1_10collective13CollectiveMmaINS1_46MainloopSm100TmaUmmaWarpSpecializedBlockScaledILi8ELi2ELi2ENS5_IJNS4_1CILi4EEENSA_ILi2EEENSA_ILi1EEEEEEEENS5_IJNSA_ILi128EEENSA_ILi64EEESG_EEENS5_IJNS_12float_e4m3_tENS_13float_ue8m0_tEEEENS5_IJNS5_IJlSD_lEEENS4_6LayoutINS5_IJNS5_IJNS5_IJNSA_ILi32EEESB_EEEiEEESQ_NS5_IJSD_iEEEEEENS5_IJNS5_IJNS5_IJNSA_ILi16EEESB_EEEiEEENS5_IJNS5_IJNSA_ILi0EEESD_EEENSA_ILi512EEEEEENS5_IJSW_iEEEEEEEEEEESL_S13_NS4_8TiledMMAINS4_8MMA_AtomIJNS4_21SM100_MMA_MXF8F6F4_SSISJ_SJ_fSK_Li128ELi64ELNS4_4UMMA5MajorE0ELS18_0ELNS17_7ScaleInE0ELS19_0EEEEEENSN_INS5_IJSD_SD_SD_EEENS5_IJSW_SW_SW_EEEEENS5_IJNS4_10UnderscoreES1F_S1F_EEEEENS5_IJNS4_23SM90_TMA_LOAD_MULTICASTES1I_EEENS5_IJNS4_14ComposedLayoutINS4_7SwizzleILi3ELi4ELi3EEENS4_18smem_ptr_flag_bitsILi8EEENSN_INS5_IJNSA_ILi8EEESG_EEENS5_IJSG_SD_EEEEEEENSN_INS5_IJNS5_IJNS5_IJSP_SD_EEENS5_IJSO_SD_EEEEEESD_NS5_IJSB_SD_EEEEEENS5_IJNS5_IJNS5_IJSU_SY_EEESX_EEESW_NS5_IJSD_SY_EEEEEEEEEEEvNS4_8identityES1J_S24_vS25_EENS_8epilogue10collective18CollectiveEpilogueINS27_23Sm100TmaWarpSpecializedILi3ELi2ELi16ELb1ELb0EEEJNS5_IJSH_SH_SG_EEENS5_IJNSN_ISH_SD_EENSN_INS5_IJST_SC_EEENS5_IJSD_SO_EEEEEEEENS_10bfloat16_tESM_S2I_SM_NS27_6fusion15FusionCallbacksIS2B_NS2J_17LinearCombinationIS2I_fS2I_fLNS_15FloatRoundStyleE2EEES2C_S2H_JEEENS4_5SM1004TMEM4LOAD26SM100_TMEM_LOAD_32dp32b16xENS4_13SM90_TMA_LOADENS1K_INS1L_ILi1ELi4ELi3EEENS1N_ILi16EEENSN_INS5_IJS1P_ST_EEENS5_IJST_SD_EEEEEEENS4_39AutoVectorizingCopyWithAssumedAlignmentILi128EEENS4_14SM90_TMA_STOREES2Z_S31_S31_EEEvvEEEEvNT_6ParamsE,@"STO_CUDA_ENTRY STV_DEFAULT"
_ZN7cutlass13device_kernelINS_4gemm6kernel13GemmUniversalIN4cute5tupleIJiiiiEEENS1_10collective13CollectiveMmaINS1_46MainloopSm100TmaUmmaWarpSpecializedBlockScaledILi8ELi2ELi2ENS5_IJNS4_1CILi4EEENSA_ILi2EEENSA_ILi1EEEEEEEENS5_IJNSA_ILi128EEENSA_ILi64EEESG_EEENS5_IJNS_12float_e4m3_tENS_13float_ue8m0_tEEEENS5_IJNS5_IJlSD_lEEENS4_6LayoutINS5_IJNS5_IJNS5_IJNSA_ILi32EEESB_EEEiEEESQ_NS5_IJSD_iEEEEEENS5_IJNS5_IJNS5_IJNSA_ILi16EEESB_EEEiEEENS5_IJNS5_IJNSA_ILi0EEESD_EEENSA_ILi512EEEEEENS5_IJSW_iEEEEEEEEEEESL_S13_NS4_8TiledMMAINS4_8MMA_AtomIJNS4_21SM100_MMA_MXF8F6F4_SSISJ_SJ_fSK_Li128ELi64ELNS4_4UMMA5MajorE0ELS18_0ELNS17_7ScaleInE0ELS19_0EEEEEENSN_INS5_IJSD_SD_SD_EEENS5_IJSW_SW_SW_EEEEENS5_IJNS4_10UnderscoreES1F_S1F_EEEEENS5_IJNS4_23SM90_TMA_LOAD_MULTICASTES1I_EEENS5_IJNS4_14ComposedLayoutINS4_7SwizzleILi3ELi4ELi3EEENS4_18smem_ptr_flag_bitsILi8EEENSN_INS5_IJNSA_ILi8EEESG_EEENS5_IJSG_SD_EEEEEEENSN_INS5_IJNS5_IJNS5_IJSP_SD_EEENS5_IJSO_SD_EEEEEESD_NS5_IJSB_SD_EEEEEENS5_IJNS5_IJNS5_IJSU_SY_EEESX_EEESW_NS5_IJSD_SY_EEEEEEEEEEEvNS4_8identityES1J_S24_vS25_EENS_8epilogue10collective18CollectiveEpilogueINS27_23Sm100TmaWarpSpecializedILi3ELi2ELi16ELb1ELb0EEEJNS5_IJSH_SH_SG_EEENS5_IJNSN_ISH_SD_EENSN_INS5_IJST_SC_EEENS5_IJSD_SO_EEEEEEEENS_10bfloat16_tESM_S2I_SM_NS27_6fusion15FusionCallbacksIS2B_NS2J_17LinearCombinationIS2I_fS2I_fLNS_15FloatRoundStyleE2EEES2C_S2H_JEEENS4_5SM1004TMEM4LOAD26SM100_TMEM_LOAD_32dp32b16xENS4_13SM90_TMA_LOADENS1K_INS1L_ILi1ELi4ELi3EEENS1N_ILi16EEENSN_INS5_IJS1P_ST_EEENS5_IJST_SD_EEEEEEENS4_39AutoVectorizingCopyWithAssumedAlignmentILi128EEENS4_14SM90_TMA_STOREES2Z_S31_S31_EEEvvEEEEvNT_6ParamsE:
[----:B------:R-:W1:Y:S01]  /*0000*/  LDC R1, c[0x0][0x37c] ;  /* 0x0000df00ff017b82 */ /* 0x000e620000000800 */
[----:B------:R-:W2:Y:S01]  /*0010*/  S2R R81, SR_TID.X ;  /* 0x0000000000517919 */ /* 0x000ea20000002100 */
[----:B------:R-:W3:Y:S01]  /*0020*/  LDCU.64 UR12, c[0x0][0xc90] ;  /* 0x00019200ff0c77ac */ /* 0x000ee20008000a00 */
[----:B------:R-:W-:Y:S02]  /*0030*/  PRMT R85, RZ, 0x7610, R85 ;  /* 0x00007610ff557816 */ /* 0x000fe40000000055 */
[----:B------:R-:W-:Y:S01]  /*0040*/  ELECT P4, URZ, PT ;  /* 0x0000000000ff782f */ /* 0x000fe20003880000 */
[----:B---3--:R-:W-:-:S04]  /*0050*/  UISETP.NE.U32.AND UP0, UPT, UR12, URZ, UPT ;  /* 0x000000ff0c00728c */ /* 0x008fc8000bf05070 */
[----:B------:R-:W-:Y:S01]  /*0060*/  UISETP.NE.AND.EX UP0, UPT, UR13, URZ, UPT, UP0 ;  /* 0x000000ff0d00728c */ /* 0x000fe2000bf05300 */
[----:B--2---:R-:W-:-:S05]  /*0070*/  SHF.R.U32.HI R86, RZ, 0x5, R81 ;  /* 0x00000005ff567819 */ /* 0x004fca0000011651 */
[----:B------:R-:W2:Y:S02]  /*0080*/  SHFL.IDX PT, R0, R86, RZ, 0x1f ;  /* 0x00001fff56007589 */ /* 0x000ea400000e0000 */
[----:B--2---:R-:W-:Y:S01]  /*0090*/  R2UR UR21, R0 ;  /* 0x00000000001572ca */ /* 0x004fe200000e0000 */
[----:B-1----:R-:W-:-:S14]  /*00a0*/  BRA.U UP0, `(.L_x_0) ;  /* 0x0000000100307547 */ /* 0x002fdc000b800000 */
[----:B------:R-:W1:Y:S02]  /*00b0*/  LDCU.64 UR4, c[0x0][0xc88] ;  /* 0x00019100ff0477ac */ /* 0x000e640008000a00 */
[----:B-1----:R-:W-:-:S04]  /*00c0*/  UISETP.NE.U32.AND UP0, UPT, UR4, URZ, UPT ;  /* 0x000000ff0400728c */ /* 0x002fc8000bf05070 */
[----:B------:R-:W-:-:S09]  /*00d0*/  UISETP.NE.AND.EX UP0, UPT, UR5, URZ, UPT, UP0 ;  /* 0x000000ff0500728c */ /* 0x000fd2000bf05300 */
[----:B------:R-:W-:Y:S05]  /*00e0*/  BRA.U !UP0, `(.L_x_1) ;  /* 0x0000000108147547 */ /* 0x000fea000b800000 */
[----:B------:R-:W1:Y:S01]  /*00f0*/  LDC.64 R2, c[0x0][0xc88] ;  /* 0x00032200ff027b82 */ /* 0x000e620000000a00 */
[----:B------:R-:W1:Y:S02]  /*0100*/  LDCU.64 UR4, c[0x0][0x358] ;  /* 0x00006b00ff0477ac */ /* 0x000e640008000a00 */
[----:B-1----:R1:W5:Y:S01]  /*0110*/  LDG.E R45, desc[UR4][R2.64] ;  /* 0x00000004022d7981 */ /* 0x002362000c1e1900 */
[----:B------:R-:W-:Y:S01]  /*0120*/  HFMA2 R85, -RZ, RZ, 0, 5.9604644775390625e-08 ;  /* 0x00000001ff557431 */ /* 0x000fe200000001ff */
[----:B------:R-:W-:Y:S05]  /*0130*/  BRA `(.L_x_0) ;  /* 0x00000000000c7947 */ /* 0x000fea0003800000 */
.L_x_1:
[----:B------:R-:W1:Y:S01]  /*0140*/  LDCU UR4, c[0x0][0xc80] ;  /* 0x00019000ff0477ac */ /* 0x000e620008000800 */
[----:B------:R-:W-:Y:S01]  /*0150*/  HFMA2 R85, -RZ, RZ, 0, 5.9604644775390625e-08 ;  /* 0x00000001ff557431 */ /* 0x000fe200000001ff */
[----:B-1----:R-:W-:-:S07]  /*0160*/  MOV R45, UR4 ;  /* 0x00000004002d7c02 */ /* 0x002fce0008000f00 */
.L_x_0:
[----:B------:R-:W2:Y:S02]  /*0170*/  LDCU.64 UR4, c[0x0][0xcb0] ;  /* 0x00019600ff0477ac */ /* 0x000ea40008000a00 */
[----:B--2---:R-:W-:-:S04]  /*0180*/  UISETP.NE.U32.AND UP0, UPT, UR4, URZ, UPT ;  /* 0x000000ff0400728c */ /* 0x004fc8000bf05070 */
[----:B------:R-:W-:-:S09]  /*0190*/  UISETP.NE.AND.EX UP0, UPT, UR5, URZ, UPT, UP0 ;  /* 0x000000ff0500728c */ /* 0x000fd2000bf05300 */
[----:B------:R-:W-:Y:S05]  /*01a0*/  BRA.U UP0, `(.L_x_2) ;  /* 0x0000000100287547 */ /* 0x000fea000b800000 */
[----:B------:R-:W2:Y:S02]  /*01b0*/  LDCU.64 UR4, c[0x0][0xca8] ;  /* 0x00019500ff0477ac */ /* 0x000ea40008000a00 */
[----:B--2---:R-:W-:-:S04]  /*01c0*/  UISETP.NE.U32.AND UP0, UPT, UR4, URZ, UPT ;  /* 0x000000ff0400728c */ /* 0x004fc8000bf05070 */
[----:B------:R-:W-:-:S09]  /*01d0*/  UISETP.NE.AND.EX UP0, UPT, UR5, URZ, UPT, UP0 ;  /* 0x000000ff0500728c */ /* 0x000fd2000bf05300 */
[----:B------:R-:W-:Y:S05]  /*01e0*/  BRA.U !UP0, `(.L_x_3) ;  /* 0x0000000108107547 */ /* 0x000fea000b800000 */
[----:B-1----:R-:W1:Y:S01]  /*01f0*/  LDC.64 R2, c[0x0][0xca8] ;  /* 0x00032a00ff027b82 */ /* 0x002e620000000a00 */
[----:B------:R-:W1:Y:S02]  /*0200*/  LDCU.64 UR4, c[0x0][0x358] ;  /* 0x00006b00ff0477ac */ /* 0x000e640008000a00 */
[----:B-1----:R2:W5:Y:S01]  /*0210*/  LDG.E R43, desc[UR4][R2.64] ;  /* 0x00000004022b7981 */ /* 0x002562000c1e1900 */
[----:B------:R-:W-:Y:S05]  /*0220*/  BRA `(.L_x_2) ;  /* 0x0000000000087947 */ /* 0x000fea0003800000 */
.L_x_3:
[----:B------:R-:W2:Y:S02]  /*0230*/  LDCU UR4, c[0x0][0xca0] ;  /* 0x00019400ff0477ac */ /* 0x000ea40008000800 */
[----:B--2---:R-:W-:Y:S02]  /*0240*/  MOV R43, UR4 ;  /* 0x00000004002b7c02 */ /* 0x004fe40008000f00 */
.L_x_2:
[----:B------:R-:W-:Y:S01]  /*0250*/  IMAD.U32 R0, RZ, RZ, UR21 ;  /* 0x00000015ff007e24 */ /* 0x000fe2000f8e00ff */
[----:B------:R-:W-:Y:S04]  /*0260*/  BSSY.RECONVERGENT B0, `(.L_x_4) ;  /* 0x0000012000007945 */ /* 0x000fe80003800200 */
[C---:B------:R-:W-:Y:S02]  /*0270*/  ISETP.NE.OR P1, PT, R0.reuse, 0x1, !P4 ;  /* 0x000000010000780c */ /* 0x040fe40006725670 */
[----:B------:R-:W-:-:S11]  /*0280*/  ISETP.NE.OR P0, PT, R0, 0x3, !P4 ;  /* 0x000000030000780c */ /* 0x000fd60006705670 */
[----:B------:R-:W-:Y:S05]  /*0290*/  @P1 BRA `(.L_x_5) ;  /* 0x0000000000381947 */ /* 0x000fea0003800000 */
[----:B------:R-:W3:Y:S02]  /*02a0*/  LDCU.64 UR4, c[0x0][0x348] ;  /* 0x00006900ff0477ac */ /* 0x000ee40008000a00 */
[----:B---3--:R-:W-:Y:S02]  /*02b0*/  UIADD3 UR10, UP3, UPT, UR4, 0x80, URZ ;  /* 0x00000080040a7890 */ /* 0x008fe4000ff7e0ff */
[----:B------:R-:W-:Y:S02]  /*02c0*/  UIADD3 UR8, UP2, UPT, UR4, 0x180, URZ ;  /* 0x0000018004087890 */ /* 0x000fe4000ff5e0ff */
[----:B------:R-:W-:Y:S02]  /*02d0*/  UIADD3 UR6, UP1, UPT, UR4, 0x280, URZ ;  /* 0x0000028004067890 */ /* 0x000fe4000ff3e0ff */
[----:B------:R-:W-:Y:S02]  /*02e0*/  UIADD3 UR4, UP0, UPT, UR4, 0x380, URZ ;  /* 0x0000038004047890 */ /* 0x000fe4000ff1e0ff */
[----:B------:R-:W-:-:S02]  /*02f0*/  UIADD3.X UR11, UPT, UPT, URZ, UR5, URZ, UP3, !UPT ;  /* 0x00000005ff0b7290 */ /* 0x000fc40009ffe4ff */
[----:B------:R-:W-:Y:S02]  /*0300*/  UIADD3.X UR9, UPT, UPT, URZ, UR5, URZ, UP2, !UPT ;  /* 0x00000005ff097290 */ /* 0x000fe400097fe4ff */
[----:B------:R-:W-:Y:S02]  /*0310*/  UIADD3.X UR7, UPT, UPT, URZ, UR5, URZ, UP1, !UPT ;  /* 0x00000005ff077290 */ /* 0x000fe40008ffe4ff */
[----:B------:R-:W-:-:S03]  /*0320*/  UIADD3.X UR5, UPT, UPT, URZ, UR5, URZ, UP0, !UPT ;  /* 0x00000005ff057290 */ /* 0x000fc600087fe4ff */
[----:B------:R3:W-:Y:S02]  /*0330*/  UTMACCTL.PF [UR10] ;  /* 0x000000000a0079b9 */ /* 0x0007e40008040000 */
[----:B------:R3:W-:Y:S02]  /*0340*/  UTMACCTL.PF [UR8] ;  /* 0x00000000080079b9 */ /* 0x0007e40008040000 */
[----:B------:R3:W-:Y:S02]  /*0350*/  UTMACCTL.PF [UR6] ;  /* 0x00000000060079b9 */ /* 0x0007e40008040000 */
[----:B------:R3:W-:Y:S02]  /*0360*/  UTMACCTL.PF [UR4] ;  /* 0x00000000040079b9 */ /* 0x0007e40008040000 */
[----:B---3--:R-:W-:Y:S01]  /*0370*/  NOP ;  /* 0x0000000000007918 */ /* 0x008fe20000000000 */
.L_x_5:
[----:B------:R-:W-:Y:S05]  /*0380*/  BSYNC.RECONVERGENT B0 ;  /* 0x0000000000007941 */ /* 0x000fea0003800200 */
.L_x_4:
[----:B------:R-:W-:Y:S04]  /*0390*/  BSSY.RECONVERGENT B0, `(.L_x_6) ;  /* 0x000000a000007945 */ /* 0x000fe80003800200 */
[----:B------:R-:W-:Y:S05]  /*03a0*/  @P0 BRA `(.L_x_7) ;  /* 0x0000000000200947 */ /* 0x000fea0003800000 */
[----:B------:R-:W3:Y:S02]  /*03b0*/  LDCU.64 UR4, c[0x0][0x348] ;  /* 0x00006900ff0477ac */ /* 0x000ee40008000a00 */
[----:B---3--:R-:W-:Y:S02]  /*03c0*/  UIADD3 UR6, UP1, UPT, UR4, 0x980, URZ ;  /* 0x0000098004067890 */ /* 0x008fe4000ff3e0ff */
[----:B------:R-:W-:Y:S02]  /*03d0*/  UIADD3 UR4, UP0, UPT, UR4, 0xa80, URZ ;  /* 0x00000a8004047890 */ /* 0x000fe4000ff1e0ff */
[----:B------:R-:W-:Y:S02]  /*03e0*/  UIADD3.X UR7, UPT, UPT, URZ, UR5, URZ, UP1, !UPT ;  /* 0x00000005ff077290 */ /* 0x000fe40008ffe4ff */
[----:B------:R-:W-:-:S07]  /*03f0*/  UIADD3.X UR5, UPT, UPT, URZ, UR5, URZ, UP0, !UPT ;  /* 0x00000005ff057290 */ /* 0x000fce00087fe4ff */
[----:B------:R3:W-:Y:S02]  /*0400*/  UTMACCTL.PF [UR6] ;  /* 0x00000000060079b9 */ /* 0x0007e40008040000 */
[----:B------:R3:W-:Y:S02]  /*0410*/  UTMACCTL.PF [UR4] ;  /* 0x00000000040079b9 */ /* 0x0007e40008040000 */
[----:B---3--:R-:W-:Y:S01]  /*0420*/  NOP ;  /* 0x0000000000007918 */ /* 0x008fe20000000000 */
.L_x_7:
[----:B------:R-:W-:Y:S05]  /*0430*/  BSYNC.RECONVERGENT B0 ;  /* 0x0000000000007941 */ /* 0x000fea0003800200 */
.L_x_6:
[----:B------:R-:W3:Y:S01]  /*0440*/  LDCU.64 UR4, c[0x0][0xc88] ;  /* 0x00019100ff0477ac */ /* 0x000ee20008000a00 */
[----:B------:R-:W-:Y:S02]  /*0450*/  UISETP.EQ.U32.AND UP1, UPT, UR12, URZ, UPT ;  /* 0x000000ff0c00728c */ /* 0x000fe4000bf22070 */
[----:B------:R-:W-:Y:S02]  /*0460*/  UPLOP3.LUT UP4, UPT, UPT, UPT, UPT, 0x80, 0x8 ;  /* 0x000000000008789c */ /* 0x000fe40003f8f070 */
[----:B---3--:R-:W-:-:S04]  /*0470*/  UISETP.NE.U32.AND UP0, UPT, UR4, URZ, UPT ;  /* 0x000000ff0400728c */ /* 0x008fc8000bf05070 */
[----:B------:R-:W-:-:S04]  /*0480*/  UISETP.NE.AND.EX UP0, UPT, UR5, URZ, UPT, UP0 ;  /* 0x000000ff0500728c */ /* 0x000fc8000bf05300 */
[----:B------:R-:W-:-:S04]  /*0490*/  UISETP.EQ.OR.EX UP2, UPT, UR13, URZ, !UP0, UP1 ;  /* 0x000000ff0d00728c */ /* 0x000fc8000c742710 */
[----:B------:R-:W-:-:S06]  /*04a0*/  UP2UR UR4, UPR, URZ, 0x4 ;  /* 0x00000004ff047883 */ /* 0x000fcc0008000000 */
[----:B------:R-:W-:Y:S01]  /*04b0*/  MOV R96, UR4 ;  /* 0x0000000400607c02 */ /* 0x000fe20008000f00 */
[----:B------:R-:W-:Y:S06]  /*04c0*/  BRA.U !UP2, `(.L_x_8) ;  /* 0x000000010a207547 */ /* 0x000fec000b800000 */
[----:B------:R-:W-:Y:S01]  /*04d0*/  UISETP.NE.U32.AND UP1, UPT, UR12, URZ, UPT ;  /* 0x000000ff0c00728c */ /* 0x000fe2000bf25070 */
[----:B-----5:R-:W-:Y:S01]  /*04e0*/  FSETP.NEU.AND P0, PT, R45, RZ, PT ;  /* 0x000000ff2d00720b */ /* 0x020fe20003f0d000 */
[----:B------:R-:W-:Y:S02]  /*04f0*/  USEL UR4, URZ, 0xffffffff, UP0 ;  /* 0xffffffffff047887 */ /* 0x000fe40008000000 */
[----:B------:R-:W-:-:S10]  /*0500*/  UISETP.NE.AND.EX UP1, UPT, UR13, URZ, UPT, UP1 ;  /* 0x000000ff0d00728c */ /* 0x000fd4000bf25310 */
[----:B------:R-:W-:Y:S01]  /*0510*/  VOTEU.ANY UP0, P0 ;  /* 0x0000000000ff7886 */ /* 0x000fe20000000100 */
[----:B------:R-:W-:-:S04]  /*0520*/  @!UP1 USEL UR4, URZ, 0xffffffff, UP0 ;  /* 0xffffffffff049887 */ /* 0x000fc80008000000 */
[----:B------:R-:W-:-:S04]  /*0530*/  ULOP3.LUT UR4, UR4, 0x1, URZ, 0xc0, !UPT ;  /* 0x0000000104047892 */ /* 0x000fc8000f8ec0ff */
[----:B------:R-:W-:-:S11]  /*0540*/  UISETP.NE.U32.AND UP4, UPT, UR4, 0x1, UPT ;  /* 0x000000010400788c */ /* 0x000fd6000bf85070 */
.L_x_8:
[----:B-12---:R-:W1:Y:S01]  /*0550*/  SHFL.IDX PT, R2, R86, RZ, 0x1f ;  /* 0x00001fff56027589 */ /* 0x006e6200000e0000 */
[----:B------:R-:W-:-:S04]  /*0560*/  UISETP.NE.AND UP0, UPT, UR21, 0x2, UPT ;  /* 0x000000021500788c */ /* 0x000fc8000bf05270 */
[----:B------:R-:W-:Y:S01]  /*0570*/  USEL UR45, URZ, 0x1, UP0 ;  /* 0x00000001ff2d7887 */ /* 0x000fe20008000000 */
[----:B-1----:R-:W-:-:S13]  /*0580*/  ISETP.NE.AND P0, PT, R2, RZ, PT ;  /* 0x000000ff0200720c */ /* 0x002fda0003f05270 */
[----:B------:R-:W-:Y:S05]  /*0590*/  @P0 BRA `(.L_x_9) ;  /* 0x0000000000840947 */ /* 0x000fea0003800000 */
[----:B------:R-:W-:Y:S01]  /*05a0*/  ELECT P0, URZ, PT ;  /* 0x0000000000ff782f */ /* 0x000fe20003800000 */
[----:B------:R-:W-:-:S12]  /*05b0*/  BSSY.RECONVERGENT B0, `(.L_x_9) ;  /* 0x000001f000007945 */ /* 0x000fd80003800200 */
[----:B------:R-:W-:Y:S05]  /*05c0*/  @!P0 BRA `(.L_x_10) ;  /* 0x0000000000748947 */ /* 0x000fea0003800000 */
[----:B------:R-:W1:Y:S01]  /*05d0*/  S2UR UR4, SR_CgaCtaId ;  /* 0x00000000000479c3 */ /* 0x000e620000008800 */
[----:B------:R-:W-:Y:S01]  /*05e0*/  UMOV UR5, 0x400 ;  /* 0x0000040000057882 */ /* 0x000fe20000000000 */
[----:B------:R-:W-:Y:S01]  /*05f0*/  UMOV UR8, 0x1 ;  /* 0x0000000100087882 */ /* 0x000fe20000000000 */
[----:B------:R-:W-:Y:S01]  /*0600*/  UMOV UR6, 0x5 ;  /* 0x0000000500067882 */ /* 0x000fe20000000000 */
[----:B------:R-:W-:-:S04]  /*0610*/  UIADD3 UR8, UPT, UPT, -UR8, 0x100000, URZ ;  /* 0x0010000008087890 */ /* 0x000fc8000fffe1ff */
[----:B------:R-:W-:Y:S02]  /*0620*/  USHF.L.U32 UR9, UR8, 0xb, URZ ;  /* 0x0000000b08097899 */ /* 0x000fe400080006ff */
[----:B------:R-:W-:Y:S02]  /*0630*/  USHF.L.U32 UR8, UR8, 0x1, URZ ;  /* 0x0000000108087899 */ /* 0x000fe400080006ff */
[----:B------:R-:W-:-:S04]  /*0640*/  UIADD3 UR6, UPT, UPT, -UR6, 0x100000, URZ ;  /* 0x0010000006067890 */ /* 0x000fc8000fffe1ff */
[----:B------:R-:W-:Y:S02]  /*0650*/  USHF.L.U32 UR7, UR6, 0xb, URZ ;  /* 0x0000000b06077899 */ /* 0x000fe400080006ff */
[----:B------:R-:W-:Y:S02]  /*0660*/  USHF.L.U32 UR6, UR6, 0x1, URZ ;  /* 0x0000000106067899 */ /* 0x000fe400080006ff */
[----:B-1----:R-:W-:Y:S01]  /*0670*/  ULEA UR4, UR4, UR5, 0x18 ;  /* 0x0000000504047291 */ /* 0x002fe2000f8ec0ff */
[----:B------:R-:W1:Y:S11]  /*0680*/  FENCE.VIEW.ASYNC.S ;  /* 0x00000000000073c6 */ /* 0x000e760000000000 */
[----:B-1----:R1:W2:Y:S01]  /*0690*/  SYNCS.EXCH.64 URZ, [UR4], UR8 ;  /* 0x0000000804ff75b2 */ /* 0x0022a20008000100 */
[----:B------:R1:W3:Y:S01]  /*06a0*/  SYNCS.EXCH.64 URZ, [UR4+0x40], UR6 ;  /* 0x0000400604ff75b2 */ /* 0x0002e20008000100 */
[----:B------:R1:W4:Y:S01]  /*06b0*/  SYNCS.EXCH.64 URZ, [UR4+0x8], UR8 ;  /* 0x0000080804ff75b2 */ /* 0x0003220008000100 */
[----:B------:R1:W1:Y:S01]  /*06c0*/  SYNCS.EXCH.64 URZ, [UR4+0x48], UR6 ;  /* 0x0000480604ff75b2 */ /* 0x0002620008000100 */
        /* <DEDUP_REMOVED lines=12> */
[----:B------:R-:W-:Y:S01]  /*0790*/  NOP ;  /* 0x0000000000007918 */ /* 0x000fe20000000000 */
.L_x_10:
[----:B-1----:R-:W-:Y:S05]  /*07a0*/  BSYNC.RECONVERGENT B0 ;  /* 0x0000000000007941 */ /* 0x002fea0003800200 */
.L_x_9:
[----:B------:R-:W1:Y:S01]  /*07b0*/  SHFL.IDX PT, R2, R86, RZ, 0x1f ;  /* 0x00001fff56027589 */ /* 0x000e6200000e0000 */
[----:B------:R-:W-:Y:S01]  /*07c0*/  NOP ;  /* 0x0000000000007918 */ /* 0x000fe20000000000 */
[----:B-1----:R-:W-:-:S13]  /*07d0*/  ISETP.NE.AND P0, PT, R2, 0x1, PT ;  /* 0x000000010200780c */ /* 0x002fda0003f05270 */
[----:B------:R-:W-:Y:S05]  /*07e0*/  @P0 BRA `(.L_x_11) ;  /* 0x0000000000500947 */ /* 0x000fea0003800000 */
        /* <DEDUP_REMOVED lines=9> */
[----:B------:R-:W-:Y:S01]  /*0880*/  USHF.L.U32 UR6, UR6, 0x1, URZ ;  /* 0x0000000106067899 */ /* 0x000fe200080006ff */
[----:B------:R-:W-:Y:S01]  /*0890*/  ELECT P0, URZ, PT ;  /* 0x0000000000ff782f */ /* 0x000fe20003800000 */
[----:B-1----:R-:W-:Y:S01]  /*08a0*/  ULEA UR4, UR4, UR5, 0x18 ;  /* 0x0000000504047291 */ /* 0x002fe2000f8ec0ff */
[----:B------:R-:W1:Y:S11]  /*08b0*/  FENCE.VIEW.ASYNC.S ;  /* 0x00000000000073c6 */ /* 0x000e760000000000 */
[----:B-1----:R1:W1:Y:S01]  /*08c0*/  SYNCS.EXCH.64 URZ, [UR4+0x80], UR8 ;  /* 0x0000800804ff75b2 */ /* 0x0022620008000100 */
[----:B------:R1:W1:Y:S01]  /*08d0*/  SYNCS.EXCH.64 URZ, [UR4+0x98], UR6 ;  /* 0x0000980604ff75b2 */ /* 0x0002620008000100 */
[----:B------:R1:W1:Y:S01]  /*08e0*/  SYNCS.EXCH.64 URZ, [UR4+0x88], UR8 ;  /* 0x0000880804ff75b2 */ /* 0x0002620008000100 */
[----:B------:R1:W1:Y:S01]  /*08f0*/  SYNCS.EXCH.64 URZ, [UR4+0xa0], UR6 ;  /* 0x0000a00604ff75b2 */ /* 0x0002620008000100 */
[----:B------:R1:W1:Y:S01]  /*0900*/  SYNCS.EXCH.64 URZ, [UR4+0x90], UR8 ;  /* 0x0000900804ff75b2 */ /* 0x0002620008000100 */
[----:B------:R1:W1:Y:S01]  /*0910*/  SYNCS.EXCH.64 URZ, [UR4+0xa8], UR6 ;  /* 0x0000a80604ff75b2 */ /* 0x0002620008000100 */
[----:B------:R-:W-:Y:S01]  /*0920*/  NOP ;  /* 0x0000000000007918 */ /* 0x000fe20000000000 */
.L_x_11:
[----:B------:R-:W2:Y:S01]  /*0930*/  SHFL.IDX PT, R2, R86, RZ, 0x1f ;  /* 0x00001fff56027589 */ /* 0x000ea200000e0000 */
[----:B------:R-:W-:Y:S01]  /*0940*/  NOP ;  /* 0x0000000000007918 */ /* 0x000fe20000000000 */
[----:B--2---:R-:W-:-:S13]  /*0950*/  ISETP.NE.AND P0, PT, R2, 0x3, PT ;  /* 0x000000030200780c */ /* 0x004fda0003f05270 */
[----:B------:R-:W-:Y:S05]  /*0960*/  @P0 BRA `(.L_x_12) ;  /* 0x0000000000300947 */ /* 0x000fea0003800000 */
[----:B-1----:R-:W1:Y:S01]  /*0970*/  S2UR UR4, SR_CgaCtaId ;  /* 0x00000000000479c3 */ /* 0x002e620000008800 */
[----:B------:R-:W-:Y:S01]  /*0980*/  UMOV UR6, 0x400 ;  /* 0x0000040000067882 */ /* 0x000fe20000000000 */
[----:B------:R-:W-:Y:S01]  /*0990*/  UMOV UR5, 0x20 ;  /* 0x0000002000057882 */ /* 0x000fe20000000000 */
[----:B------:R-:W-:Y:S01]  /*09a0*/  ELECT P0, URZ, PT ;  /* 0x0000000000ff782f */ /* 0x000fe20003800000 */
[----:B-1----:R-:W-:Y:S02]  /*09b0*/  ULEA UR6, UR4, UR6, 0x18 ;  /* 0x0000000604067291 */ /* 0x002fe4000f8ec0ff */
[----:B------:R-:W-:-:S04]  /*09c0*/  UIADD3 UR4, UPT, UPT, -UR5, 0x100000, URZ ;  /* 0x0010000005047890 */ /* 0x000fc8000fffe1ff */
[----:B------:R-:W-:Y:S02]  /*09d0*/  USHF.L.U32 UR5, UR4, 0xb, URZ ;  /* 0x0000000b04057899 */ /* 0x000fe400080006ff */
[----:B------:R-:W-:Y:S01]  /*09e0*/  USHF.L.U32 UR4, UR4, 0x1, URZ ;  /* 0x0000000104047899 */ /* 0x000fe200080006ff */
[----:B------:R-:W1:Y:S11]  /*09f0*/  FENCE.VIEW.ASYNC.S ;  /* 0x00000000000073c6 */ /* 0x000e760000000000 */
[----:B-1----:R2:W1:Y:S01]  /*0a00*/  SYNCS.EXCH.64 URZ, [UR6+0xb0], UR4 ;  /* 0x0000b00406ff75b2 */ /* 0x0024620008000100 */
[----:B------:R2:W1:Y:S02]  /*0a10*/  SYNCS.EXCH.64 URZ, [UR6+0xb8], UR4 ;  /* 0x0000b80406ff75b2 */ /* 0x0004640008000100 */
[----:B--2---:R-:W-:Y:S01]  /*0a20*/  NOP ;  /* 0x0000000000007918 */ /* 0x004fe20000000000 */
.L_x_12:
[----:B------:R-:W2:Y:S01]  /*0a30*/  SHFL.IDX PT, R2, R86, RZ, 0x1f ;  /* 0x00001fff56027589 */ /* 0x000ea200000e0000 */
[----:B------:R-:W-:Y:S01]  /*0a40*/  NOP ;  /* 0x0000000000007918 */ /* 0x000fe20000000000 */
[----:B--2---:R-:W-:-:S13]  /*0a50*/  ISETP.NE.AND P0, PT, R2, 0x4, PT ;  /* 0x000000040200780c */ /* 0x004fda0003f05270 */
[----:B------:R-:W-:Y:S05]  /*0a60*/  @P0 BRA `(.L_x_13) ;  /* 0x00000000004c0947 */ /* 0x000fea0003800000 */
[----:B-1----:R-:W1:Y:S01]  /*0a70*/  S2UR UR6, SR_CgaCtaId ;  /* 0x00000000000679c3 */ /* 0x002e620000008800 */
[----:B------:R-:W-:Y:S01]  /*0a80*/  UMOV UR4, 0x720 ;  /* 0x0000072000047882 */ /* 0x000fe20000000000 */
[----:B------:R-:W-:Y:S01]  /*0a90*/  UMOV UR5, 0x400 ;  /* 0x0000040000057882 */ /* 0x000fe20000000000 */
[----:B------:R-:W-:Y:S01]  /*0aa0*/  USEL UR4, UR4, 0x620, UP4 ;  /* 0x0000062004047887 */ /* 0x000fe2000a000000 */
[----:B------:R-:W-:Y:S01]  /*0ab0*/  UMOV UR8, 0x1 ;  /* 0x0000000100087882 */ /* 0x000fe20000000000 */
[----:B------:R-:W-:Y:S01]  /*0ac0*/  ELECT P0, URZ, PT ;  /* 0x0000000000ff782f */ /* 0x000fe20003800000 */
[----:B------:R-:W-:-:S04]  /*0ad0*/  UIADD3 UR8, UPT, UPT, -UR8, 0x100000, URZ ;  /* 0x0010000008087890 */ /* 0x000fc8000fffe1ff */
[----:B------:R-:W-:Y:S02]  /*0ae0*/  USHF.L.U32 UR9, UR8, 0xb, URZ ;  /* 0x0000000b08097899 */ /* 0x000fe400080006ff */
[----:B------:R-:W-:Y:S02]  /*0af0*/  USHF.L.U32 UR8, UR8, 0x1, URZ ;  /* 0x0000000108087899 */ /* 0x000fe400080006ff */
[----:B-1----:R-:W-:Y:S02]  /*0b00*/  ULEA UR6, UR6, UR5, 0x18 ;  /* 0x0000000506067291 */ /* 0x002fe4000f8ec0ff */
[----:B------:R-:W-:-:S04]  /*0b10*/  UIADD3 UR4, UPT, UPT, -UR4, 0x100000, URZ ;  /* 0x0010000004047890 */ /* 0x000fc8000fffe1ff */
[----:B------:R-:W-:Y:S02]  /*0b20*/  USHF.L.U32 UR5, UR4, 0xb, URZ ;  /* 0x0000000b04057899 */ /* 0x000fe400080006ff */
[----:B------:R-:W-:Y:S01]  /*0b30*/  USHF.L.U32 UR4, UR4, 0x1, URZ ;  /* 0x0000000104047899 */ /* 0x000fe200080006ff */
[----:B------:R-:W1:Y:S03]  /*0b40*/  FENCE.VIEW.ASYNC.S ;  /* 0x00000000000073c6 */ /* 0x000e660000000000 */
[----:B-1----:R2:W1:Y:S08]  /*0b50*/  SYNCS.EXCH.64 URZ, [UR6+0xc0], UR8 ;  /* 0x0000c00806ff75b2 */ /* 0x0024700008000100 */
[----:B------:R2:W1:Y:S01]  /*0b60*/  SYNCS.EXCH.64 URZ, [UR6+0xd0], UR4 ;  /* 0x0000d00406ff75b2 */ /* 0x0004620008000100 */
[----:B------:R2:W1:Y:S01]  /*0b70*/  SYNCS.EXCH.64 URZ, [UR6+0xc8], UR8 ;  /* 0x0000c80806ff75b2 */ /* 0x0004620008000100 */
[----:B------:R2:W1:Y:S02]  /*0b80*/  SYNCS.EXCH.64 URZ, [UR6+0xd8], UR4 ;  /* 0x0000d80406ff75b2 */ /* 0x0004640008000100 */
[----:B--2---:R-:W-:Y:S01]  /*0b90*/  NOP ;  /* 0x0000000000007918 */ /* 0x004fe20000000000 */
.L_x_13:
[----:B------:R-:W2:Y:S01]  /*0ba0*/  SHFL.IDX PT, R2, R86, RZ, 0x1f ;  /* 0x00001fff56027589 */ /* 0x000ea200000e0000 */
[----:B------:R-:W-:Y:S01]  /*0bb0*/  NOP ;  /* 0x0000000000007918 */ /* 0x000fe20000000000 */
[----:B--2---:R-:W-:-:S13]  /*0bc0*/  ISETP.NE.AND P0, PT, R2, 0x5, PT ;  /* 0x000000050200780c */ /* 0x004fda0003f05270 */
[----:B------:R-:W-:Y:S05]  /*0bd0*/  @P0 BRA `(.L_x_14) ;  /* 0x0000000000480947 */ /* 0x000fea0003800000 */
[----:B-1----:R-:W1:Y:S01]  /*0be0*/  S2UR UR4, SR_CgaCtaId ;  /* 0x00000000000479c3 */ /* 0x002e620000008800 */
        /* <DEDUP_REMOVED lines=15> */
[----:B------:R2:W1:Y:S02]  /*0ce0*/  SYNCS.EXCH.64 URZ, [UR4+0xf8], UR6 ;  /* 0x0000f80604ff75b2 */ /* 0x0004640008000100 */
[----:B--2---:R-:W-:Y:S01]  /*0cf0*/  NOP ;  /* 0x0000000000007918 */ /* 0x004fe20000000000 */
.L_x_14:
[----:B------:R-:W2:Y:S01]  /*0d00*/  SHFL.IDX PT, R2, R86, RZ, 0x1f ;  /* 0x00001fff56027589 */ /* 0x000ea200000e0000 */
[----:B------:R-:W1:Y:S01]  /*0d10*/  S2UR UR64, SR_CgaCtaId ;  /* 0x00000000004079c3 */ /* 0x000e620000008800 */
[----:B------:R-:W-:Y:S01]  /*0d20*/  NOP ;  /* 0x0000000000007918 */ /* 0x000fe20000000000 */
[----:B--2---:R-:W-:-:S13]  /*0d30*/  ISETP.NE.AND P0, PT, R2, 0x3, PT ;  /* 0x000000030200780c */ /* 0x004fda0003f05270 */
[----:B-1----:R-:W-:Y:S05]  /*0d40*/  @P0 BRA `(.L_x_15) ;  /* 0x0000000000340947 */ /* 0x002fea0003800000 */
[----:B------:R-:W-:Y:S01]  /*0d50*/  UMOV UR4, 0x400 ;  /* 0x0000040000047882 */ /* 0x000fe20000000000 */
[----:B------:R-:W-:Y:S01]  /*0d60*/  UMOV UR6, 0x20 ;  /* 0x0000002000067882 */ /* 0x000fe20000000000 */
[----:B------:R-:W-:Y:S02]  /*0d70*/  ULEA UR4, UR64, UR4, 0x18 ;  /* 0x0000000440047291 */ /* 0x000fe4000f8ec0ff */
[----:B------:R-:W-:-:S04]  /*0d80*/  UIADD3 UR6, UPT, UPT, -UR6, 0x100000, URZ ;  /* 0x0010000006067890 */ /* 0x000fc8000fffe1ff */
[----:B------:R-:W-:Y:S02]  /*0d90*/  USHF.L.U32 UR7, UR6, 0xb, URZ ;  /* 0x0000000b06077899 */ /* 0x000fe400080006ff */
[----:B------:R-:W-:Y:S01]  /*0da0*/  USHF.L.U32 UR6, UR6, 0x1, URZ ;  /* 0x0000000106067899 */ /* 0x000fe200080006ff */
[----:B------:R-:W-:Y:S01]  /*0db0*/  ELECT P0, URZ, PT ;  /* 0x0000000000ff782f */ /* 0x000fe20003800000 */
[----:B------:R-:W1:Y:S10]  /*0dc0*/  FENCE.VIEW.ASYNC.S ;  /* 0x00000000000073c6 */ /* 0x000e740000000000 */
[----:B-1----:R1:W2:Y:S01]  /*0dd0*/  SYNCS.EXCH.64 URZ, [UR4+0x100], UR6 ;  /* 0x0001000604ff75b2 */ /* 0x0022a20008000100 */
[----:B------:R1:W1:Y:S01]  /*0de0*/  SYNCS.EXCH.64 URZ, [UR4+0x110], UR6 ;  /* 0x0001100604ff75b2 */ /* 0x0002620008000100 */
[----:B------:R1:W1:Y:S01]  /*0df0*/  SYNCS.EXCH.64 URZ, [UR4+0x108], UR6 ;  /* 0x0001080604ff75b2 */ /* 0x0002620008000100 */
[----:B------:R1:W1:Y:S01]  /*0e00*/  SYNCS.EXCH.64 URZ, [UR4+0x118], UR6 ;  /* 0x0001180604ff75b2 */ /* 0x0002620008000100 */
[----:B------:R-:W-:Y:S01]  /*0e10*/  NOP ;  /* 0x0000000000007918 */ /* 0x000fe20000000000 */
.L_x_15:
[----:B-1----:R-:W1:Y:S01]  /*0e20*/  LDCU UR4, c[0x0][0x36c] ;  /* 0x00006d80ff0477ac */ /* 0x002e620008000800 */
[----:B------:R-:W-:Y:S01]  /*0e30*/  ISETP.NE.OR P4, PT, R0, 0x2, !P4 ;  /* 0x000000020000780c */ /* 0x000fe20006785670 */
[----:B------:R-:W-:Y:S01]  /*0e40*/  NOP ;  /* 0x0000000000007918 */ /* 0x000fe20000000000 */
[----:B------:R-:W-:Y:S01]  /*0e50*/  LOP3.LUT R0, R81, 0x1f, RZ, 0xc0, !PT ;  /* 0x0000001f51007812 */ /* 0x000fe200078ec0ff */
[----:B------:R-:W-:Y:S02]  /*0e60*/  UISETP.NE.AND UP5, UPT, UR21, URZ, UPT ;  /* 0x000000ff1500728c */ /* 0x000fe4000bfa5270 */
[----:B-1----:R-:W-:-:S09]  /*0e70*/  UISETP.EQ.U32.AND UP6, UPT, UR4, 0x1, UPT ;  /* 0x000000010400788c */ /* 0x002fd2000bfc2070 */
[----:B------:R-:W-:Y:S05]  /*0e80*/  BRA.U !UP6, `(.L_x_16) ;  /* 0x000000010e087547 */ /* 0x000fea000b800000 */
[----:B--234-:R-:W-:Y:S01]  /*0e90*/  UCGABAR_ARV ;  /* 0x00000000000079c7 */ /* 0x01cfe20008000000 */
[----:B------:R-:W-:Y:S05]  /*0ea0*/  BRA `(.L_x_17) ;  /* 0x0000000000047947 */ /* 0x000fea0003800000 */
.L_x_16:
[----:B--234-:R-:W-:Y:S01]  /*0eb0*/  NOP ;  /* 0x0000000000007918 */ /* 0x01cfe20000000000 */
.L_x_17:
[----:B------:R-:W1:Y:S01]  /*0ec0*/  S2UR UR27, SR_CTAID.X ;  /* 0x00000000001b79c3 */ /* 0x000e620000002500 */
[----:B------:R-:W-:-:S05]  /*0ed0*/  CS2R.32 R92, SR_CgaSize ;  /* 0x00000000005c7805 */ /* 0x000fca0000008a00 */
[----:B------:R-:W-:-:S05]  /*0ee0*/  IMAD R92, R92, -0xa0, RZ ;  /* 0xffffff605c5c7824 */ /* 0x000fca00078e02ff */
[----:B------:R-:W-:-:S14]  /*0ef0*/  R2UR UR5, R92 ;  /* 0x000000005c0572ca */ /* 0x000fdc00000e0000 */
[----:B------:R-:W2:Y:S01]  /*0f00*/  LDCU UR5, c[0x0][UR5+0x2b0] ;  /* 0x00005600050577ac */ /* 0x000ea20008000800 */
[----:B------:R-:W-:-:S05]  /*0f10*/  CS2R.32 R92, SR_CgaSize ;  /* 0x00000000005c7805 */ /* 0x000fca0000008a00 */
[----:B------:R-:W-:-:S05]  /*0f20*/  IMAD R92, R92, -0xa0, RZ ;  /* 0xffffff605c5c7824 */ /* 0x000fca00078e02ff */
[----:B------:R-:W-:-:S14]  /*0f30*/  R2UR UR4, R92 ;  /* 0x000000005c0472ca */ /* 0x000fdc00000e0000 */
[----:B------:R-:W3:Y:S01]  /*0f40*/  LDCU UR4, c[0x0][UR4+0x2b4] ;  /* 0x00005680040477ac */ /* 0x000ee20008000800 */
[----:B------:R-:W4:Y:S01]  /*0f50*/  S2UR UR20, SR_CTAID.Y ;  /* 0x00000000001479c3 */ /* 0x000f220000002600 */
[----:B------:R-:W-:-:S05]  /*0f60*/  CS2R.32 R92, SR_CgaSize ;  /* 0x00000000005c7805 */ /* 0x000fca0000008a00 */
[----:B------:R-:W-:-:S05]  /*0f70*/  IMAD R92, R92, -0xa0, RZ ;  /* 0xffffff605c5c7824 */ /* 0x000fca00078e02ff */
[----:B------:R-:W-:-:S14]  /*0f80*/  R2UR UR7, R92 ;  /* 0x000000005c0772ca */ /* 0x000fdc00000e0000 */
[----:B------:R-:W3:Y:S01]  /*0f90*/  LDCU UR7, c[0x0][UR7+0x2a0] ;  /* 0x00005400070777ac */ /* 0x000ee20008000800 */
[----:B------:R-:W-:-:S05]  /*0fa0*/  CS2R.32 R92, SR_CgaSize ;  /* 0x00000000005c7805 */ /* 0x000fca0000008a00 */
[----:B------:R-:W-:-:S05]  /*0fb0*/  IMAD R92, R92, -0xa0, RZ ;  /* 0xffffff605c5c7824 */ /* 0x000fca00078e02ff */
[----:B------:R-:W-:-:S14]  /*0fc0*/  R2UR UR8, R92 ;  /* 0x000000005c0872ca */ /* 0x000fdc00000e0000 */
[----:B------:R-:W3:Y:S01]  /*0fd0*/  LDCU UR8, c[0x0][UR8+0x2a4] ;  /* 0x00005480080877ac */ /* 0x000ee20008000800 */
[----:B------:R-:W-:Y:S02]  /*0fe0*/  ULOP3.LUT UR66, UR64, 0x3, URZ, 0xc0, !UPT ;  /* 0x0000000340427892 */ /* 0x000fe4000f8ec0ff */
[----:B------:R-:W-:Y:S02]  /*0ff0*/  USHF.R.U32.HI UR28, URZ, 0x2, UR64 ;  /* 0x00000002ff1c7899 */ /* 0x000fe40008011640 */
[----:B------:R-:W-:Y:S02]  /*1000*/  UISETP.GT.U32.AND UP1, UPT, UR66, 0xffff, UPT ;  /* 0x0000ffff4200788c */ /* 0x000fe4000bf24070 */
[----:B------:R-:W-:Y:S01]  /*1010*/  USHF.L.U32 UR52, UR64, 0xb, URZ ;  /* 0x0000000b40347899 */ /* 0x000fe200080006ff */
[----:B-1----:R-:W-:Y:S01]  /*1020*/  I2FP.F32.U32 R3, UR27 ;  /* 0x0000001b00037c45 */ /* 0x002fe20008201000 */
[----:B------:R-:W-:Y:S02]  /*1030*/  USHF.L.U32 UR48, UR64, 0x6, URZ ;  /* 0x0000000640307899 */ /* 0x000fe400080006ff */
[----:B------:R-:W-:-:S02]  /*1040*/  USHF.L.U32 UR26, UR64, 0x5, URZ ;  /* 0x00000005401a7899 */ /* 0x000fc400080006ff */
[----:B--2---:R-:W-:Y:S01]  /*1050*/  FMUL R3, R3, UR5 ;  /* 0x0000000503037c20 */ /* 0x004fe20008400000 */
[----:B------:R-:W-:Y:S01]  /*1060*/  ULOP3.LUT UR5, UR64, 0x4, URZ, 0xc0, !UPT ;  /* 0x0000000440057892 */ /* 0x000fe2000f8ec0ff */
[----:B----4-:R-:W-:Y:S01]  /*1070*/  I2FP.F32.U32 R2, UR20 ;  /* 0x0000001400027c45 */ /* 0x010fe20008201000 */
[----:B------:R-:W1:Y:S03]  /*1080*/  LDCU UR24, c[0x0][0xf24] ;  /* 0x0001e480ff1877ac */ /* 0x000e660008000800 */
[----:B------:R-:W2:Y:S01]  /*1090*/  F2I.U32.TRUNC.NTZ R3, R3 ;  /* 0x0000000300037305 */ /* 0x000ea2000020f000 */
[----:B---3--:R-:W-:Y:S01]  /*10a0*/  FMUL R2, R2, UR4 ;  /* 0x0000000402027c20 */ /* 0x008fe20008400000 */
[----:B------:R-:W-:Y:S01]  /*10b0*/  UISETP.GT.U32.AND UP0, UPT, UR5, 0xffff, UPT ;  /* 0x0000ffff0500788c */ /* 0x000fe2000bf04070 */
[----:B------:R-:W3:Y:S05]  /*10c0*/  LDCU UR39, c[0x0][0xf24] ;  /* 0x0001e480ff2777ac */ /* 0x000eea0008000800 */
[----:B------:R-:W4:Y:S01]  /*10d0*/  F2I.U32.TRUNC.NTZ R2, R2 ;  /* 0x0000000200027305 */ /* 0x000f22000020f000 */
[----:B------:R-:W-:Y:S01]  /*10e0*/  USEL UR46, UR5, 0xffff, !UP0 ;  /* 0x0000ffff052e7887 */ /* 0x000fe2000c000000 */
[----:B------:R-:W1:Y:S01]  /*10f0*/  LDCU UR29, c[0x0][0xf30] ;  /* 0x0001e600ff1d77ac */ /* 0x000e620008000800 */
[----:B--2---:R-:W-:Y:S01]  /*1100*/  R2UR UR4, R3 ;  /* 0x00000000030472ca */ /* 0x004fe200000e0000 */
[----:B------:R-:W-:Y:S01]  /*1110*/  USHF.L.U32 UR38, UR64, 0x7, URZ ;  /* 0x0000000740267899 */ /* 0x000fe200080006ff */
[----:B------:R-:W-:Y:S01]  /*1120*/  UMOV UR31, 0x11 ;  /* 0x00000011001f7882 */ /* 0x000fe20000000000 */
[----:B------:R-:W-:Y:S01]  /*1130*/  USEL UR47, UR66, 0xffff, !UP1 ;  /* 0x0000ffff422f7887 */ /* 0x000fe2000c800000 */
[----:B----4-:R-:W-:-:S02]  /*1140*/  R2UR UR6, R2 ;  /* 0x00000000020672ca */ /* 0x010fc400000e0000 */
[----:B------:R-:W-:-:S07]  /*1150*/  PRMT R2, RZ, 0x7610, R2 ;  /* 0x00007610ff027816 */ /* 0x000fce0000000002 */
[----:B------:R-:W-:-:S04]  /*1160*/  UIADD3 UR5, UPT, UPT, -UR4, URZ, URZ ;  /* 0x000000ff04057290 */ /* 0x000fc8000fffe1ff */
[----:B------:R-:W-:Y:S02]  /*1170*/  UIMAD UR5, UR7, UR5, UR27 ;  /* 0x00000005070572a4 */ /* 0x000fe4000f8e021b */
[----:B------:R-:W-:-:S04]  /*1180*/  UIADD3 UR4, UPT, UPT, -UR6, URZ, URZ ;  /* 0x000000ff06047290 */ /* 0x000fc8000fffe1ff */
[----:B------:R-:W-:Y:S01]  /*1190*/  IMAD.U32 R92, RZ, RZ, UR5 ;  /* 0x00000005ff5c7e24 */ /* 0x000fe2000f8e00ff */
[----:B------:R-:W-:-:S06]  /*11a0*/  UIMAD UR4, UR8, UR4, UR20 ;  /* 0x00000004080472a4 */ /* 0x000fcc000f8e0214 */
[----:B------:R-:W-:Y:S01]  /*11b0*/  IMAD.U32 R91, RZ, RZ, UR4 ;  /* 0x00000004ff5b7e24 */ /* 0x000fe2000f8e00ff */
[----:B-1-3--:R-:W-:Y:S06]  /*11c0*/  BRA.U UP5, `(.L_x_18) ;  /* 0x0000000105747547 */ /* 0x00afec000b800000 */
[----:B------:R-:W-:Y:S02]  /*11d0*/  R2UR UR4, R91 ;  /* 0x000000005b0472ca */ /* 0x000fe400000e0000 */
[----:B------:R-:W-:-:S11]  /*11e0*/  R2UR UR8, R92 ;  /* 0x000000005c0872ca */ /* 0x000fd600000e0000 */
[----:B------:R-:W-:Y:S02]  /*11f0*/  UISETP.NE.AND UP2, UPT, UR4, URZ, UPT ;  /* 0x000000ff0400728c */ /* 0x000fe4000bf45270 */
[----:B------:R-:W-:Y:S02]  /*1200*/  UISETP.NE.AND UP3, UPT, UR4, 0x1, UPT ;  /* 0x000000010400788c */ /* 0x000fe4000bf65270 */
[----:B------:R-:W-:Y:S02]  /*1210*/  UISETP.NE.AND UP0, UPT, UR8, URZ, UP2 ;  /* 0x000000ff0800728c */ /* 0x000fe40009705270 */
[----:B------:R-:W-:Y:S02]  /*1220*/  USEL UR4, URZ, 0x10, UP3 ;  /* 0x00000010ff047887 */ /* 0x000fe40009800000 */
[----:B------:R-:W-:Y:S02]  /*1230*/  USEL UR11, URZ, 0x1, UP0 ;  /* 0x00000001ff0b7887 */ /* 0x000fe40008000000 */
[----:B------:R-:W-:-:S02]  /*1240*/  UISETP.NE.AND UP0, UPT, UR8, URZ, UPT ;  /* 0x000000ff0800728c */ /* 0x000fc4000bf05270 */
[----:B------:R-:W-:Y:S02]  /*1250*/  USEL UR5, URZ, 0x2, UP2 ;  /* 0x00000002ff057887 */ /* 0x000fe40009000000 */
[----:B------:R-:W-:Y:S02]  /*1260*/  USEL UR9, UR4, 0x10, UP0 ;  /* 0x0000001004097887 */ /* 0x000fe40008000000 */
[----:B------:R-:W-:Y:S02]  /*1270*/  UISETP.NE.AND UP0, UPT, UR8, 0x1, UPT ;  /* 0x000000010800788c */ /* 0x000fe4000bf05270 */
[----:B------:R-:W-:Y:S02]  /*1280*/  USEL UR4, URZ, 0x20, UP3 ;  /* 0x00000020ff047887 */ /* 0x000fe40009800000 */
[----:B------:R-:W-:Y:S02]  /*1290*/  UISETP.NE.AND UP1, UPT, UR8, 0x2, UPT ;  /* 0x000000020800788c */ /* 0x000fe4000bf25270 */
[----:B------:R-:W-:-:S02]  /*12a0*/  USEL UR6, URZ, 0x4, UP2 ;  /* 0x00000004ff067887 */ /* 0x000fc40009000000 */
[----:B------:R-:W-:Y:S02]  /*12b0*/  USEL UR7, UR5, 0x2, UP0 ;  /* 0x0000000205077887 */ /* 0x000fe40008000000 */
[----:B------:R-:W-:Y:S02]  /*12c0*/  USEL UR10, UR4, 0x20, UP0 ;  /* 0x00000020040a7887 */ /* 0x000fe40008000000 */
[----:B------:R-:W-:Y:S02]  /*12d0*/  UISETP.NE.AND UP0, UPT, UR8, 0x3, UPT ;  /* 0x000000030800788c */ /* 0x000fe4000bf05270 */
[----:B------:R-:W-:Y:S02]  /*12e0*/  USEL UR5, URZ, 0x40, UP3 ;  /* 0x00000040ff057887 */ /* 0x000fe40009800000 */
[----:B------:R-:W-:Y:S02]  /*12f0*/  USEL UR8, UR6, 0x4, UP1 ;  /* 0x0000000406087887 */ /* 0x000fe40008800000 */
[----:B------:R-:W-:-:S02]  /*1300*/  USEL UR4, URZ, 0x8, UP2 ;  /* 0x00000008ff047887 */ /* 0x000fc40009000000 */
[----:B------:R-:W-:Y:S02]  /*1310*/  UIADD3 UR6, UPT, UPT, UR7, UR9, UR11 ;  /* 0x0000000907067290 */ /* 0x000fe4000fffe00b */
[----:B------:R-:W-:Y:S02]  /*1320*/  USEL UR7, UR5, 0x40, UP1 ;  /* 0x0000004005077887 */ /* 0x000fe40008800000 */
[----:B------:R-:W-:Y:S02]  /*1330*/  USEL UR12, URZ, 0x80, UP3 ;  /* 0x00000080ff0c7887 */ /* 0x000fe40009800000 */
[----:B------:R-:W-:Y:S02]  /*1340*/  USEL UR4, UR4, 0x8, UP0 ;  /* 0x0000000804047887 */ /* 0x000fe40008000000 */
[----:B------:R-:W-:Y:S02]  /*1350*/  UIADD3 UR5, UPT, UPT, UR8, UR10, UR6 ;  /* 0x0000000a08057290 */ /* 0x000fe4000fffe006 */
[----:B------:R-:W-:-:S02]  /*1360*/  USEL UR6, UR12, 0x80, UP0 ;  /* 0x000000800c067887 */ /* 0x000fc40008000000 */
[----:B------:R-:W-:-:S04]  /*1370*/  UIADD3 UR4, UPT, UPT, UR4, UR7, UR5 ;  /* 0x0000000704047290 */ /* 0x000fc8000fffe005 */
[----:B------:R-:W-:-:S06]  /*1380*/  UIADD3 UR4, UPT, UPT, UR4, UR6, URZ ;  /* 0x0000000604047290 */ /* 0x000fcc000fffe0ff */
[----:B------:R-:W-:-:S07]  /*1390*/  IMAD.U32 R2, RZ, RZ, UR4 ;  /* 0x00000004ff027e24 */ /* 0x000fce000f8e00ff */
.L_x_18:
[----:B------:R-:W1:Y:S01]  /*13a0*/  S2UR UR44, SR_CTAID.Z ;  /* 0x00000000002c79c3 */ /* 0x000e620000002700 */
[----:B------:R-:W-:Y:S01]  /*13b0*/  UISETP.GE.AND UP0, UPT, UR24, 0x1, UPT ;  /* 0x000000011800788c */ /* 0x000fe2000bf06270 */
[----:B------:R-:W-:-:S08]  /*13c0*/  UMOV UR30, 0xf ;  /* 0x0000000f001e7882 */ /* 0x000fd00000000000 */
[----:B------:R-:W-:Y:S05]  /*13d0*/  BRA.U !UP0, `(.L_x_19) ;  /* 0x0000000108d47547 */ /* 0x000fea000b800000 */
[----:B------:R-:W2:Y:S01]  /*13e0*/  LDCU.128 UR12, c[0x0][0xf10] ;  /* 0x0001e200ff0c77ac */ /* 0x000ea20008000c00 */
[----:B------:R-:W3:Y:S01]  /*13f0*/  LDCU UR6, c[0x0][0x370] ;  /* 0x00006e00ff0677ac */ /* 0x000ee20008000800 */
[----:B------:R-:W4:Y:S01]  /*1400*/  LDCU UR5, c[0x0][0x374] ;  /* 0x00006e80ff0577ac */ /* 0x000f220008000800 */
[----:B------:R-:W1:Y:S01]  /*1410*/  LDCU UR25, c[0x0][0xf0c] ;  /* 0x0001e180ff1977ac */ /* 0x000e620008000800 */
[----:B------:R-:W1:Y:S01]  /*1420*/  LDCU UR4, c[0x0][0xf20] ;  /* 0x0001e400ff0477ac */ /* 0x000e620008000800 */
[----:B------:R-:W1:Y:S01]  /*1430*/  LDCU.64 UR8, c[0x0][0xf28] ;  /* 0x0001e500ff0877ac */ /* 0x000e620008000a00 */
[----:B--2---:R-:W-:Y:S02]  /*1440*/  UISETP.NE.AND UP0, UPT, UR14, 0x1, UPT ;  /* 0x000000010e00788c */ /* 0x004fe4000bf05270 */
[----:B----4-:R-:W-:Y:S02]  /*1450*/  UIMAD.WIDE.U32 UR10, UR5, UR15, URZ ;  /* 0x0000000f050a72a5 */ /* 0x010fe4000f8e00ff */
[----:B---3--:R-:W-:-:S02]  /*1460*/  UIMAD.WIDE.U32 UR18, UR6, UR12, URZ ;  /* 0x0000000c061272a5 */ /* 0x008fc4000f8e00ff */
[----:B-1----:R-:W-:Y:S02]  /*1470*/  UISETP.NE.AND UP1, UPT, UR25, 0x1, UPT ;  /* 0x000000011900788c */ /* 0x002fe4000bf25270 */
[----:B------:R-:W-:Y:S01]  /*1480*/  UISETP.NE.AND UP2, UPT, UR24, 0x1, UPT ;  /* 0x000000011800788c */ /* 0x000fe2000bf45270 */
[----:B------:R-:W-:Y:S02]  /*1490*/  UMOV UR10, UR11 ;  /* 0x0000000b000a7c82 */ /* 0x000fe40008000000 */
[----:B------:R-:W-:Y:S01]  /*14a0*/  UMOV UR18, UR19 ;  /* 0x0000001300127c82 */ /* 0x000fe20008000000 */
[----:B------:R-:W-:Y:S02]  /*14b0*/  @UP0 USHF.R.U32.HI UR5, URZ, UR4, UR10 ;  /* 0x00000004ff050299 */ /* 0x000fe4000801160a */
[----:B------:R-:W-:Y:S02]  /*14c0*/  UIMAD.WIDE.U32 UR22, UR20, UR15, URZ ;  /* 0x0000000f141672a5 */ /* 0x000fe4000f8e00ff */
[----:B------:R-:W-:-:S02]  /*14d0*/  UIMAD.WIDE.U32 UR10, UR5, UR8, URZ ;  /* 0x00000008050a72a5 */ /* 0x000fc4000f8e00ff */
[----:B------:R-:W-:Y:S02]  /*14e0*/  @UP1 USHF.R.U32.HI UR6, URZ, UR13, UR18 ;  /* 0x0000000dff061299 */ /* 0x000fe40008011612 */
[----:B------:R-:W-:Y:S02]  /*14f0*/  UIMAD.WIDE.U32 UR16, UR27, UR12, URZ ;  /* 0x0000000c1b1072a5 */ /* 0x000fe4000f8e00ff */
[----:B------:R-:W-:Y:S01]  /*1500*/  UIMAD.WIDE.U32 UR18, UR6, UR8, URZ ;  /* 0x00000008061272a5 */ /* 0x000fe2000f8e00ff */
[----:B------:R-:W-:Y:S01]  /*1510*/  UMOV UR22, UR23 ;  /* 0x0000001700167c82 */ /* 0x000fe20008000000 */
[----:B------:R-:W-:Y:S01]  /*1520*/  UMOV UR10, UR11 ;  /* 0x0000000b000a7c82 */ /* 0x000fe20008000000 */
[----:B------:R-:W-:Y:S02]  /*1530*/  USHF.R.U32.HI UR22, URZ, UR4, UR22 ;  /* 0x00000004ff167299 */ /* 0x000fe40008011616 */
[----:B------:R-:W-:Y:S02]  /*1540*/  @UP2 USHF.R.U32.HI UR5, URZ, UR9, UR10 ;  /* 0x00000009ff052299 */ /* 0x000fe4000801160a */
[----:B------:R-:W-:Y:S01]  /*1550*/  UMOV UR7, UR19 ;  /* 0x0000001300077c82 */ /* 0x000fe20008000000 */
[----:B------:R-:W-:Y:S01]  /*1560*/  UMOV UR16, UR17 ;  /* 0x0000001100107c82 */ /* 0x000fe20008000000 */
[----:B------:R-:W-:-:S02]  /*1570*/  @UP2 USHF.R.U32.HI UR6, URZ, UR9, UR7 ;  /* 0x00000009ff062299 */ /* 0x000fc40008011607 */
[----:B------:R-:W-:Y:S02]  /*1580*/  USHF.R.U32.HI UR16, URZ, UR13, UR16 ;  /* 0x0000000dff107299 */ /* 0x000fe40008011610 */
[----:B------:R-:W-:Y:S02]  /*1590*/  USEL UR4, UR20, UR22, !UP0 ;  /* 0x0000001614047287 */ /* 0x000fe4000c000000 */
[----:B------:R-:W-:Y:S02]  /*15a0*/  UIMAD UR7, UR5, UR24, URZ ;  /* 0x00000018050772a4 */ /* 0x000fe4000f8e02ff */
[----:B------:R-:W-:Y:S02]  /*15b0*/  USEL UR5, UR27, UR16, !UP1 ;  /* 0x000000101b057287 */ /* 0x000fe4000c800000 */
[----:B------:R-:W-:Y:S02]  /*15c0*/  UIMAD UR12, UR6, UR24, URZ ;  /* 0x00000018060c72a4 */ /* 0x000fe4000f8e02ff */
[----:B------:R-:W-:-:S02]  /*15d0*/  UISETP.GE.AND UP0, UPT, UR4, UR7, UPT ;  /* 0x000000070400728c */ /* 0x000fc4000bf06270 */
[----:B------:R-:W-:Y:S02]  /*15e0*/  UIMAD.WIDE.U32 UR10, UR4, UR8, URZ ;  /* 0x00000008040a72a5 */ /* 0x000fe4000f8e00ff */
[----:B------:R-:W-:Y:S02]  /*15f0*/  UISETP.GE.OR UP0, UPT, UR5, UR12, UP0 ;  /* 0x0000000c0500728c */ /* 0x000fe40008706670 */
[----:B------:R-:W-:Y:S02]  /*1600*/  UIMAD.WIDE.U32 UR12, UR5, UR8, URZ ;  /* 0x00000008050c72a5 */ /* 0x000fe4000f8e00ff */
[----:B------:R-:W-:Y:S01]  /*1610*/  UIADD3 UR10, UPT, UPT, -UR4, URZ, URZ ;  /* 0x000000ff040a7290 */ /* 0x000fe2000fffe1ff */
[----:B------:R-:W-:Y:S01]  /*1620*/  UMOV UR8, UR11 ;  /* 0x0000000b00087c82 */ /* 0x000fe20008000000 */
[----:B------:R-:W-:Y:S02]  /*1630*/  UIADD3 UR11, UPT, UPT, -UR5, URZ, URZ ;  /* 0x000000ff050b7290 */ /* 0x000fe4000fffe1ff */
[----:B------:R-:W-:-:S03]  /*1640*/  USHF.R.U32.HI UR8, URZ, UR9, UR8 ;  /* 0x00000009ff087299 */ /* 0x000fc60008011608 */
[----:B------:R-:W-:Y:S01]  /*1650*/  @!UP0 UMOV UR7, UR13 ;  /* 0x0000000d00078c82 */ /* 0x000fe20008000000 */
[----:B------:R-:W-:Y:S02]  /*1660*/  UIMAD UR20, UR14, UR10, UR20 ;  /* 0x0000000a0e1472a4 */ /* 0x000fe4000f8e0214 */
[----:B------:R-:W-:Y:S02]  /*1670*/  USEL UR8, UR4, UR8, !UP2 ;  /* 0x0000000804087287 */ /* 0x000fe4000d000000 */
[----:B------:R-:W-:Y:S02]  /*1680*/  @!UP0 USHF.R.U32.HI UR7, URZ, UR9, UR7 ;  /* 0x00000009ff078299 */ /* 0x000fe40008011607 */
[----:B------:R-:W-:Y:S02]  /*1690*/  UIADD3 UR9, UPT, UPT, -UR8, URZ, URZ ;  /* 0x000000ff08097290 */ /* 0x000fe4000fffe1ff */
[----:B------:R-:W-:Y:S02]  /*16a0*/  @!UP0 USEL UR7, UR5, UR7, !UP2 ;  /* 0x0000000705078287 */ /* 0x000fe4000d000000 */
[----:B------:R-:W-:-:S02]  /*16b0*/  UIMAD UR9, UR24, UR9, UR4 ;  /* 0x00000009180972a4 */ /* 0x000fc4000f8e0204 */
[----:B------:R-:W-:Y:S02]  /*16c0*/  @!UP0 UIADD3 UR8, UPT, UPT, UR8, -UR7, URZ ;  /* 0x8000000708088290 */ /* 0x000fe4000fffe0ff */
[----:B------:R-:W-:Y:S02]  /*16d0*/  @!UP0 UIMAD UR6, UR9, UR6, UR7 ;  /* 0x00000006090682a4 */ /* 0x000fe4000f8e0207 */
[----:B------:R-:W-:Y:S02]  /*16e0*/  @!UP0 UIMAD UR4, UR8, UR24, UR5 ;  /* 0x00000018080482a4 */ /* 0x000fe4000f8e0205 */
[----:B------:R-:W-:Y:S02]  /*16f0*/  UIMAD UR27, UR25, UR11, UR27 ;  /* 0x0000000b191b72a4 */ /* 0x000fe4000f8e021b */
[----:B------:R-:W-:Y:S01]  /*1700*/  UIMAD UR20, UR4, UR14, UR20 ;  /* 0x0000000e041472a4 */ /* 0x000fe2000f8e0214 */
[----:B------:R-:W-:Y:S02]  /*1710*/  @!UP0 UMOV UR5, UR6 ;  /* 0x0000000600058c82 */ /* 0x000fe40008000000 */
[----:B------:R-:W-:-:S12]  /*1720*/  UIMAD UR27, UR5, UR25, UR27 ;  /* 0x00000019051b72a4 */ /* 0x000fd8000f8e021b */
.L_x_19:
[----:B------:R-:W-:Y:S02]  /*1730*/  UISETP.NE.AND UP0, UPT, UR29, 0x1, UPT ;  /* 0x000000011d00788c */ /* 0x000fe4000bf05270 */
[----:B------:R-:W-:Y:S02]  /*1740*/  ULOP3.LUT UR38, UR38, 0x180, URZ, 0xc0, !UPT ;  /* 0x0000018026267892 */ /* 0x000fe4000f8ec0ff */
[----:B------:R-:W-:Y:S02]  /*1750*/  ULOP3.LUT UR47, UR47, 0xffff, URZ, 0xc0, !UPT ;  /* 0x0000ffff2f2f7892 */ /* 0x000fe4000f8ec0ff */
[----:B------:R-:W-:Y:S02]  /*1760*/  ULOP3.LUT UR46, UR46, 0xffff, URZ, 0xc0, !UPT ;  /* 0x0000ffff2e2e7892 */ /* 0x000fe4000f8ec0ff */
[----:B------:R-:W-:Y:S02]  /*1770*/  ULOP3.LUT UR53, UR52, 0x2000, URZ, 0xc0, !UPT ;  /* 0x0000200034357892 */ /* 0x000fe4000f8ec0ff */
[----:B------:R-:W-:-:S02]  /*1780*/  UISETP.NE.AND UP1, UPT, UR21, 0x2, UPT ;  /* 0x000000021500788c */ /* 0x000fc4000bf25270 */
[----:B------:R-:W-:Y:S02]  /*1790*/  ULOP3.LUT UR52, UR52, 0x1800, URZ, 0xc0, !UPT ;  /* 0x0000180034347892 */ /* 0x000fe4000f8ec0ff */
[----:B------:R-:W-:Y:S02]  /*17a0*/  ULOP3.LUT UR48, UR48, 0x100, URZ, 0xc0, !UPT ;  /* 0x0000010030307892 */ /* 0x000fe4000f8ec0ff */
[----:B------:R-:W-:Y:S02]  /*17b0*/  ULOP3.LUT UR26, UR26, 0x80, URZ, 0xc0, !UPT ;  /* 0x000000801a1a7892 */ /* 0x000fe4000f8ec0ff */
[----:B------:R-:W-:Y:S02]  /*17c0*/  USHF.R.U32.HI UR10, URZ, 0x1, UR38 ;  /* 0x00000001ff0a7899 */ /* 0x000fe40008011626 */
[----:B------:R-:W-:Y:S02]  /*17d0*/  USHF.L.U32 UR47, UR31, UR47, URZ ;  /* 0x0000002f1f2f7299 */ /* 0x000fe400080006ff */
[----:B------:R-:W-:Y:S01]  /*17e0*/  USHF.L.U32 UR46, UR30, UR46, URZ ;  /* 0x0000002e1e2e7299 */ /* 0x000fe200080006ff */
[----:B------:R-:W-:Y:S11]  /*17f0*/  BRA.U UP0, `(.L_x_20) ;  /* 0x0000000100447547 */ /* 0x000ff6000b800000 */
[----:B------:R-:W2:Y:S01]  /*1800*/  LDCU.128 UR12, c[0x0][0xf10] ;  /* 0x0001e200ff0c77ac */ /* 0x000ea20008000c00 */
[----:B------:R-:W3:Y:S01]  /*1810*/  LDCU UR8, c[0x0][0xf0c] ;  /* 0x0001e180ff0877ac */ /* 0x000ee20008000800 */
[----:B------:R-:W4:Y:S01]  /*1820*/  LDCU UR9, c[0x0][0xf20] ;  /* 0x0001e400ff0977ac */ /* 0x000f220008000800 */
[----:B--2---:R-:W-:Y:S02]  /*1830*/  UIMAD.WIDE.U32 UR6, UR27, UR12, URZ ;  /* 0x0000000c1b0672a5 */ /* 0x004fe4000f8e00ff */
[----:B------:R-:W-:Y:S02]  /*1840*/  UIMAD.WIDE.U32 UR4, UR20, UR15, URZ ;  /* 0x0000000f140472a5 */ /* 0x000fe4000f8e00ff */
[----:B---3--:R-:W-:Y:S02]  /*1850*/  UISETP.NE.AND UP2, UPT, UR8, 0x1, UPT ;  /* 0x000000010800788c */ /* 0x008fe4000bf45270 */
[----:B------:R-:W-:Y:S01]  /*1860*/  UISETP.NE.AND UP0, UPT, UR14, 0x1, UPT ;  /* 0x000000010e00788c */ /* 0x000fe2000bf05270 */
[----:B------:R-:W-:-:S02]  /*1870*/  UMOV UR6, UR7 ;  /* 0x0000000700067c82 */ /* 0x000fc40008000000 */
[----:B------:R-:W-:Y:S01]  /*1880*/  UMOV UR4, UR5 ;  /* 0x0000000500047c82 */ /* 0x000fe20008000000 */
[----:B------:R-:W-:Y:S02]  /*1890*/  USHF.R.U32.HI UR13, URZ, UR13, UR6 ;  /* 0x0000000dff0d7299 */ /* 0x000fe40008011606 */
[----:B----4-:R-:W-:Y:S02]  /*18a0*/  USHF.R.U32.HI UR4, URZ, UR9, UR4 ;  /* 0x00000009ff047299 */ /* 0x010fe40008011604 */
[----:B------:R-:W-:Y:S02]  /*18b0*/  USEL UR5, UR27, UR13, !UP2 ;  /* 0x0000000d1b057287 */ /* 0x000fe4000d000000 */
[----:B------:R-:W-:-:S04]  /*18c0*/  USEL UR4, UR20, UR4, !UP0 ;  /* 0x0000000414047287 */ /* 0x000fc8000c000000 */
[----:B------:R-:W-:Y:S02]  /*18d0*/  UIADD3 UR6, UPT, UPT, UR5, -UR4, URZ ;  /* 0x8000000405067290 */ /* 0x000fe4000fffe0ff */
[----:B------:R-:W-:Y:S02]  /*18e0*/  UIADD3 UR4, UPT, UPT, -UR5, UR4, URZ ;  /* 0x0000000405047290 */ /* 0x000fe4000fffe1ff */
[----:B------:R-:W-:Y:S02]  /*18f0*/  UIMAD UR20, UR6, UR14, UR20 ;  /* 0x0000000e061472a4 */ /* 0x000fe4000f8e0214 */
[----:B------:R-:W-:-:S12]  /*1900*/  UIMAD UR27, UR4, UR8, UR27 ;  /* 0x00000008041b72a4 */ /* 0x000fd8000f8e021b */
.L_x_20:
[----:B------:R-:W-:Y:S05]  /*1910*/  BRA.U !UP6, `(.L_x_21) ;  /* 0x000000010e0c7547 */ /* 0x000fea000b800000 */
[----:B------:R-:W-:Y:S01]  /*1920*/  UCGABAR_WAIT ;  /* 0x0000000000007dc7 */ /* 0x000fe20008000000 */
[----:B------:R-:W-:Y:S01]  /*1930*/  CCTL.IVALL ;  /* 0x00000000ff00798f */ /* 0x000fe20002000000 */
[----:B------:R-:W-:Y:S05]  /*1940*/  BRA `(.L_x_22) ;  /* 0x0000000000047947 */ /* 0x000fea0003800000 */
.L_x_21:
[----:B------:R-:W-:Y:S06]  /*1950*/  BAR.SYNC.DEFER_BLOCKING 0x0 ;  /* 0x0000000000007b1d */ /* 0x000fec0000010000 */
.L_x_22:
[----:B------:R-:W-:Y:S05]  /*1960*/  BRA.U UP1, `(.L_x_23) ;  /* 0x0000001901047547 */ /* 0x000fea000b800000 */
[----:B------:R-:W2:Y:S01]  /*1970*/  LDCU UR7, c[0x0][0x38c] ;  /* 0x00007180ff0777ac */ /* 0x000ea20008000800 */
[----:B------:R-:W-:Y:S01]  /*1980*/  PLOP3.LUT P2, PT, PT, PT, UP4, 0x80, 0x8 ;  /* 0x000000000008781c */ /* 0x000fe20003f4f048 */
[----:B------:R-:W-:Y:S01]  /*1990*/  IMAD.MOV.U32 R12, RZ, RZ, 0x1 ;  /* 0x00000001ff0c7424 */ /* 0x000fe200078e00ff */
[----:B------:R-:W-:Y:S01]  /*19a0*/  ISETP.EQ.OR P3, PT, R0, RZ, P4 ;  /* 0x000000ff0000720c */ /* 0x000fe20002762670 */
[----:B------:R-:W-:Y:S01]  /*19b0*/  UMOV UR8, 0x400 ;  /* 0x0000040000087882 */ /* 0x000fe20000000000 */
[----:B------:R-:W-:Y:S01]  /*19c0*/  USHF.L.U32 UR5, UR28, 0x6, URZ ;  /* 0x000000061c057899 */ /* 0x000fe200080006ff */
[----:B------:R-:W-:Y:S01]  /*19d0*/  PLOP3.LUT P2, PT, P2, PT, PT, 0x8, 0x80 ;  /* 0x000000000080781c */ /* 0x000fe2000174e170 */
[----:B------:R-:W-:Y:S01]  /*19e0*/  UISETP.NE.AND UP1, UPT, UR21, URZ, UPT ;  /* 0x000000ff1500728c */ /* 0x000fe2000bf25270 */
[----:B------:R-:W-:Y:S01]  /*19f0*/  CS2R R10, SRZ ;  /* 0x00000000000a7805 */ /* 0x000fe2000001ff00 */
[----:B------:R-:W-:Y:S01]  /*1a00*/  IMAD.MOV.U32 R9, RZ, RZ, RZ ;  /* 0x000000ffff097224 */ /* 0x000fe200078e00ff */
[----:B------:R-:W3:Y:S01]  /*1a10*/  LDCU UR59, c[0x0][0x370] ;  /* 0x00006e00ff3b77ac */ /* 0x000ee20008000800 */
[----:B------:R-:W-:Y:S01]  /*1a20*/  IMAD.MOV.U32 R8, RZ, RZ, 0x1 ;  /* 0x00000001ff087424 */ /* 0x000fe200078e00ff */
[----:B------:R-:W4:Y:S01]  /*1a30*/  LDCU.64 UR30, c[0x0][0x348] ;  /* 0x00006900ff1e77ac */ /* 0x000f220008000a00 */
[----:B--2---:R-:W-:-:S02]  /*1a40*/  UIADD3 UR6, UPT, UPT, UR7, 0x7f, URZ ;  /* 0x0000007f07067890 */ /* 0x004fc4000fffe0ff */
[----:B------:R-:W-:Y:S02]  /*1a50*/  UIADD3 UR65, UPT, UPT, UR7, 0xfe, URZ ;  /* 0x000000fe07417890 */ /* 0x000fe4000fffe0ff */
[----:B------:R-:W-:Y:S02]  /*1a60*/  USHF.R.S32.HI UR4, URZ, 0x1f, UR6 ;  /* 0x0000001fff047899 */ /* 0x000fe40008011406 */
[----:B------:R-:W-:Y:S02]  /*1a70*/  UIADD3 UR7, UPT, UPT, UR7, -0x1, URZ ;  /* 0xffffffff07077890 */ /* 0x000fe4000fffe0ff */
[----:B------:R-:W-:Y:S02]  /*1a80*/  ULEA.HI UR4, UR4, UR6, URZ, 0x7 ;  /* 0x0000000604047291 */ /* 0x000fe4000f8f38ff */
[----:B------:R-:W-:Y:S02]  /*1a90*/  UISETP.GE.U32.AND UP2, UPT, UR7, -0xff, UPT ;  /* 0xffffff010700788c */ /* 0x000fe4000bf46070 */
[----:B------:R-:W-:-:S02]  /*1aa0*/  USHF.R.S32.HI UR61, URZ, 0x7, UR4 ;  /* 0x00000007ff3d7899 */ /* 0x000fc40008011404 */
[----:B------:R-:W-:Y:S02]  /*1ab0*/  ULEA UR6, UR64, UR8, 0x18 ;  /* 0x0000000840067291 */ /* 0x000fe4000f8ec0ff */
[----:B------:R-:W-:Y:S01]  /*1ac0*/  UISETP.LT.U32.AND UP0, UPT, UR61, 0x8, UPT ;  /* 0x000000083d00788c */ /* 0x000fe2000bf01070 */
[----:B------:R-:W2:Y:S03]  /*1ad0*/  LDCU UR58, c[0x0][0x374] ;  /* 0x00006e80ff3a77ac */ /* 0x000ea60008000800 */
[----:B------:R-:W-:Y:S02]  /*1ae0*/  USEL UR60, UR61, 0x8, UP0 ;  /* 0x000000083d3c7887 */ /* 0x000fe40008000000 */
[----:B------:R-:W-:Y:S02]  /*1af0*/  ULOP3.LUT UR62, UR5, 0x40, URZ, 0xe2, !UPT ;  /* 0x00000040053e7892 */ /* 0x000fe4000f8ee2ff */
[----:B------:R-:W-:-:S02]  /*1b00*/  UIADD3 UR37, UPT, UPT, UR60, -0x1, URZ ;  /* 0xffffffff3c257890 */ /* 0x000fc4000fffe0ff */
[----:B------:R-:W-:Y:S02]  /*1b10*/  @UP2 UIADD3 UR37, UPT, UPT, UR60, URZ, URZ ;  /* 0x000000ff3c252290 */ /* 0x000fe4000fffe0ff */
[----:B------:R-:W-:Y:S02]  /*1b20*/  USEL UR45, UR45, 0x2, UP1 ;  /* 0x000000022d2d7887 */ /* 0x000fe40008800000 */
[----:B------:R-:W-:Y:S02]  /*1b30*/  UIADD3 UR55, UPT, UPT, UR6, 0x3300, UR53 ;  /* 0x0000330006377890 */ /* 0x000fe4000fffe035 */
[----:B------:R-:W-:Y:S02]  /*1b40*/  UIADD3 UR54, UPT, UPT, UR6, 0x23300, UR52 ;  /* 0x0002330006367890 */ /* 0x000fe4000fffe034 */
[----:B------:R-:W-:Y:S02]  /*1b50*/  UIADD3 UR63, UPT, UPT, UR61, -UR60, URZ ;  /* 0x8000003c3d3f7290 */ /* 0x000fe4000fffe0ff */
[----:B------:R-:W-:Y:S01]  /*1b60*/  UIADD3 UR37, UPT, UPT, UR37, 0x1, URZ ;  /* 0x0000000125257890 */ /* 0x000fe2000fffe0ff */
[----:B--234-:R-:W-:-:S11]  /*1b70*/  UMOV UR14, URZ ;  /* 0x000000ff000e7c82 */ /* 0x01cfd60008000000 */
.L_x_47:
[----:B------:R-:W-:-:S09]  /*1b80*/  UISETP.NE.AND UP0, UPT, UR64, URZ, UPT ;  /* 0x000000ff4000728c */ /* 0x000fd2000bf05270 */
[----:B---3--:R-:W-:Y:S05]  /*1b90*/  BRA.U UP0, `(.L_x_24) ;  /* 0x0000000100287547 */ /* 0x008fea000b800000 */
[----:B------:R-:W-:Y:S02]  /*1ba0*/  LEA R0, R9, UR6, 0x3 ;  /* 0x0000000609007c11 */ /* 0x000fe4000f8e18ff */
[----:B------:R-:W-:-:S04]  /*1bb0*/  SHF.L.U32 R2, R8, 0x1f, RZ ;  /* 0x0000001f08027819 */ /* 0x000fc800000006ff */
[----:B------:R-:W2:Y:S02]  /*1bc0*/  SYNCS.PHASECHK.TRANS64.TRYWAIT P0, [R0+URZ+0x110], R2 ;  /* 0x00011002000075a7 */ /* 0x000ea400080011ff */
[----:B--2---:R-:W-:Y:S05]  /*1bd0*/  @!P0 BRA `(.L_x_25) ;  /* 0x0000009800ac8947 */ /* 0x004fea0003800000 */
.L_x_161:
[----:B------:R-:W-:Y:S01]  /*1be0*/  VIADD R9, R9, 0x1 ;  /* 0x0000000109097836 */ /* 0x000fe20000000000 */
[----:B------:R2:W-:Y:S04]  /*1bf0*/  SYNCS.ARRIVE.TRANS64.A1T0 RZ, [R0+URZ+0x100], RZ ;  /* 0x000100ff00ff79a7 */ /* 0x0005e800081000ff */
[----:B------:R-:W-:-:S04]  /*1c00*/  ISETP.NE.AND P0, PT, R9, 0x2, PT ;  /* 0x000000020900780c */ /* 0x000fc80003f05270 */
[----:B------:R-:W-:Y:S02]  /*1c10*/  SEL R9, R9, RZ, P0 ;  /* 0x000000ff09097207 */ /* 0x000fe40000000000 */
[----:B--2---:R-:W-:-:S04]  /*1c20*/  SEL R0, RZ, 0x1, P0 ;  /* 0x00000001ff007807 */ /* 0x004fc80000000000 */
[----:B------:R-:W-:-:S07]  /*1c30*/  LOP3.LUT R8, R8, R0, RZ, 0x3c, !PT ;  /* 0x0000000008087212 */ /* 0x000fce00078e3cff */
.L_x_24:
[----:B------:R-:W-:Y:S01]  /*1c40*/  ULEA UR4, UR14, UR6, 0x3 ;  /* 0x000000060e047291 */ /* 0x000fe2000f8e18ff */
[----:B------:R-:W-:Y:S01]  /*1c50*/  SHF.L.U32 R0, R12, 0x1f, RZ ;  /* 0x0000001f0c007819 */ /* 0x000fe200000006ff */
[----:B------:R-:W-:Y:S02]  /*1c60*/  UISETP.GE.U32.AND UP0, UPT, UR65, 0xff, UPT ;  /* 0x000000ff4100788c */ /* 0x000fe4000bf06070 */
[----:B------:R-:W-:Y:S02]  /*1c70*/  ULEA UR35, UR20, UR66, 0x2 ;  /* 0x0000004214237291 */ /* 0x000fe4000f8e10ff */
[----:B------:R-:W-:Y:S02]  /*1c80*/  ULEA.HI UR11, UR20, UR20, URZ, 0x1 ;  /* 0x00000014140b7291 */ /* 0x000fe4000f8f08ff */
[----:B------:R-:W-:Y:S01]  /*1c90*/  ULEA UR43, UR27, UR62, 0x7 ;  /* 0x0000003e1b2b7291 */ /* 0x000fe2000f8e38ff */
[----:B------:R2:W3:Y:S01]  /*1ca0*/  SYNCS.PHASECHK.TRANS64.TRYWAIT P1, [UR4+0x40], R0 ;  /* 0x00004000ff0075a7 */ /* 0x0004e20008021104 */
[----:B------:R-:W-:-:S02]  /*1cb0*/  USHF.L.U32 UR35, UR35, 0x4, URZ ;  /* 0x0000000423237899 */ /* 0x000fc400080006ff */
[----:B------:R-:W-:Y:S01]  /*1cc0*/  USHF.R.S32.HI UR11, URZ, 0x1, UR11 ;  /* 0x00000001ff0b7899 */ /* 0x000fe2000801140b */
[----:B------:R-:W-:Y:S01]  /*1cd0*/  UMOV UR20, URZ ;  /* 0x000000ff00147c82 */ /* 0x000fe20008000000 */
[----:B------:R-:W-:Y:S10]  /*1ce0*/  BRA.U !UP0, `(.L_x_26) ;  /* 0x0000000508147547 */ /* 0x000ff4000b800000 */
[----:B------:R-:W-:Y:S01]  /*1cf0*/  UMOV UR4, UR14 ;  /* 0x0000000e00047c82 */ /* 0x000fe20008000000 */
[----:B------:R-:W-:-:S05]  /*1d00*/  UMOV UR28, URZ ;  /* 0x000000ff001c7c82 */ /* 0x000fca0008000000 */
.L_x_34:
[----:B------:R-:W-:Y:S01]  /*1d10*/  ULEA UR41, UR4, UR6, 0x3 ;  /* 0x0000000604297291 */ /* 0x000fe2000f8e18ff */
[----:B---3--:R-:W-:Y:S01]  /*1d20*/  @!P4 MOV R2, 0x6400 ;  /* 0x000064000002c802 */ /* 0x008fe20000000f00 */
[----:B-123--:R-:W-:Y:S10]  /*1d30*/  @P1 BRA `(.L_x_27) ;  /* 0x00000000000c1947 */ /* 0x00eff40003800000 */
[----:B------:R-:W-:-:S04]  /*1d40*/  SHF.L.U32 R3, R12, 0x1f, RZ ;  /* 0x0000001f0c037819 */ /* 0x000fc800000006ff */
[----:B------:R-:W3:Y:S02]  /*1d50*/  SYNCS.PHASECHK.TRANS64.TRYWAIT P0, [UR41+0x40], R3 ;  /* 0x00004003ff0075a7 */ /* 0x000ee40008001129 */
[----:B---3--:R-:W-:Y:S05]  /*1d60*/  @!P0 BRA `(.L_x_28) ;  /* 0x00000098005c8947 */ /* 0x008fea0003800000 */
.L_x_27:
[----:B------:R3:W-:Y:S01]  /*1d70*/  @!P4 SYNCS.ARRIVE.TRANS64 RZ, [UR41], R2 ;  /* 0x00000002ffffc9a7 */ /* 0x0007e20008000029 */
[----:B------:R-:W-:-:S04]  /*1d80*/  ULOP3.LUT UR5, UR45, 0x2, URZ, 0xfc, !UPT ;  /* 0x000000022d057892 */ /* 0x000fc8000f8efcff */
[----:B------:R-:W-:-:S09]  /*1d90*/  UISETP.NE.AND UP0, UPT, UR5, 0x2, UPT ;  /* 0x000000020500788c */ /* 0x000fd2000bf05270 */
[----:B------:R-:W-:Y:S05]  /*1da0*/  BRA.U UP0, `(.L_x_29) ;  /* 0x0000000100047547 */ /* 0x000fea000b800000 */
[----:B-1----:R-:W-:Y:S05]  /*1db0*/  BPT.TRAP 0x1 ;  /* 0x000000040000795c */ /* 0x002fea0000300000 */
.L_x_29:
[----:B------:R-:W-:Y:S04]  /*1dc0*/  BSSY.RECONVERGENT B0, `(.L_x_30) ;  /* 0x0000003000007945 */ /* 0x000fe80003800200 */
[----:B------:R-:W-:Y:S05]  /*1dd0*/  @P3 BRA `(.L_x_31) ;  /* 0x0000000000043947 */ /* 0x000fea0003800000 */
[----:B-1----:R-:W-:Y:S05]  /*1de0*/  BPT.TRAP 0x1 ;  /* 0x000000040000795c */ /* 0x002fea0000300000 */
.L_x_31:
[----:B-1----:R-:W-:Y:S05]  /*1df0*/  BSYNC.RECONVERGENT B0 ;  /* 0x0000000000007941 */ /* 0x002fea0003800200 */
.L_x_30:
[----:B------:R-:W-:Y:S01]  /*1e00*/  UIADD3 UR5, UPT, UPT, UR4, 0x1, URZ ;  /* 0x0000000104057890 */ /* 0x000fe2000fffe0ff */
[----:B------:R-:W-:Y:S01]  /*1e10*/  BSSY.RECONVERGENT B0, `(.L_x_32) ;  /* 0x000002d000007945 */ /* 0x000fe20003800200 */
[----:B------:R-:W-:Y:S02]  /*1e20*/  ELECT P0, URZ, PT ;  /* 0x0000000000ff782f */ /* 0x000fe40003800000 */
[----:B------:R-:W-:-:S04]  /*1e30*/  UISETP.NE.AND UP0, UPT, UR5, 0x8, UPT ;  /* 0x000000080500788c */ /* 0x000fc8000bf05270 */
[----:B------:R-:W-:Y:S02]  /*1e40*/  USEL UR7, URZ, 0x1, UP0 ;  /* 0x00000001ff077887 */ /* 0x000fe40008000000 */
[----:B------:R-:W-:-:S04]  /*1e50*/  USEL UR14, UR5, URZ, UP0 ;  /* 0x000000ff050e7287 */ /* 0x000fc80008000000 */
[----:B------:R-:W-:Y:S01]  /*1e60*/  ULEA UR5, UR14, UR6, 0x3 ;  /* 0x000000060e057291 */ /* 0x000fe2000f8e18ff */
[----:B------:R-:W-:-:S04]  /*1e70*/  LOP3.LUT R12, R12, UR7, RZ, 0x3c, !PT ;  /* 0x000000070c0c7c12 */ /* 0x000fc8000f8e3cff */
[----:B--2---:R-:W-:-:S04]  /*1e80*/  SHF.L.U32 R0, R12, 0x1f, RZ ;  /* 0x0000001f0c007819 */ /* 0x004fc800000006ff */
[----:B------:R1:W2:Y:S01]  /*1e90*/  SYNCS.PHASECHK.TRANS64.TRYWAIT P1, [UR5+0x40], R0 ;  /* 0x00004000ff0075a7 */ /* 0x0002a20008021105 */
[----:B------:R-:W-:Y:S05]  /*1ea0*/  @!P0 BRA `(.L_x_33) ;  /* 0x00000000008c8947 */ /* 0x000fea0003800000 */
[----:B------:R-:W-:Y:S02]  /*1eb0*/  USHF.L.U32 UR5, UR4, 0x9, URZ ;  /* 0x0000000904057899 */ /* 0x000fe400080006ff */
[----:B------:R-:W-:Y:S02]  /*1ec0*/  ULEA UR40, UR4, UR53, 0xe ;  /* 0x0000003504287291 */ /* 0x000fe4000f8e70ff */
[----:B------:R-:W-:Y:S02]  /*1ed0*/  UIADD3 UR22, UP3, UPT, UR30, 0x80, URZ ;  /* 0x000000801e167890 */ /* 0x000fe4000ff7e0ff */
[----:B------:R-:W-:Y:S02]  /*1ee0*/  ULEA UR32, UR4, UR52, 0xd ;  /* 0x0000003404207291 */ /* 0x000fe4000f8e68ff */
[----:B------:R-:W-:Y:S02]  /*1ef0*/  UIADD3 UR20, UP2, UPT, UR30, 0x180, URZ ;  /* 0x000001801e147890 */ /* 0x000fe4000ff5e0ff */
[----:B------:R-:W-:-:S02]  /*1f00*/  UIADD3 UR18, UP1, UPT, UR30, 0x280, URZ ;  /* 0x000002801e127890 */ /* 0x000fc4000ff3e0ff */
[----:B------:R-:W-:Y:S02]  /*1f10*/  ULOP3.LUT UR24, UR48, UR5, URZ, 0xfc, !UPT ;  /* 0x0000000530187292 */ /* 0x000fe4000f8efcff */
[----:B------:R-:W-:Y:S02]  /*1f20*/  UIADD3 UR16, UP0, UPT, UR30, 0x380, URZ ;  /* 0x000003801e107890 */ /* 0x000fe4000ff1e0ff */
[----:B------:R-:W-:Y:S02]  /*1f30*/  ULOP3.LUT UR8, UR5, UR38, URZ, 0xfc, !UPT ;  /* 0x0000002605087292 */ /* 0x000fe4000f8efcff */
[----:B------:R-:W-:Y:S02]  /*1f40*/  USHF.L.U32 UR42, UR28, 0x7, URZ ;  /* 0x000000071c2a7899 */ /* 0x000fe400080006ff */
[----:B------:R-:W-:Y:S02]  /*1f50*/  UIADD3.X UR23, UPT, UPT, URZ, UR31, URZ, UP3, !UPT ;  /* 0x0000001fff177290 */ /* 0x000fe40009ffe4ff */
[----:B------:R-:W-:-:S02]  /*1f60*/  UIADD3 UR40, UPT, UPT, UR6, 0x3300, UR40 ;  /* 0x0000330006287890 */ /* 0x000fc4000fffe028 */
[----:B------:R-:W-:Y:S02]  /*1f70*/  UPRMT UR7, URZ, 0x5410, UR47 ;  /* 0x00005410ff077896 */ /* 0x000fe4000800002f */
[----:B------:R-:W-:Y:S02]  /*1f80*/  UIADD3.X UR21, UPT, UPT, URZ, UR31, URZ, UP2, !UPT ;  /* 0x0000001fff157290 */ /* 0x000fe400097fe4ff */
[----:B------:R-:W-:Y:S02]  /*1f90*/  UIADD3 UR32, UPT, UPT, UR6, 0x23300, UR32 ;  /* 0x0002330006207890 */ /* 0x000fe4000fffe020 */
[----:B------:R-:W-:Y:S02]  /*1fa0*/  UPRMT UR5, URZ, 0x5410, UR46 ;  /* 0x00005410ff057896 */ /* 0x000fe4000800002e */
[----:B------:R-:W-:Y:S02]  /*1fb0*/  UIADD3.X UR19, UPT, UPT, URZ, UR31, URZ, UP1, !UPT ;  /* 0x0000001fff137290 */ /* 0x000fe40008ffe4ff */
[----:B------:R-:W-:-:S02]  /*1fc0*/  UIADD3 UR24, UPT, UPT, UR6, 0x33300, UR24 ;  /* 0x0003330006187890 */ /* 0x000fc4000fffe018 */
[----:B------:R-:W-:Y:S02]  /*1fd0*/  UIADD3.X UR17, UPT, UPT, URZ, UR31, URZ, UP0, !UPT ;  /* 0x0000001fff117290 */ /* 0x000fe400087fe4ff */
[----:B------:R-:W-:Y:S01]  /*1fe0*/  UIADD3 UR8, UPT, UPT, UR6, 0x34300, UR8 ;  /* 0x0003430006087890 */ /* 0x000fe2000fffe008 */
[----:B------:R-:W-:Y:S01]  /*1ff0*/  UMOV UR50, 0x0 ;  /* 0x0000000000327882 */ /* 0x000fe20000000000 */
[----:B------:R-:W-:Y:S01]  /*2000*/  UMOV UR51, 0x10000000 ;  /* 0x1000000000337882 */ /* 0x000fe20000000000 */
[----:B------:R-:W-:Y:S01]  /*2010*/  UMOV UR33, UR41 ;  /* 0x0000002900217c82 */ /* 0x000fe20008000000 */
[----:B------:R-:W-:Y:S01]  /*2020*/  UMOV UR36, UR44 ;  /* 0x0000002c00247c82 */ /* 0x000fe20008000000 */
[----:B------:R-:W-:Y:S01]  /*2030*/  UMOV UR34, UR42 ;  /* 0x0000002a00227c82 */ /* 0x000fe20008000000 */
[----:B------:R-:W-:Y:S01]  /*2040*/  UMOV UR25, UR41 ;  /* 0x0000002900197c82 */ /* 0x000fe20008000000 */
[----:B------:R-:W-:Y:S01]  /*2050*/  UMOV UR29, UR44 ;  /* 0x0000002c001d7c82 */ /* 0x000fe20008000000 */
[----:B------:R4:W-:Y:S01]  /*2060*/  UTMALDG.3D.MULTICAST [UR40], [UR22], UR7, desc[UR50] ;  /* 0x00003228160073b4 */ /* 0x0009e20008011807 */
[----:B------:R-:W-:Y:S01]  /*2070*/  UMOV UR9, UR41 ;  /* 0x0000002900097c82 */ /* 0x000fe20008000000 */
[----:B------:R-:W-:Y:S01]  /*2080*/  UMOV UR12, UR28 ;  /* 0x0000001c000c7c82 */ /* 0x000fe20008000000 */
[----:B------:R-:W-:Y:S01]  /*2090*/  UMOV UR13, UR44 ;  /* 0x0000002c000d7c82 */ /* 0x000fe20008000000 */
[----:B------:R4:W-:Y:S01]  /*20a0*/  UTMALDG.3D.MULTICAST [UR32], [UR20], UR5, desc[UR50] ;  /* 0x00003220140073b4 */ /* 0x0009e20008011805 */
[----:B------:R4:W-:Y:S01]  /*20b0*/  UTMALDG.4D.MULTICAST [UR24], [UR18], UR7, desc[UR50] ;  /* 0x00003218120073b4 */ /* 0x0009e20008019807 */
[----:B------:R4:W-:Y:S02]  /*20c0*/  UTMALDG.4D.MULTICAST [UR8], [UR16], UR5, desc[UR50] ;  /* 0x00003208100073b4 */ /* 0x0009e40008019805 */
[----:B----4-:R-:W-:Y:S01]  /*20d0*/  NOP ;  /* 0x0000000000007918 */ /* 0x010fe20000000000 */
.L_x_33:
[----:B------:R-:W-:Y:S05]  /*20e0*/  BSYNC.RECONVERGENT B0 ;  /* 0x0000000000007941 */ /* 0x000fea0003800200 */
.L_x_32:
[----:B------:R-:W-:Y:S01]  /*20f0*/  UIADD3 UR28, UPT, UPT, UR28, 0x1, URZ ;  /* 0x000000011c1c7890 */ /* 0x000fe2000fffe0ff */
[----:B------:R-:W-:Y:S01]  /*2100*/  UMOV UR4, UR14 ;  /* 0x0000000e00047c82 */ /* 0x000fe20008000000 */
[----:B------:R-:W-:Y:S02]  /*2110*/  UMOV UR20, UR37 ;  /* 0x0000002500147c82 */ /* 0x000fe40008000000 */
[----:B------:R-:W-:-:S09]  /*2120*/  UISETP.NE.AND UP0, UPT, UR28, UR37, UPT ;  /* 0x000000251c00728c */ /* 0x000fd2000bf05270 */
[----:B------:R-:W-:Y:S05]  /*2130*/  BRA.U UP0, `(.L_x_34) ;  /* 0xfffffff900f47547 */ /* 0x000fea000b83ffff */
.L_x_26:
[----:B------:R-:W-:Y:S01]  /*2140*/  ULEA UR4, UR14, UR6, 0x3 ;  /* 0x000000060e047291 */ /* 0x000fe2000f8e18ff */
[----:B-12---:R-:W-:Y:S01]  /*2150*/  SHF.L.U32 R0, R12, 0x1f, RZ ;  /* 0x0000001f0c007819 */ /* 0x006fe200000006ff */
[----:B------:R-:W-:Y:S01]  /*2160*/  @!P2 SYNCS.ARRIVE.TRANS64.A1T0 RZ, [UR6+0xb8], RZ ;  /* 0x0000b8ffffffa9a7 */ /* 0x000fe20008100006 */
[----:B------:R-:W-:-:S06]  /*2170*/  UISETP.GT.AND UP0, UPT, UR61, UR60, UPT ;  /* 0x0000003c3d00728c */ /* 0x000fcc000bf04270 */
[----:B---3--:R1:W2:Y:S03]  /*2180*/  SYNCS.PHASECHK.TRANS64.TRYWAIT P1, [UR4+0x40], R0 ;  /* 0x00004000ff0075a7 */ /* 0x0082a60008021104 */
[----:B------:R-:W-:Y:S05]  /*2190*/  BRA.U !UP0, `(.L_x_35) ;  /* 0x0000000508107547 */ /* 0x000fea000b800000 */
[----:B------:R-:W-:Y:S01]  /*21a0*/  UIADD3 UR49, UPT, UPT, UR63, UR20, URZ ;  /* 0x000000143f317290 */ /* 0x000fe2000fffe0ff */
[----:B------:R-:W-:-:S11]  /*21b0*/  UMOV UR4, UR14 ;  /* 0x0000000e00047c82 */ /* 0x000fd60008000000 */
.L_x_43:
[----:B------:R-:W-:Y:S01]  /*21c0*/  ULEA UR41, UR4, UR6, 0x3 ;  /* 0x0000000604297291 */ /* 0x000fe2000f8e18ff */
[----:B--2---:R-:W-:Y:S01]  /*21d0*/  @!P4 MOV R2, 0x6400 ;  /* 0x000064000002c802 */ /* 0x004fe20000000f00 */
[----:B--23--:R-:W-:Y:S10]  /*21e0*/  @P1 BRA `(.L_x_36) ;  /* 0x00000000000c1947 */ /* 0x00cff40003800000 */
[----:B------:R-:W-:-:S04]  /*21f0*/  SHF.L.U32 R3, R12, 0x1f, RZ ;  /* 0x0000001f0c037819 */ /* 0x000fc800000006ff */
[----:B------:R-:W2:Y:S02]  /*2200*/  SYNCS.PHASECHK.TRANS64.TRYWAIT P0, [UR41+0x40], R3 ;  /* 0x00004003ff0075a7 */ /* 0x000ea40008001129 */
[----:B--2---:R-:W-:Y:S05]  /*2210*/  @!P0 BRA `(.L_x_37) ;  /* 0x0000009400488947 */ /* 0x004fea0003800000 */
.L_x_36:
[----:B------:R2:W-:Y:S01]  /*2220*/  @!P4 SYNCS.ARRIVE.TRANS64 RZ, [UR41], R2 ;  /* 0x00000002ffffc9a7 */ /* 0x0005e20008000029 */
[----:B------:R-:W-:-:S04]  /*2230*/  ULOP3.LUT UR5, UR45, 0x2, URZ, 0xfc, !UPT ;  /* 0x000000022d057892 */ /* 0x000fc8000f8efcff */
[----:B------:R-:W-:-:S09]  /*2240*/  UISETP.NE.AND UP0, UPT, UR5, 0x2, UPT ;  /* 0x000000020500788c */ /* 0x000fd2000bf05270 */
[----:B------:R-:W-:Y:S05]  /*2250*/  BRA.U UP0, `(.L_x_38) ;  /* 0x0000000100047547 */ /* 0x000fea000b800000 */
[----:B------:R-:W-:Y:S05]  /*2260*/  BPT.TRAP 0x1 ;  /* 0x000000040000795c */ /* 0x000fea0000300000 */
.L_x_38:
[----:B------:R-:W-:Y:S04]  /*2270*/  BSSY.RECONVERGENT B0, `(.L_x_39) ;  /* 0x0000003000007945 */ /* 0x000fe80003800200 */
[----:B------:R-:W-:Y:S05]  /*2280*/  @P3 BRA `(.L_x_40) ;  /* 0x0000000000043947 */ /* 0x000fea0003800000 */
[----:B------:R-:W-:Y:S05]  /*2290*/  BPT.TRAP 0x1 ;  /* 0x000000040000795c */ /* 0x000fea0000300000 */
.L_x_40:
[----:B------:R-:W-:Y:S05]  /*22a0*/  BSYNC.RECONVERGENT B0 ;  /* 0x0000000000007941 */ /* 0x000fea0003800200 */
.L_x_39:
        /* <DEDUP_REMOVED lines=8> */
[----:B-1----:R-:W-:-:S04]  /*2330*/  SHF.L.U32 R0, R12, 0x1f, RZ ;  /* 0x0000001f0c007819 */ /* 0x002fc800000006ff */
[----:B------:R1:W3:Y:S01]  /*2340*/  SYNCS.PHASECHK.TRANS64.TRYWAIT P1, [UR5+0x40], R0 ;  /* 0x00004000ff0075a7 */ /* 0x0002e20008021105 */
[----:B------:R-:W-:Y:S05]  /*2350*/  @!P0 BRA `(.L_x_42) ;  /* 0x00000000008c8947 */ /* 0x000fea0003800000 */
[----:B------:R-:W-:Y:S02]  /*2360*/  USHF.L.U32 UR5, UR4, 0x9, URZ ;  /* 0x0000000904057899 */ /* 0x000fe400080006ff */
[----:B------:R-:W-:Y:S02]  /*2370*/  UIADD3 UR22, UP3, UPT, UR30, 0x80, URZ ;  /* 0x000000801e167890 */ /* 0x000fe4000ff7e0ff */
[----:B------:R-:W-:Y:S02]  /*2380*/  UIADD3 UR12, UP2, UPT, UR30, 0x180, URZ ;  /* 0x000001801e0c7890 */ /* 0x000fe4000ff5e0ff */
[----:B------:R-:W-:Y:S02]  /*2390*/  UIADD3 UR28, UP1, UPT, UR30, 0x280, URZ ;  /* 0x000002801e1c7890 */ /* 0x000fe4000ff3e0ff */
[----:B------:R-:W-:Y:S02]  /*23a0*/  ULOP3.LUT UR16, UR48, UR5, URZ, 0xfc, !UPT ;  /* 0x0000000530107292 */ /* 0x000fe4000f8efcff */
[----:B------:R-:W-:-:S02]  /*23b0*/  UIADD3 UR24, UP0, UPT, UR30, 0x380, URZ ;  /* 0x000003801e187890 */ /* 0x000fc4000ff1e0ff */
[----:B------:R-:W-:Y:S02]  /*23c0*/  USHF.L.U32 UR42, UR20, 0x7, URZ ;  /* 0x00000007142a7899 */ /* 0x000fe400080006ff */
[----:B------:R-:W-:Y:S02]  /*23d0*/  ULEA UR40, UR4, UR55, 0xe ;  /* 0x0000003704287291 */ /* 0x000fe4000f8e70ff */
[----:B------:R-:W-:Y:S02]  /*23e0*/  UIADD3.X UR23, UPT, UPT, URZ, UR31, URZ, UP3, !UPT ;  /* 0x0000001fff177290 */ /* 0x000fe40009ffe4ff */
[----:B------:R-:W-:Y:S02]  /*23f0*/  UPRMT UR15, URZ, 0x5410, UR47 ;  /* 0x00005410ff0f7896 */ /* 0x000fe4000800002f */
[----:B------:R-:W-:Y:S02]  /*2400*/  ULOP3.LUT UR8, UR5, UR38, URZ, 0xfc, !UPT ;  /* 0x0000002605087292 */ /* 0x000fe4000f8efcff */
[----:B------:R-:W-:-:S02]  /*2410*/  ULEA UR32, UR4, UR54, 0xd ;  /* 0x0000003604207291 */ /* 0x000fc4000f8e68ff */
[----:B------:R-:W-:Y:S02]  /*2420*/  UIADD3.X UR13, UPT, UPT, URZ, UR31, URZ, UP2, !UPT ;  /* 0x0000001fff0d7290 */ /* 0x000fe400097fe4ff */
[----:B------:R-:W-:Y:S02]  /*2430*/  UPRMT UR7, URZ, 0x5410, UR46 ;  /* 0x00005410ff077896 */ /* 0x000fe4000800002e */
[----:B------:R-:W-:Y:S02]  /*2440*/  UIADD3.X UR29, UPT, UPT, URZ, UR31, URZ, UP1, !UPT ;  /* 0x0000001fff1d7290 */ /* 0x000fe40008ffe4ff */
[----:B------:R-:W-:Y:S02]  /*2450*/  UIADD3 UR16, UPT, UPT, UR6, 0x33300, UR16 ;  /* 0x0003330006107890 */ /* 0x000fe4000fffe010 */
[----:B------:R-:W-:Y:S02]  /*2460*/  UIADD3 UR8, UPT, UPT, UR6, 0x34300, UR8 ;  /* 0x0003430006087890 */ /* 0x000fe4000fffe008 */
[----:B------:R-:W-:Y:S01]  /*2470*/  UIADD3.X UR25, UPT, UPT, URZ, UR31, URZ, UP0, !UPT ;  /* 0x0000001fff197290 */ /* 0x000fe200087fe4ff */
[----:B------:R-:W-:Y:S01]  /*2480*/  UMOV UR50, 0x0 ;  /* 0x0000000000327882 */ /* 0x000fe20000000000 */
[----:B------:R-:W-:Y:S01]  /*2490*/  UMOV UR51, 0x10000000 ;  /* 0x1000000000337882 */ /* 0x000fe20000000000 */
[----:B------:R-:W-:Y:S01]  /*24a0*/  UMOV UR33, UR41 ;  /* 0x0000002900217c82 */ /* 0x000fe20008000000 */
[----:B------:R-:W-:Y:S01]  /*24b0*/  UMOV UR36, UR44 ;  /* 0x0000002c00247c82 */ /* 0x000fe20008000000 */
[----:B------:R-:W-:Y:S01]  /*24c0*/  UMOV UR34, UR42 ;  /* 0x0000002a00227c82 */ /* 0x000fe20008000000 */
[----:B------:R-:W-:Y:S01]  /*24d0*/  UTMALDG.3D.MULTICAST [UR40], [UR22], UR15, desc[UR50] ;  /* 0x00003228160073b4 */ /* 0x000fe2000801180f */
[----:B------:R-:W-:Y:S01]  /*24e0*/  UMOV UR17, UR41 ;  /* 0x0000002900117c82 */ /* 0x000fe20008000000 */
[----:B------:R-:W-:Y:S01]  /*24f0*/  UMOV UR18, UR26 ;  /* 0x0000001a00127c82 */ /* 0x000fe20008000000 */
[----:B------:R-:W-:Y:S01]  /*2500*/  UMOV UR19, UR27 ;  /* 0x0000001b00137c82 */ /* 0x000fe20008000000 */
[----:B------:R-:W-:Y:S01]  /*2510*/  UMOV UR21, UR44 ;  /* 0x0000002c00157c82 */ /* 0x000fe20008000000 */
[----:B------:R-:W-:Y:S01]  /*2520*/  UMOV UR9, UR41 ;  /* 0x0000002900097c82 */ /* 0x000fe20008000000 */
[----:B------:R4:W-:Y:S01]  /*2530*/  UTMALDG.3D.MULTICAST [UR32], [UR12], UR7, desc[UR50] ;  /* 0x000032200c0073b4 */ /* 0x0009e20008011807 */
[----:B------:R1:W-:Y:S01]  /*2540*/  UTMALDG.4D.MULTICAST [UR16], [UR28], UR15, desc[UR50] ;  /* 0x000032101c0073b4 */ /* 0x0003e2000801980f */
[----:B----4-:R-:W-:Y:S01]  /*2550*/  UMOV UR12, UR20 ;  /* 0x00000014000c7c82 */ /* 0x010fe20008000000 */
[----:B------:R-:W-:-:S02]  /*2560*/  UMOV UR13, UR44 ;  /* 0x0000002c000d7c82 */ /* 0x000fc40008000000 */
[----:B------:R1:W-:Y:S02]  /*2570*/  UTMALDG.4D.MULTICAST [UR8], [UR24], UR7, desc[UR50] ;  /* 0x00003208180073b4 */ /* 0x0003e40008019807 */
[----:B-1----:R-:W-:Y:S01]  /*2580*/  NOP ;  /* 0x0000000000007918 */ /* 0x002fe20000000000 */
.L_x_42:
[----:B------:R-:W-:Y:S05]  /*2590*/  BSYNC.RECONVERGENT B0 ;  /* 0x0000000000007941 */ /* 0x000fea0003800200 */
.L_x_41:
[----:B------:R-:W-:Y:S01]  /*25a0*/  UIADD3 UR20, UPT, UPT, UR20, 0x1, URZ ;  /* 0x0000000114147890 */ /* 0x000fe2000fffe0ff */
[----:B------:R-:W-:-:S03]  /*25b0*/  UMOV UR4, UR14 ;  /* 0x0000000e00047c82 */ /* 0x000fc60008000000 */
[----:B------:R-:W-:-:S09]  /*25c0*/  UISETP.NE.AND UP0, UPT, UR20, UR49, UPT ;  /* 0x000000311400728c */ /* 0x000fd2000bf05270 */
[----:B------:R-:W-:Y:S05]  /*25d0*/  BRA.U UP0, `(.L_x_43) ;  /* 0xfffffff900f87547 */ /* 0x000fea000b83ffff */
.L_x_35:
[C---:B------:R-:W-:Y:S01]  /*25e0*/  LEA R3, R11.reuse, UR6, 0x3 ;  /* 0x000000060b037c11 */ /* 0x040fe2000f8e18ff */
[----:B------:R-:W-:Y:S01]  /*25f0*/  NOP ;  /* 0x0000000000007918 */ /* 0x000fe20000000000 */
[----:B-1----:R-:W-:Y:S02]  /*2600*/  SHF.L.U32 R0, R10, 0x1f, RZ ;  /* 0x0000001f0a007819 */ /* 0x002fe400000006ff */
[----:B------:R-:W-:Y:S02]  /*2610*/  LEA R4, R11, UR6, 0x4 ;  /* 0x000000060b047c11 */ /* 0x000fe4000f8e20ff */
[----:B------:R-:W1:Y:S02]  /*2620*/  SYNCS.PHASECHK.TRANS64.TRYWAIT P0, [R3+URZ+0xc0], R0 ;  /* 0x0000c000030075a7 */ /* 0x000e6400080011ff */
[----:B-1----:R-:W-:Y:S05]  /*2630*/  @!P0 BRA `(.L_x_44) ;  /* 0x0000009000588947 */ /* 0x002fea0003800000 */
.L_x_164:
[----:B------:R-:W4:Y:S01]  /*2640*/  LDS.128 R4, [R4+0x130] ;  /* 0x0001300004047984 */ /* 0x000f220000000c00 */
[----:B------:R-:W-:Y:S01]  /*2650*/  UISETP.GE.AND UP0, UPT, UR39, 0x1, UPT ;  /* 0x000000012700788c */ /* 0x000fe2000bf06270 */
[----:B------:R-:W-:Y:S01]  /*2660*/  @!PT LDS RZ, [RZ] ;  /* 0x00000000fffff984 */ /* 0x000fe20000000800 */
[----:B------:R-:W-:Y:S01]  /*2670*/  @!PT LDS RZ, [RZ] ;  /* 0x00000000fffff984 */ /* 0x000fe20000000800 */
[----:B------:R-:W-:Y:S01]  /*2680*/  @!PT LDS RZ, [RZ] ;  /* 0x00000000fffff984 */ /* 0x000fe20000000800 */
[----:B------:R-:W-:Y:S01]  /*2690*/  @!PT LDS RZ, [RZ] ;  /* 0x00000000fffff984 */ /* 0x000fe20000000800 */
[----:B------:R1:W-:Y:S06]  /*26a0*/  MEMBAR.ALL.CTA ;  /* 0x0000000000007992 */ /* 0x0003ec0000008000 */
[----:B-1----:R-:W1:Y:S01]  /*26b0*/  FENCE.VIEW.ASYNC.S ;  /* 0x00000000000073c6 */ /* 0x002e620000000000 */
[----:B----4-:R-:W-:-:S13]  /*26c0*/  LOP3.LUT P0, RZ, R6, 0x1, RZ, 0xc0, !PT ;  /* 0x0000000106ff7812 */ /* 0x010fda000780c0ff */
[----:B-1----:R-:W-:Y:S01]  /*26d0*/  VOTEU.ANY UP1, P0 ;  /* 0x0000000000ff7886 */ /* 0x002fe20000020100 */
[----:B------:R-:W-:-:S13]  /*26e0*/  PLOP3.LUT P0, PT, PT, PT, UP1, 0x80, 0x8 ;  /* 0x000000000008781c */ /* 0x000fda0003f0f018 */
[----:B------:R-:W-:Y:S02]  /*26f0*/  @P0 LOP3.LUT R0, R5, 0xffff, RZ, 0xc0, !PT ;  /* 0x0000ffff05000812 */ /* 0x000fe400078ec0ff */
[----:B--2---:R-:W-:Y:S02]  /*2700*/  @P0 MOV R2, R4 ;  /* 0x0000000400020202 */ /* 0x004fe40000000f00 */
[----:B------:R-:W-:Y:S01]  /*2710*/  @P0 R2UR UR5, R0 ;  /* 0x00000000000502ca */ /* 0x000fe200000e0000 */
[----:B------:R-:W-:Y:S01]  /*2720*/  VIADD R0, R3, 0xd0 ;  /* 0x000000d003007836 */ /* 0x000fe20000000000 */
[----:B------:R-:W-:Y:S02]  /*2730*/  @P0 SHF.R.U32.HI R4, RZ, 0x10, R5 ;  /* 0x00000010ff040819 */ /* 0x000fe40000011605 */
[----:B------:R-:W-:Y:S02]  /*2740*/  @P0 R2UR UR7, R2 ;  /* 0x00000000020702ca */ /* 0x000fe400000e0000 */
[----:B------:R-:W-:-:S02]  /*2750*/  PRMT R0, RZ, 0x654, R0 ;  /* 0x00000654ff007816 */ /* 0x000fc40000000000 */
[----:B------:R-:W-:Y:S02]  /*2760*/  @P0 R2UR UR4, R4 ;  /* 0x00000000040402ca */ /* 0x000fe400000e0000 */
[----:B------:R1:W-:Y:S03]  /*2770*/  SYNCS.ARRIVE.TRANS64.RED.A1T0 RZ, [R0+URZ], RZ ;  /* 0x000000ff00ff79a7 */ /* 0x0003e600081004ff */
[----:B------:R-:W-:-:S04]  /*2780*/  @UP1 UMOV UR56, UR5 ;  /* 0x0000000500381c82 */ /* 0x000fc80008000000 */
[----:B------:R-:W-:-:S04]  /*2790*/  @UP1 UMOV UR57, UR7 ;  /* 0x0000000700391c82 */ /* 0x000fc80008000000 */
[----:B------:R-:W-:Y:S01]  /*27a0*/  @UP1 UMOV UR44, UR4 ;  /* 0x00000004002c1c82 */ /* 0x000fe20008000000 */
[----:B------:R-:W-:Y:S05]  /*27b0*/  BRA.U !UP0, `(.L_x_45) ;  /* 0x0000000108d47547 */ /* 0x000fea000b800000 */
[----:B------:R-:W2:Y:S01]  /*27c0*/  LDCU.128 UR16, c[0x0][0xf10] ;  /* 0x0001e200ff1077ac */ /* 0x000ea20008000c00 */
[----:B------:R-:W4:Y:S01]  /*27d0*/  LDCU UR11, c[0x0][0xf20] ;  /* 0x0001e400ff0b77ac */ /* 0x000f220008000800 */
[----:B------:R-:W3:Y:S01]  /*27e0*/  LDCU UR24, c[0x0][0xf0c] ;  /* 0x0001e180ff1877ac */ /* 0x000ee20008000800 */
[----:B------:R-:W1:Y:S01]  /*27f0*/  LDCU.64 UR8, c[0x0][0xf28] ;  /* 0x0001e500ff0877ac */ /* 0x000e620008000a00 */
[----:B------:R-:W-:Y:S02]  /*2800*/  UISETP.NE.AND UP3, UPT, UR39, 0x1, UPT ;  /* 0x000000012700788c */ /* 0x000fe4000bf65270 */
[----:B--2---:R-:W-:Y:S02]  /*2810*/  UIMAD.WIDE.U32 UR12, UR58, UR19, URZ ;  /* 0x000000133a0c72a5 */ /* 0x004fe4000f8e00ff */
[----:B------:R-:W-:Y:S02]  /*2820*/  UIMAD.WIDE.U32 UR4, UR59, UR16, URZ ;  /* 0x000000103b0472a5 */ /* 0x000fe4000f8e00ff */
[----:B------:R-:W-:-:S02]  /*2830*/  UISETP.NE.AND UP0, UPT, UR18, 0x1, UPT ;  /* 0x000000011200788c */ /* 0x000fc4000bf05270 */
[----:B------:R-:W-:Y:S01]  /*2840*/  UIMAD.WIDE.U32 UR22, UR56, UR19, URZ ;  /* 0x00000013381672a5 */ /* 0x000fe2000f8e00ff */
[----:B------:R-:W-:Y:S02]  /*2850*/  UMOV UR12, UR13 ;  /* 0x0000000d000c7c82 */ /* 0x000fe40008000000 */
[----:B------:R-:W-:Y:S01]  /*2860*/  UMOV UR4, UR5 ;  /* 0x0000000500047c82 */ /* 0x000fe20008000000 */
[----:B----4-:R-:W-:Y:S02]  /*2870*/  USHF.R.U32.HI UR12, URZ, UR11, UR12 ;  /* 0x0000000bff0c7299 */ /* 0x010fe4000801160c */
[----:B---3--:R-:W-:Y:S02]  /*2880*/  UISETP.NE.AND UP2, UPT, UR24, 0x1, UPT ;  /* 0x000000011800788c */ /* 0x008fe4000bf45270 */
[----:B------:R-:W-:Y:S02]  /*2890*/  USHF.R.U32.HI UR4, URZ, UR17, UR4 ;  /* 0x00000011ff047299 */ /* 0x000fe40008011604 */
[----:B------:R-:W-:-:S02]  /*28a0*/  USEL UR5, UR58, UR12, !UP0 ;  /* 0x0000000c3a057287 */ /* 0x000fc4000c000000 */
[----:B------:R-:W-:Y:S02]  /*28b0*/  USEL UR7, UR59, UR4, !UP2 ;  /* 0x000000043b077287 */ /* 0x000fe4000d000000 */
[----:B-1----:R-:W-:Y:S01]  /*28c0*/  UIMAD.WIDE.U32 UR12, UR5, UR8, URZ ;  /* 0x00000008050c72a5 */ /* 0x002fe2000f8e00ff */
[----:B------:R-:W-:Y:S01]  /*28d0*/  UMOV UR4, UR23 ;  /* 0x0000001700047c82 */ /* 0x000fe20008000000 */
[----:B------:R-:W-:Y:S02]  /*28e0*/  UIMAD.WIDE.U32 UR20, UR57, UR16, URZ ;  /* 0x00000010391472a5 */ /* 0x000fe4000f8e00ff */
[----:B------:R-:W-:-:S03]  /*28f0*/  UIMAD.WIDE.U32 UR22, UR7, UR8, URZ ;  /* 0x00000008071672a5 */ /* 0x000fc6000f8e00ff */
[----:B------:R-:W-:Y:S01]  /*2900*/  UMOV UR12, UR13 ;  /* 0x0000000d000c7c82 */ /* 0x000fe20008000000 */
[----:B------:R-:W-:Y:S02]  /*2910*/  USHF.R.U32.HI UR4, URZ, UR11, UR4 ;  /* 0x0000000bff047299 */ /* 0x000fe40008011604 */
[----:B------:R-:W-:Y:S01]  /*2920*/  @UP3 USHF.R.U32.HI UR5, URZ, UR9, UR12 ;  /* 0x00000009ff053299 */ /* 0x000fe2000801160c */
[----:B------:R-:W-:Y:S01]  /*2930*/  UMOV UR20, UR21 ;  /* 0x0000001500147c82 */ /* 0x000fe20008000000 */
[----:B------:R-:W-:Y:S01]  /*2940*/  UMOV UR22, UR23 ;  /* 0x0000001700167c82 */ /* 0x000fe20008000000 */
[----:B------:R-:W-:Y:S02]  /*2950*/  USHF.R.U32.HI UR17, URZ, UR17, UR20 ;  /* 0x00000011ff117299 */ /* 0x000fe40008011614 */
[----:B------:R-:W-:Y:S02]  /*2960*/  USEL UR4, UR56, UR4, !UP0 ;  /* 0x0000000438047287 */ /* 0x000fe4000c000000 */
[----:B------:R-:W-:-:S02]  /*2970*/  @UP3 USHF.R.U32.HI UR7, URZ, UR9, UR22 ;  /* 0x00000009ff073299 */ /* 0x000fc40008011616 */
[----:B------:R-:W-:Y:S02]  /*2980*/  UIMAD UR11, UR39, UR5, URZ ;  /* 0x00000005270b72a4 */ /* 0x000fe4000f8e02ff */
[----:B------:R-:W-:Y:S02]  /*2990*/  USEL UR5, UR57, UR17, !UP2 ;  /* 0x0000001139057287 */ /* 0x000fe4000d000000 */
[----:B------:R-:W-:Y:S02]  /*29a0*/  UIMAD UR12, UR39, UR7, URZ ;  /* 0x00000007270c72a4 */ /* 0x000fe4000f8e02ff */
[----:B------:R-:W-:Y:S02]  /*29b0*/  UISETP.GE.AND UP0, UPT, UR4, UR11, UPT ;  /* 0x0000000b0400728c */ /* 0x000fe4000bf06270 */
[----:B------:R-:W-:Y:S02]  /*29c0*/  UIMAD.WIDE.U32 UR16, UR4, UR8, URZ ;  /* 0x00000008041072a5 */ /* 0x000fe4000f8e00ff */
[----:B------:R-:W-:-:S02]  /*29d0*/  UISETP.GE.OR UP0, UPT, UR5, UR12, UP0 ;  /* 0x0000000c0500728c */ /* 0x000fc40008706670 */
        /* <DEDUP_REMOVED lines=19> */
.L_x_45:
[----:B------:R-:W2:Y:S02]  /*2b10*/  LDCU UR4, c[0x0][0xf30] ;  /* 0x0001e600ff0477ac */ /* 0x000ea40008000800 */
[----:B--2---:R-:W-:-:S09]  /*2b20*/  UISETP.NE.AND UP0, UPT, UR4, 0x1, UPT ;  /* 0x000000010400788c */ /* 0x004fd2000bf05270 */
[----:B------:R-:W-:Y:S05]  /*2b30*/  BRA.U UP0, `(.L_x_46) ;  /* 0x0000000100447547 */ /* 0x000fea000b800000 */
[----:B------:R-:W2:Y:S01]  /*2b40*/  LDCU.128 UR16, c[0x0][0xf10] ;  /* 0x0001e200ff1077ac */ /* 0x000ea20008000c00 */
[----:B------:R-:W4:Y:S01]  /*2b50*/  LDCU UR11, c[0x0][0xf0c] ;  /* 0x0001e180ff0b77ac */ /* 0x000f220008000800 */
[----:B------:R-:W1:Y:S01]  /*2b60*/  LDCU UR7, c[0x0][0xf20] ;  /* 0x0001e400ff0777ac */ /* 0x000e620008000800 */
[----:B--2---:R-:W-:Y:S02]  /*2b70*/  UIMAD.WIDE.U32 UR8, UR57, UR16, URZ ;  /* 0x00000010390872a5 */ /* 0x004fe4000f8e00ff */
[----:B------:R-:W-:Y:S02]  /*2b80*/  UIMAD.WIDE.U32 UR4, UR56, UR19, URZ ;  /* 0x00000013380472a5 */ /* 0x000fe4000f8e00ff */
[----:B----4-:R-:W-:Y:S02]  /*2b90*/  UISETP.NE.AND UP2, UPT, UR11, 0x1, UPT ;  /* 0x000000010b00788c */ /* 0x010fe4000bf45270 */
[----:B------:R-:W-:Y:S01]  /*2ba0*/  UISETP.NE.AND UP0, UPT, UR18, 0x1, UPT ;  /* 0x000000011200788c */ /* 0x000fe2000bf05270 */
[----:B------:R-:W-:-:S02]  /*2bb0*/  UMOV UR8, UR9 ;  /* 0x0000000900087c82 */ /* 0x000fc40008000000 */
[----:B------:R-:W-:Y:S01]  /*2bc0*/  UMOV UR4, UR5 ;  /* 0x0000000500047c82 */ /* 0x000fe20008000000 */
[----:B------:R-:W-:Y:S02]  /*2bd0*/  USHF.R.U32.HI UR17, URZ, UR17, UR8 ;  /* 0x00000011ff117299 */ /* 0x000fe40008011608 */
[----:B-1----:R-:W-:Y:S02]  /*2be0*/  USHF.R.U32.HI UR4, URZ, UR7, UR4 ;  /* 0x00000007ff047299 */ /* 0x002fe40008011604 */
[----:B------:R-:W-:Y:S02]  /*2bf0*/  USEL UR5, UR57, UR17, !UP2 ;  /* 0x0000001139057287 */ /* 0x000fe4000d000000 */
[----:B------:R-:W-:-:S04]  /*2c00*/  USEL UR4, UR56, UR4, !UP0 ;  /* 0x0000000438047287 */ /* 0x000fc8000c000000 */
[----:B------:R-:W-:Y:S02]  /*2c10*/  UIADD3 UR7, UPT, UPT, UR5, -UR4, URZ ;  /* 0x8000000405077290 */ /* 0x000fe4000fffe0ff */
[----:B------:R-:W-:Y:S02]  /*2c20*/  UIADD3 UR4, UPT, UPT, -UR5, UR4, URZ ;  /* 0x0000000405047290 */ /* 0x000fe4000fffe1ff */
[----:B------:R-:W-:Y:S02]  /*2c30*/  UIMAD UR56, UR7, UR18, UR56 ;  /* 0x00000012073872a4 */ /* 0x000fe4000f8e0238 */
[----:B------:R-:W-:-:S12]  /*2c40*/  UIMAD UR57, UR4, UR11, UR57 ;  /* 0x0000000b043972a4 */ /* 0x000fd8000f8e0239 */
.L_x_46:
[----:B------:R-:W-:Y:S01]  /*2c50*/  VIADD R11, R11, 0x1 ;  /* 0x000000010b0b7836 */ /* 0x000fe20000000000 */
[----:B------:R-:W-:Y:S02]  /*2c60*/  R2UR UR5, R91 ;  /* 0x000000005b0572ca */ /* 0x000fe400000e0000 */
[----:B------:R-:W-:Y:S02]  /*2c70*/  R2UR UR4, R92 ;  /* 0x000000005c0472ca */ /* 0x000fe400000e0000 */
[C---:B------:R-:W-:Y:S02]  /*2c80*/  ISETP.NE.AND P0, PT, R11.reuse, 0x2, PT ;  /* 0x000000020b00780c */ /* 0x040fe40003f05270 */
[----:B------:R-:W-:Y:S02]  /*2c90*/  PLOP3.LUT P2, PT, PT, PT, PT, 0x80, 0x8 ;  /* 0x000000000008781c */ /* 0x000fe40003f4f070 */
[----:B-1----:R-:W-:Y:S02]  /*2ca0*/  SEL R0, RZ, 0x1, P0 ;  /* 0x00000001ff007807 */ /* 0x002fe40000000000 */
[----:B------:R-:W-:-:S02]  /*2cb0*/  SEL R11, R11, RZ, P0 ;  /* 0x000000ff0b0b7207 */ /* 0x000fc40000000000 */
[----:B------:R-:W-:Y:S01]  /*2cc0*/  LOP3.LUT R10, R10, R0, RZ, 0x3c, !PT ;  /* 0x000000000a0a7212 */ /* 0x000fe200078e3cff */
[----:B------:R-:W-:Y:S02]  /*2cd0*/  UIADD3 UR20, UPT, UPT, UR56, UR5, URZ ;  /* 0x0000000538147290 */ /* 0x000fe4000fffe0ff */
[----:B------:R-:W-:Y:S01]  /*2ce0*/  UIADD3 UR27, UPT, UPT, UR57, UR4, URZ ;  /* 0x00000004391b7290 */ /* 0x000fe2000fffe0ff */
[----:B------:R-:W-:Y:S11]  /*2cf0*/  BRA.U UP1, `(.L_x_47) ;  /* 0xffffffed01a07547 */ /* 0x000ff6000b83ffff */
[----:B------:R-:W-:Y:S01]  /*2d00*/  UIADD3 UR7, UPT, UPT, UR6, 0x40, URZ ;  /* 0x0000004006077890 */ /* 0x000fe2000fffe0ff */
[----:B------:R-:W-:-:S03]  /*2d10*/  SHF.L.U32 R2, R12, 0x1f, RZ ;  /* 0x0000001f0c027819 */ /* 0x000fc600000006ff */
[----:B------:R-:W-:-:S09]  /*2d20*/  ULEA UR4, UR14, UR7, 0x3 ;  /* 0x000000070e047291 */ /* 0x000fd2000f8e18ff */
[----:B------:R-:W1:Y:S02]  /*2d30*/  SYNCS.PHASECHK.TRANS64.TRYWAIT P0, [UR4], R2 ;  /* 0x00000002ff0075a7 */ /* 0x000e640008001104 */
[----:B-1----:R-:W-:Y:S05]  /*2d40*/  @!P0 BRA `(.L_x_48) ;  /* 0x0000008800a88947 */ /* 0x002fea0003800000 */
.L_x_166:
[----:B------:R-:W-:-:S04]  /*2d50*/  UIADD3 UR4, UPT, UPT, UR14, 0x1, URZ ;  /* 0x000000010e047890 */ /* 0x000fc8000fffe0ff */
[----:B------:R-:W-:-:S04]  /*2d60*/  UISETP.NE.AND UP0, UPT, UR4, 0x8, UPT ;  /* 0x000000080400788c */ /* 0x000fc8000bf05270 */
[----:B------:R-:W-:Y:S02]  /*2d70*/  USEL UR6, URZ, 0x1, UP0 ;  /* 0x00000001ff067887 */ /* 0x000fe40008000000 */
[----:B------:R-:W-:-:S04]  /*2d80*/  USEL UR4, UR4, URZ, UP0 ;  /* 0x000000ff04047287 */ /* 0x000fc80008000000 */
[----:B------:R-:W-:Y:S01]  /*2d90*/  ULEA UR5, UR4, UR7, 0x3 ;  /* 0x0000000704057291 */ /* 0x000fe2000f8e18ff */
[----:B-1----:R-:W-:-:S04]  /*2da0*/  LOP3.LUT R2, R12, UR6, RZ, 0x3c, !PT ;  /* 0x000000060c027c12 */ /* 0x002fc8000f8e3cff */
[----:B------:R-:W-:-:S04]  /*2db0*/  SHF.L.U32 R3, R2, 0x1f, RZ ;  /* 0x0000001f02037819 */ /* 0x000fc800000006ff */
[----:B------:R-:W1:Y:S02]  /*2dc0*/  SYNCS.PHASECHK.TRANS64.TRYWAIT P0, [UR5], R3 ;  /* 0x00000003ff0075a7 */ /* 0x000e640008001105 */
[----:B-1----:R-:W-:Y:S05]  /*2dd0*/  @!P0 BRA `(.L_x_49) ;  /* 0x00000088009c8947 */ /* 0x002fea0003800000 */
.L_x_168:
[----:B------:R-:W-:-:S04]  /*2de0*/  UIADD3 UR4, UPT, UPT, UR4, 0x1, URZ ;  /* 0x0000000104047890 */ /* 0x000fc8000fffe0ff */
[----:B------:R-:W-:-:S04]  /*2df0*/  UISETP.NE.AND UP0, UPT, UR4, 0x8, UPT ;  /* 0x000000080400788c */ /* 0x000fc8000bf05270 */
[----:B------:R-:W-:Y:S02]  /*2e00*/  USEL UR6, URZ, 0x1, UP0 ;  /* 0x00000001ff067887 */ /* 0x000fe40008000000 */
[----:B------:R-:W-:-:S04]  /*2e10*/  USEL UR4, UR4, URZ, UP0 ;  /* 0x000000ff04047287 */ /* 0x000fc80008000000 */
[----:B------:R-:W-:Y:S01]  /*2e20*/  ULEA UR5, UR4, UR7, 0x3 ;  /* 0x0000000704057291 */ /* 0x000fe2000f8e18ff */
[----:B------:R-:W-:-:S04]  /*2e30*/  LOP3.LUT R2, R2, UR6, RZ, 0x3c, !PT ;  /* 0x0000000602027c12 */ /* 0x000fc8000f8e3cff */
[----:B-1----:R-:W-:-:S04]  /*2e40*/  SHF.L.U32 R3, R2, 0x1f, RZ ;  /* 0x0000001f02037819 */ /* 0x002fc800000006ff */
[----:B------:R-:W1:Y:S02]  /*2e50*/  SYNCS.PHASECHK.TRANS64.TRYWAIT P0, [UR5], R3 ;  /* 0x00000003ff0075a7 */ /* 0x000e640008001105 */
[----:B-1----:R-:W-:Y:S05]  /*2e60*/  @!P0 BRA `(.L_x_50) ;  /* 0x0000008800908947 */ /* 0x002fea0003800000 */
.L_x_170:
        /* <DEDUP_REMOVED lines=9> */
.L_x_172:
        /* <DEDUP_REMOVED lines=9> */
.L_x_174:
        /* <DEDUP_REMOVED lines=9> */
.L_x_176:
        /* <DEDUP_REMOVED lines=9> */
.L_x_178:
[----:B------:R-:W-:-:S04]  /*30b0*/  UIADD3 UR4, UPT, UPT, UR4, 0x1, URZ ;  /* 0x0000000104047890 */ /* 0x000fc8000fffe0ff */
[----:B------:R-:W-:-:S04]  /*30c0*/  UISETP.NE.AND UP0, UPT, UR4, 0x8, UPT ;  /* 0x000000080400788c */ /* 0x000fc8000bf05270 */
[----:B------:R-:W-:Y:S02]  /*30d0*/  USEL UR5, URZ, 0x1, UP0 ;  /* 0x00000001ff057887 */ /* 0x000fe40008000000 */
[----:B------:R-:W-:-:S04]  /*30e0*/  USEL UR4, UR4, URZ, UP0 ;  /* 0x000000ff04047287 */ /* 0x000fc80008000000 */
[----:B------:R-:W-:Y:S01]  /*30f0*/  ULEA UR4, UR4, UR7, 0x3 ;  /* 0x0000000704047291 */ /* 0x000fe2000f8e18ff */
[----:B------:R-:W-:-:S04]  /*3100*/  LOP3.LUT R2, R2, UR5, RZ, 0x3c, !PT ;  /* 0x0000000502027c12 */ /* 0x000fc8000f8e3cff */
[----:B------:R-:W-:Y:S01]  /*3110*/  SHF.L.U32 R2, R2, 0x1f, RZ ;  /* 0x0000001f02027819 */ /* 0x000fe200000006ff */
[----:B-1----:R-:W-:-:S07]  /*3120*/  IMAD.U32 R0, RZ, RZ, UR4 ;  /* 0x00000004ff007e24 */ /* 0x002fce000f8e00ff */
.L_x_55:
[----:B-1----:R1:W2:Y:S02]  /*3130*/  SYNCS.PHASECHK.TRANS64.TRYWAIT P0, [R0+URZ], R2 ;  /* 0x00000002000075a7 */ /* 0x0022a400080011ff */
[----:B--2---:R-:W-:Y:S05]  /*3140*/  @!P0 NANOSLEEP.SYNCS 0x989680 ;  /* 0x009896800000895d */ /* 0x004fea0003900000 */
[----:B------:R-:W2:Y:S02]  /*3150*/  @!P0 SYNCS.PHASECHK.TRANS64 P0, [R0+URZ], R2 ;  /* 0x00000002000085a7 */ /* 0x000ea400080010ff */
[----:B--2---:R-:W-:Y:S05]  /*3160*/  @P0 EXIT ;  /* 0x000000000000094d */ /* 0x004fea0003800000 */
[----:B------:R-:W-:Y:S05]  /*3170*/  BRA `(.L_x_55) ;  /* 0xfffffffc00ec7947 */ /* 0x000fea000383ffff */
.L_x_23:
[----:B------:R-:W-:-:S04]  /*3180*/  UISETP.NE.AND UP0, UPT, UR64, URZ, UPT ;  /* 0x000000ff4000728c */ /* 0x000fc8000bf05270 */
[----:B------:R-:W-:-:S09]  /*3190*/  UISETP.NE.OR UP0, UPT, UR21, 0x1, UP0 ;  /* 0x000000011500788c */ /* 0x000fd20008705670 */
[----:B------:R-:W-:Y:S05]  /*31a0*/  BRA.U UP0, `(.L_x_56) ;  /* 0x0000000500487547 */ /* 0x000fea000b800000 */
[----:B------:R-:W-:Y:S01]  /*31b0*/  ISETP.GE.U32.AND P2, PT, R0, 0x8, PT ;  /* 0x000000080000780c */ /* 0x000fe20003f46070 */
[----:B------:R-:W-:Y:S01]  /*31c0*/  IMAD.MOV.U32 R12, RZ, RZ, 0x1 ;  /* 0x00000001ff0c7424 */ /* 0x000fe200078e00ff */
[----:B------:R-:W-:Y:S02]  /*31d0*/  CS2R R10, SRZ ;  /* 0x00000000000a7805 */ /* 0x000fe4000001ff00 */
[----:B------:R-:W-:Y:S01]  /*31e0*/  CS2R R8, SRZ ;  /* 0x0000000000087805 */ /* 0x000fe2000001ff00 */
[----:B------:R-:W-:Y:S01]  /*31f0*/  UMOV UR4, 0x400 ;  /* 0x0000040000047882 */ /* 0x000fe20000000000 */
[----:B------:R-:W-:Y:S01]  /*3200*/  UMOV UR5, URZ ;  /* 0x000000ff00057c82 */ /* 0x000fe20008000000 */
[----:B------:R-:W-:-:S12]  /*3210*/  ULEA UR6, UR64, UR4, 0x18 ;  /* 0x0000000440067291 */ /* 0x000fd8000f8ec0ff */
.L_x_60:
[----:B------:R-:W-:Y:S02]  /*3220*/  LEA R2, R8, UR6, 0x3 ;  /* 0x0000000608027c11 */ /* 0x000fe4000f8e18ff */
[----:B------:R-:W-:-:S03]  /*3230*/  SHF.L.U32 R4, R9, 0x1f, RZ ;  /* 0x0000001f09047819 */ /* 0x000fc600000006ff */
[----:B------:R-:W-:Y:S01]  /*3240*/  VIADD R5, R2, 0x110 ;  /* 0x0000011002057836 */ /* 0x000fe20000000000 */
[----:B------:R-:W2:Y:S02]  /*3250*/  SYNCS.PHASECHK.TRANS64.TRYWAIT P0, [R2+URZ+0x100], R4 ;  /* 0x00010004020075a7 */ /* 0x000ea400080011ff */
[----:B--2---:R-:W-:Y:S05]  /*3260*/  @!P0 BRA `(.L_x_57) ;  /* 0x0000008800088947 */ /* 0x004fea0003800000 */
.L_x_179:
[----:B------:R-:W-:Y:S01]  /*3270*/  ULEA UR4, UR5, UR6, 0x3 ;  /* 0x0000000605047291 */ /* 0x000fe2000f8e18ff */
[----:B--2---:R-:W-:Y:S01]  /*3280*/  PRMT R2, RZ, 0x654, R5 ;  /* 0x00000654ff027816 */ /* 0x004fe20000000005 */
[----:B------:R-:W-:Y:S01]  /*3290*/  @!P2 IMAD.MOV.U32 R4, RZ, RZ, 0x10 ;  /* 0x00000010ff04a424 */ /* 0x000fe200078e00ff */
[----:B------:R-:W-:Y:S01]  /*32a0*/  SHF.L.U32 R5, R12, 0x1f, RZ ;  /* 0x0000001f0c057819 */ /* 0x000fe200000006ff */
[----:B------:R-:W-:Y:S01]  /*32b0*/  UIADD3 UR7, UPT, UPT, UR4, 0xc0, URZ ;  /* 0x000000c004077890 */ /* 0x000fe2000fffe0ff */
[----:B------:R2:W-:Y:S05]  /*32c0*/  SYNCS.ARRIVE.TRANS64.RED.A1T0 RZ, [R2+URZ], RZ ;  /* 0x000000ff02ff79a7 */ /* 0x0005ea00081004ff */
[----:B------:R-:W-:Y:S01]  /*32d0*/  IMAD.U32 R6, RZ, RZ, UR7 ;  /* 0x00000007ff067e24 */ /* 0x000fe2000f8e00ff */
[----:B------:R-:W3:Y:S04]  /*32e0*/  SYNCS.PHASECHK.TRANS64.TRYWAIT P0, [UR4+0xd0], R5 ;  /* 0x0000d005ff0075a7 */ /* 0x000ee80008001104 */
[----:B------:R-:W-:Y:S01]  /*32f0*/  PRMT R6, R0, 0x654, R6 ;  /* 0x0000065400067816 */ /* 0x000fe20000000006 */
[----:B--23--:R-:W-:Y:S06]  /*3300*/  @!P0 BRA `(.L_x_58) ;  /* 0x0000008400f48947 */ /* 0x00cfec0003800000 */
.L_x_181:
[----:B------:R-:W-:Y:S01]  /*3310*/  ULEA UR8, UR5, UR6, 0x4 ;  /* 0x0000000605087291 */ /* 0x000fe2000f8e20ff */
[----:B------:R-:W-:Y:S01]  /*3320*/  SEL R3, R6, R3, !P2 ;  /* 0x0000000306037207 */ /* 0x000fe20005000000 */
[----:B------:R-:W-:Y:S01]  /*3330*/  UIADD3 UR9, UPT, UPT, UR4, 0xc0, URZ ;  /* 0x000000c004097890 */ /* 0x000fe2000fffe0ff */
[----:B--2---:R-:W-:Y:S01]  /*3340*/  LEA R2, R11, UR6, 0x3 ;  /* 0x000000060b027c11 */ /* 0x004fe2000f8e18ff */
[----:B------:R-:W-:Y:S01]  /*3350*/  UIADD3 UR8, UPT, UPT, UR8, 0x130, URZ ;  /* 0x0000013008087890 */ /* 0x000fe2000fffe0ff */
[----:B------:R2:W-:Y:S01]  /*3360*/  @!P2 SYNCS.ARRIVE.TRANS64.RED RZ, [R3+URZ], R4 ;  /* 0x0000000403ffa9a7 */ /* 0x0005e200080004ff */
[----:B------:R-:W-:Y:S01]  /*3370*/  UIADD3 UR4, UPT, UPT, UR5, 0x1, URZ ;  /* 0x0000000105047890 */ /* 0x000fe2000fffe0ff */
[----:B------:R-:W-:-:S03]  /*3380*/  VIADD R8, R8, 0x1 ;  /* 0x0000000108087836 */ /* 0x000fc60000000000 */
[----:B------:R-:W-:Y:S02]  /*3390*/  UISETP.NE.AND UP0, UPT, UR4, 0x2, UPT ;  /* 0x000000020400788c */ /* 0x000fe4000bf05270 */
[----:B------:R-:W-:Y:S01]  /*33a0*/  ISETP.NE.AND P0, PT, R8, 0x2, PT ;  /* 0x000000020800780c */ /* 0x000fe20003f05270 */
[----:B------:R-:W-:Y:S06]  /*33b0*/  UGETNEXTWORKID.BROADCAST [UR8], [UR9] ;  /* 0x00000000080073ca */ /* 0x000fec0008000100 */
[----:B------:R-:W-:Y:S02]  /*33c0*/  USEL UR7, URZ, 0x1, UP0 ;  /* 0x00000001ff077887 */ /* 0x000fe40008000000 */
[----:B------:R-:W-:-:S04]  /*33d0*/  USEL UR5, UR4, URZ, UP0 ;  /* 0x000000ff04057287 */ /* 0x000fc80008000000 */
[----:B------:R-:W-:Y:S02]  /*33e0*/  LOP3.LUT R12, R12, UR7, RZ, 0x3c, !PT ;  /* 0x000000070c0c7c12 */ /* 0x000fe4000f8e3cff */
[----:B--2---:R-:W-:-:S04]  /*33f0*/  SHF.L.U32 R4, R10, 0x1f, RZ ;  /* 0x0000001f0a047819 */ /* 0x004fc800000006ff */
[----:B------:R-:W2:Y:S02]  /*3400*/  SYNCS.PHASECHK.TRANS64.TRYWAIT P1, [R2+URZ+0xc0], R4 ;  /* 0x0000c004020075a7 */ /* 0x000ea400080211ff */
[----:B--2---:R-:W-:Y:S05]  /*3410*/  @!P1 BRA `(.L_x_59) ;  /* 0x0000008400c89947 */ /* 0x004fea0003800000 */
.L_x_182:
[C---:B--2---:R-:W-:Y:S01]  /*3420*/  LEA R4, R11.reuse, UR6, 0x4 ;  /* 0x000000060b047c11 */ /* 0x044fe2000f8e20ff */
[----:B------:R-:W-:Y:S01]  /*3430*/  VIADD R2, R2, 0xd0 ;  /* 0x000000d002027836 */ /* 0x000fe20000000000 */
[----:B------:R-:W-:Y:S01]  /*3440*/  SEL R8, R8, RZ, P0 ;  /* 0x000000ff08087207 */ /* 0x000fe20000000000 */
[----:B------:R-:W-:-:S03]  /*3450*/  VIADD R11, R11, 0x1 ;  /* 0x000000010b0b7836 */ /* 0x000fc60000000000 */
[----:B------:R-:W2:Y:S01]  /*3460*/  LDS.128 R4, [R4+0x130] ;  /* 0x0001300004047984 */ /* 0x000ea20000000c00 */
[----:B------:R-:W-:Y:S02]  /*3470*/  PRMT R2, RZ, 0x654, R2 ;  /* 0x00000654ff027816 */ /* 0x000fe40000000002 */
[C---:B------:R-:W-:Y:S01]  /*3480*/  ISETP.NE.AND P1, PT, R11.reuse, 0x2, PT ;  /* 0x000000020b00780c */ /* 0x040fe20003f25270 */
[----:B------:R-:W-:Y:S01]  /*3490*/  @!PT LDS RZ, [RZ] ;  /* 0x00000000fffff984 */ /* 0x000fe20000000800 */
[----:B------:R-:W-:Y:S01]  /*34a0*/  @!PT LDS RZ, [RZ] ;  /* 0x00000000fffff984 */ /* 0x000fe20000000800 */
[----:B------:R-:W-:Y:S01]  /*34b0*/  @!PT LDS RZ, [RZ] ;  /* 0x00000000fffff984 */ /* 0x000fe20000000800 */
[----:B------:R-:W-:Y:S01]  /*34c0*/  @!PT LDS RZ, [RZ] ;  /* 0x00000000fffff984 */ /* 0x000fe20000000800 */
[----:B------:R3:W-:Y:S06]  /*34d0*/  MEMBAR.ALL.CTA ;  /* 0x0000000000007992 */ /* 0x0007ec0000008000 */
[----:B---3--:R-:W3:Y:S01]  /*34e0*/  FENCE.VIEW.ASYNC.S ;  /* 0x00000000000073c6 */ /* 0x008ee20000000000 */
[----:B------:R-:W-:Y:S01]  /*34f0*/  SEL R11, R11, RZ, P1 ;  /* 0x000000ff0b0b7207 */ /* 0x000fe20000800000 */
[----:B---3--:R3:W-:Y:S01]  /*3500*/  SYNCS.ARRIVE.TRANS64.RED.A1T0 RZ, [R2+URZ], RZ ;  /* 0x000000ff02ff79a7 */ /* 0x0087e200081004ff */
[----:B--2---:R-:W-:-:S02]  /*3510*/  LOP3.LUT P3, RZ, R6, 0x1, RZ, 0xc0, !PT ;  /* 0x0000000106ff7812 */ /* 0x004fc4000786c0ff */
[----:B------:R-:W-:-:S04]  /*3520*/  SEL R4, RZ, 0x1, P1 ;  /* 0x00000001ff047807 */ /* 0x000fc80000800000 */
[----:B------:R-:W-:Y:S02]  /*3530*/  LOP3.LUT R10, R10, R4, RZ, 0x3c, !PT ;  /* 0x000000040a0a7212 */ /* 0x000fe400078e3cff */
[----:B---3--:R-:W-:-:S04]  /*3540*/  SEL R2, RZ, 0x1, P0 ;  /* 0x00000001ff027807 */ /* 0x008fc80000000000 */
[----:B------:R-:W-:Y:S01]  /*3550*/  LOP3.LUT R9, R9, R2, RZ, 0x3c, !PT ;  /* 0x0000000209097212 */ /* 0x000fe200078e3cff */
[----:B------:R-:W-:Y:S06]  /*3560*/  @P3 BRA `(.L_x_60) ;  /* 0xfffffffc002c3947 */ /* 0x000fec000383ffff */
[----:B------:R-:W-:Y:S01]  /*3570*/  ULEA UR4, UR5, UR6, 0x3 ;  /* 0x0000000605047291 */ /* 0x000fe2000f8e18ff */
[----:B------:R-:W-:-:S08]  /*3580*/  SHF.L.U32 R2, R12, 0x1f, RZ ;  /* 0x0000001f0c027819 */ /* 0x000fd000000006ff */
[----:B------:R-:W2:Y:S02]  /*3590*/  SYNCS.PHASECHK.TRANS64 P0, [UR4+0xd0], R2 ;  /* 0x0000d002ff0075a7 */ /* 0x000ea40008001004 */
[----:B--2---:R-:W-:Y:S05]  /*35a0*/  @P0 BRA `(.L_x_61) ;  /* 0x0000000000080947 */ /* 0x004fea0003800000 */
[----:B------:R-:W2:Y:S02]  /*35b0*/  SYNCS.PHASECHK.TRANS64.TRYWAIT P0, [UR4+0xd0], R2 ;  /* 0x0000d002ff0075a7 */ /* 0x000ea40008001104 */
[----:B--2---:R-:W-:Y:S05]  /*35c0*/  @!P0 BRA `(.L_x_62) ;  /* 0x0000008400708947 */ /* 0x004fea0003800000 */
.L_x_61:
[----:B------:R-:W-:-:S04]  /*35d0*/  UIADD3 UR7, UPT, UPT, UR5, 0x1, URZ ;  /* 0x0000000105077890 */ /* 0x000fc8000fffe0ff */
[----:B------:R-:W-:-:S04]  /*35e0*/  UISETP.NE.AND UP0, UPT, UR7, 0x2, UPT ;  /* 0x000000020700788c */ /* 0x000fc8000bf05270 */
[----:B------:R-:W-:Y:S02]  /*35f0*/  USEL UR8, URZ, 0x1, UP0 ;  /* 0x00000001ff087887 */ /* 0x000fe40008000000 */
[----:B------:R-:W-:-:S04]  /*3600*/  USEL UR7, UR7, URZ, UP0 ;  /* 0x000000ff07077287 */ /* 0x000fc80008000000 */
[----:B------:R-:W-:Y:S01]  /*3610*/  ULEA UR7, UR7, UR6, 0x3 ;  /* 0x0000000607077291 */ /* 0x000fe2000f8e18ff */
[----:B--2---:R-:W-:-:S04]  /*3620*/  LOP3.LUT R2, R12, UR8, RZ, 0x3c, !PT ;  /* 0x000000080c027c12 */ /* 0x004fc8000f8e3cff */
[----:B------:R-:W-:-:S04]  /*3630*/  SHF.L.U32 R0, R2, 0x1f, RZ ;  /* 0x0000001f02007819 */ /* 0x000fc800000006ff */
[----:B------:R-:W2:Y:S02]  /*3640*/  SYNCS.PHASECHK.TRANS64 P0, [UR7+0xd0], R0 ;  /* 0x0000d000ff0075a7 */ /* 0x000ea40008001007 */
[----:B-12---:R-:W-:Y:S05]  /*3650*/  @P0 EXIT ;  /* 0x000000000000094d */ /* 0x006fea0003800000 */
[----:B------:R-:W-:Y:S02]  /*3660*/  SHF.L.U32 R2, R2, 0x1f, RZ ;  /* 0x0000001f02027819 */ /* 0x000fe400000006ff */
[----:B------:R-:W-:-:S07]  /*3670*/  MOV R0, UR7 ;  /* 0x0000000700007c02 */ /* 0x000fce0008000f00 */
.L_x_63:
[----:B-1----:R1:W2:Y:S02]  /*3680*/  SYNCS.PHASECHK.TRANS64.TRYWAIT P0, [R0+URZ+0xd0], R2 ;  /* 0x0000d002000075a7 */ /* 0x0022a400080011ff */
[----:B--2---:R-:W-:Y:S05]  /*3690*/  @!P0 NANOSLEEP.SYNCS 0x989680 ;  /* 0x009896800000895d */ /* 0x004fea0003900000 */
[----:B------:R-:W2:Y:S02]  /*36a0*/  @!P0 SYNCS.PHASECHK.TRANS64 P0, [R0+URZ+0xd0], R2 ;  /* 0x0000d002000085a7 */ /* 0x000ea400080010ff */
[----:B--2---:R-:W-:Y:S05]  /*36b0*/  @P0 EXIT ;  /* 0x000000000000094d */ /* 0x004fea0003800000 */
[----:B------:R-:W-:Y:S05]  /*36c0*/  BRA `(.L_x_63) ;  /* 0xfffffffc00ec7947 */ /* 0x000fea000383ffff */
.L_x_56:
[----:B------:R-:W-:Y:S05]  /*36d0*/  BRA.U UP5, `(.L_x_64) ;  /* 0x0000001505847547 */ /* 0x000fea000b800000 */
[----:B------:R-:W-:Y:S01]  /*36e0*/  UMOV UR5, 0x40 ;  /* 0x0000004000057882 */ /* 0x000fe20000000000 */
[----:B------:R-:W-:Y:S01]  /*36f0*/  NOP ;  /* 0x0000000000007918 */ /* 0x000fe20000000000 */
[----:B------:R-:W-:Y:S01]  /*3700*/  ULEA UR5, UR64, UR5, 0x18 ;  /* 0x0000000540057291 */ /* 0x000fe2000f8ec0ff */
[----:B------:R-:W-:Y:S02]  /*3710*/  UMOV UR6, 0x400 ;  /* 0x0000040000067882 */ /* 0x000fe40000000000 */
[----:B------:R-:W-:-:S06]  /*3720*/  ULEA UR6, UR64, UR6, 0x18 ;  /* 0x0000000640067291 */ /* 0x000fcc000f8ec0ff */
[----:B------:R-:W2:Y:S02]  /*3730*/  LDS.U8 R0, [UR5+0x1c] ;  /* 0x00001c05ff007984 */ /* 0x000ea40008000000 */
[----:B--2---:R-:W-:-:S13]  /*3740*/  ISETP.NE.AND P0, PT, R0, RZ, PT ;  /* 0x000000ff0000720c */ /* 0x004fda0003f05270 */
[----:B------:R-:W-:Y:S05]  /*3750*/  @P0 BRA `(.L_x_65) ;  /* 0x0000000000580947 */ /* 0x000fea0003800000 */
[----:B------:R-:W-:-:S13]  /*3760*/  ELECT P0, URZ, PT ;  /* 0x0000000000ff782f */ /* 0x000fda0003800000 */
[----:B------:R-:W-:Y:S05]  /*3770*/  @!P0 BRA `(.L_x_66) ;  /* 0x0000000000608947 */ /* 0x000fea0003800000 */
[----:B------:R-:W-:Y:S01]  /*3780*/  UMOV UR4, 0x10 ;  /* 0x0000001000047882 */ /* 0x000fe20000000000 */
[----:B------:R-:W-:Y:S01]  /*3790*/  HFMA2 R0, -RZ, RZ, 0, 5.9604644775390625e-08 ;  /* 0x00000001ff007431 */ /* 0x000fe200000001ff */
[----:B------:R-:W-:-:S03]  /*37a0*/  MOV R3, 0xffff ;  /* 0x0000ffff00037802 */ /* 0x000fc60000000f00 */
[----:B------:R-:W-:Y:S04]  /*37b0*/  DEPBAR.LE SB2, 0x36 ;  /* 0x0000ad800000791a */ /* 0x000fe80000000000 */
[----:B------:R-:W2:Y:S02]  /*37c0*/  UTCATOMSWS.FIND_AND_SET.ALIGN UP0, UR4, UR4 ;  /* 0x00000004000475e3 */ /* 0x000ea40008000800 */
[----:B--2---:R-:W-:Y:S01]  /*37d0*/  MOV R4, UR4 ;  /* 0x0000000400047c02 */ /* 0x004fe20008000f00 */
[----:B------:R-:W-:Y:S06]  /*37e0*/  BRA.U UP0, `(.L_x_67) ;  /* 0x0000000100187547 */ /* 0x000fec000b800000 */
.L_x_68:
[----:B------:R-:W-:Y:S05]  /*37f0*/  NANOSLEEP 0x64 ;  /* 0x000000640000795d */ /* 0x000fea0003800000 */
[----:B------:R-:W-:-:S05]  /*3800*/  UMOV UR4, 0x10 ;  /* 0x0000001000047882 */ /* 0x000fca0000000000 */
[----:B------:R-:W-:Y:S04]  /*3810*/  DEPBAR.LE SB2, 0x36 ;  /* 0x0000ad800000791a */ /* 0x000fe80000000000 */
[----:B------:R-:W2:Y:S02]  /*3820*/  UTCATOMSWS.FIND_AND_SET.ALIGN UP0, UR4, UR4 ;  /* 0x00000004000475e3 */ /* 0x000ea40008000800 */
[----:B--2---:R-:W-:Y:S01]  /*3830*/  MOV R4, UR4 ;  /* 0x0000000400047c02 */ /* 0x004fe20008000f00 */
[----:B------:R-:W-:Y:S05]  /*3840*/  BRA.U !UP0, `(.L_x_68) ;  /* 0xfffffffd08e87547 */ /* 0x000fea000b83ffff */
.L_x_67:
[-C--:B------:R-:W-:Y:S02]  /*3850*/  SHF.L.U32 R3, R3, R4.reuse, RZ ;  /* 0x0000000403037219 */ /* 0x080fe400000006ff */
[----:B------:R-:W-:Y:S01]  /*3860*/  SHF.L.U32 R0, R0, R4, RZ ;  /* 0x0000000400007219 */ /* 0x000fe200000006ff */
[----:B------:R-:W-:Y:S02]  /*3870*/  IMAD.SHL.U32 R4, R4, 0x20, RZ ;  /* 0x0000002004047824 */ /* 0x000fe400078e00ff */
[----:B------:R2:W-:Y:S04]  /*3880*/  ATOMS.OR RZ, [UR5+0x14], R3 ;  /* 0x00001403ffff798c */ /* 0x0005e8000b000005 */
[----:B------:R2:W-:Y:S04]  /*3890*/  ATOMS.OR RZ, [UR5+0x18], R0 ;  /* 0x00001800ffff798c */ /* 0x0005e8000b000005 */
[----:B------:R2:W-:Y:S01]  /*38a0*/  STS [UR6+0x150], R4 ;  /* 0x00015004ff007988 */ /* 0x0005e20008000806 */
[----:B------:R-:W-:Y:S05]  /*38b0*/  BRA `(.L_x_66) ;  /* 0x0000000000107947 */ /* 0x000fea0003800000 */
.L_x_65:
[----:B------:R-:W-:Y:S02]  /*38c0*/  MOV R0, 0xffffffff ;  /* 0xffffffff00007802 */ /* 0x000fe40000000f00 */
[----:B------:R-:W-:-:S03]  /*38d0*/  MOV R4, 0x3900 ;  /* 0x0000390000047802 */ /* 0x000fc60000000f00 */
[----:B------:R2:W-:Y:S04]  /*38e0*/  STS [UR6+0x150], R0 ;  /* 0x00015000ff007988 */ /* 0x0005e80008000806 */
[----:B-12--5:R-:W-:Y:S05]  /*38f0*/  CALL.REL.NOINC `($__internal_1_$__cuda_sm10x_tcgen05_guardrail_trap_phase_invalid_during_alloc) ;  /* 0x0000008800707944 */ /* 0x026fea0003c00000 */
.L_x_66:
[----:B------:R-:W-:Y:S05]  /*3900*/  WARPSYNC.ALL ;  /* 0x0000000000007948 */ /* 0x000fea0003800000 */
[----:B------:R-:W3:Y:S01]  /*3910*/  S2UR UR31, SR_CgaCtaId ;  /* 0x00000000001f79c3 */ /* 0x000ee20000008800 */
[----:B------:R-:W-:Y:S01]  /*3920*/  UMOV UR4, 0x400 ;  /* 0x0000040000047882 */ /* 0x000fe20000000000 */
[----:B------:R-:W-:-:S06]  /*3930*/  NOP ;  /* 0x0000000000007918 */ /* 0x000fcc0000000000 */
[----:B------:R-:W-:Y:S06]  /*3940*/  BAR.ARV 0x6, 0xa0 ;  /* 0x0182800000007b1d */ /* 0x000fec0000002000 */
[----:B------:R-:W4:Y:S01]  /*3950*/  LDCU UR11, c[0x0][0x38c] ;  /* 0x00007180ff0b77ac */ /* 0x000f220008000800 */
[----:B------:R-:W-:Y:S01]  /*3960*/  LOP3.LUT R2, R2, 0xffff, RZ, 0xc0, !PT ;  /* 0x0000ffff02027812 */ /* 0x000fe200078ec0ff */
[----:B------:R-:W-:Y:S01]  /*3970*/  IMAD.MOV.U32 R10, RZ, RZ, 0x1 ;  /* 0x00000001ff0a7424 */ /* 0x000fe200078e00ff */
[----:B------:R-:W-:Y:S01]  /*3980*/  CS2R R8, SRZ ;  /* 0x0000000000087805 */ /* 0x000fe2000001ff00 */
[----:B--2---:R-:W-:Y:S01]  /*3990*/  IMAD.MOV.U32 R3, RZ, RZ, RZ ;  /* 0x000000ffff037224 */ /* 0x004fe200078e00ff */
[----:B------:R-:W-:Y:S01]  /*39a0*/  R2UR UR33, R2 ;  /* 0x00000000022172ca */ /* 0x000fe200000e0000 */
[----:B------:R-:W2:Y:S01]  /*39b0*/  LDCU UR60, c[0x0][0x370] ;  /* 0x00006e00ff3c77ac */ /* 0x000ea20008000800 */
[----:B---3--:R-:W-:-:S02]  /*39c0*/  ULEA UR31, UR31, UR4, 0x18 ;  /* 0x000000041f1f7291 */ /* 0x008fc4000f8ec0ff */
[----:B------:R-:W-:Y:S02]  /*39d0*/  UISETP.GE.AND UP5, UPT, UR39, 0x1, UPT ;  /* 0x000000012700788c */ /* 0x000fe4000bfa6270 */
[----:B------:R-:W-:Y:S02]  /*39e0*/  UIADD3 UR6, UPT, UPT, UR31, 0x3300, URZ ;  /* 0x000033001f067890 */ /* 0x000fe4000fffe0ff */
[----:B------:R-:W-:Y:S02]  /*39f0*/  UIADD3 UR5, UPT, UPT, UR31, 0x23300, URZ ;  /* 0x000233001f057890 */ /* 0x000fe4000fffe0ff */
[----:B----4-:R-:W-:Y:S01]  /*3a00*/  UIADD3 UR11, UPT, UPT, UR11, 0x7f, URZ ;  /* 0x0000007f0b0b7890 */ /* 0x010fe2000fffe0ff */
[----:B------:R-:W3:Y:S01]  /*3a10*/  LDS R0, [UR31+0x150] ;  /* 0x0001501fff007984 */ /* 0x000ee20008000800 */
[----:B------:R-:W-:Y:S02]  /*3a20*/  UIADD3 UR4, UPT, UPT, UR31, 0x33300, URZ ;  /* 0x000333001f047890 */ /* 0x000fe4000fffe0ff */
[----:B------:R-:W-:-:S02]  /*3a30*/  UIADD3 UR7, UPT, UPT, UR31, 0x34300, URZ ;  /* 0x000343001f077890 */ /* 0x000fc4000fffe0ff */
[----:B------:R-:W-:Y:S02]  /*3a40*/  USHF.R.S32.HI UR9, URZ, 0x1f, UR11 ;  /* 0x0000001fff097899 */ /* 0x000fe4000801140b */
[----:B------:R-:W-:Y:S02]  /*3a50*/  USHF.R.U32.HI UR10, URZ, 0x4, UR6 ;  /* 0x00000004ff0a7899 */ /* 0x000fe40008011606 */
[----:B------:R-:W-:Y:S02]  /*3a60*/  USHF.R.U32.HI UR8, URZ, 0x4, UR5 ;  /* 0x00000004ff087899 */ /* 0x000fe40008011605 */
[----:B------:R-:W-:Y:S02]  /*3a70*/  USHF.R.U32.HI UR6, URZ, 0x4, UR4 ;  /* 0x00000004ff067899 */ /* 0x000fe40008011604 */
[----:B------:R-:W-:Y:S02]  /*3a80*/  USHF.R.U32.HI UR5, URZ, 0x4, UR7 ;  /* 0x00000004ff057899 */ /* 0x000fe40008011607 */
[----:B------:R-:W-:-:S02]  /*3a90*/  ULEA.HI UR4, UR9, UR11, URZ, 0x7 ;  /* 0x0000000b09047291 */ /* 0x000fc4000f8f38ff */
[----:B------:R-:W-:Y:S02]  /*3aa0*/  ULOP3.LUT UR6, UR6, 0x3fff, URZ, 0xc0, !UPT ;  /* 0x00003fff06067892 */ /* 0x000fe4000f8ec0ff */
[----:B------:R-:W-:Y:S02]  /*3ab0*/  ULOP3.LUT UR5, UR5, 0x3fff, URZ, 0xc0, !UPT ;  /* 0x00003fff05057892 */ /* 0x000fe4000f8ec0ff */
[----:B------:R-:W-:Y:S02]  /*3ac0*/  USHF.R.S32.HI UR61, URZ, 0x7, UR4 ;  /* 0x00000007ff3d7899 */ /* 0x000fe40008011404 */
[----:B------:R-:W-:Y:S02]  /*3ad0*/  ULOP3.LUT UR53, UR6, 0x10000, URZ, 0xfc, !UPT ;  /* 0x0001000006357892 */ /* 0x000fe4000f8efcff */
[----:B------:R-:W-:Y:S02]  /*3ae0*/  ULOP3.LUT UR54, UR5, 0x10000, URZ, 0xfc, !UPT ;  /* 0x0001000005367892 */ /* 0x000fe4000f8efcff */
[----:B------:R-:W-:-:S02]  /*3af0*/  UISETP.LT.AND UP0, UPT, UR61, 0x1, UPT ;  /* 0x000000013d00788c */ /* 0x000fc4000bf01270 */
[----:B------:R-:W-:Y:S02]  /*3b00*/  ULOP3.LUT UR10, UR10, 0x3fff, URZ, 0xc0, !UPT ;  /* 0x00003fff0a0a7892 */ /* 0x000fe4000f8ec0ff */
[----:B------:R-:W-:Y:S02]  /*3b10*/  ULOP3.LUT UR8, UR8, 0x3fff, URZ, 0xc0, !UPT ;  /* 0x00003fff08087892 */ /* 0x000fe4000f8ec0ff */
[----:B------:R-:W-:Y:S01]  /*3b20*/  USEL UR62, UR61, 0x1, !UP0 ;  /* 0x000000013d3e7887 */ /* 0x000fe2000c000000 */
[----:B------:R-:W4:Y:S01]  /*3b30*/  LDCU UR59, c[0x0][0x374] ;  /* 0x00006e80ff3b77ac */ /* 0x000f220008000800 */
[----:B------:R-:W-:Y:S01]  /*3b40*/  ULOP3.LUT UR38, UR10, 0x10000, URZ, 0xfc, !UPT ;  /* 0x000100000a267892 */ /* 0x000fe2000f8efcff */
[----:B---3--:R-:W-:Y:S01]  /*3b50*/  R2UR UR32, R0 ;  /* 0x00000000002072ca */ /* 0x008fe200000e0000 */
[----:B------:R-:W-:Y:S02]  /*3b60*/  ULOP3.LUT UR52, UR8, 0x10000, URZ, 0xfc, !UPT ;  /* 0x0001000008347892 */ /* 0x000fe4000f8efcff */
[----:B------:R-:W-:-:S02]  /*3b70*/  UIADD3 UR62, UPT, UPT, -UR62, URZ, URZ ;  /* 0x000000ff3e3e7290 */ /* 0x000fc4000fffe1ff */
[----:B------:R-:W-:Y:S01]  /*3b80*/  UISETP.NE.AND UP4, UPT, UR39, 0x1, UPT ;  /* 0x000000012700788c */ /* 0x000fe2000bf85270 */
[----:B------:R-:W-:Y:S01]  /*3b90*/  UMOV UR58, URZ ;  /* 0x000000ff003a7c82 */ /* 0x000fe20008000000 */
[----:B------:R-:W-:-:S06]  /*3ba0*/  UMOV UR29, URZ ;  /* 0x000000ff001d7c82 */ /* 0x000fcc0008000000 */
[----:B-1----:R-:W-:Y:S02]  /*3bb0*/  UIADD3 UR44, UPT, UPT, UR32, 0x80, URZ ;  /* 0x00000080202c7890 */ /* 0x002fe4000fffe0ff */
[----:B------:R-:W-:Y:S02]  /*3bc0*/  UIADD3 UR50, UPT, UPT, UR32, 0x40000080, URZ ;  /* 0x4000008020327890 */ /* 0x000fe4000fffe0ff */
[----:B------:R-:W-:Y:S02]  /*3bd0*/  UIADD3 UR48, UPT, UPT, UR32, -0x7fffff80, URZ ;  /* 0x8000008020307890 */ /* 0x000fe4000fffe0ff */
[----:B------:R-:W-:Y:S02]  /*3be0*/  UIADD3 UR46, UPT, UPT, UR32, -0x3fffff80, URZ ;  /* 0xc0000080202e7890 */ /* 0x000fe4000fffe0ff */
[----:B------:R-:W-:Y:S02]  /*3bf0*/  USHF.R.U32.HI UR7, URZ, 0x11, UR44 ;  /* 0x00000011ff077899 */ /* 0x000fe4000801162c */
[----:B------:R-:W-:-:S02]  /*3c00*/  USHF.R.U32.HI UR6, URZ, 0x11, UR50 ;  /* 0x00000011ff067899 */ /* 0x000fc40008011632 */
[----:B------:R-:W-:Y:S02]  /*3c10*/  USHF.R.U32.HI UR5, URZ, 0x11, UR48 ;  /* 0x00000011ff057899 */ /* 0x000fe40008011630 */
[----:B------:R-:W-:Y:S02]  /*3c20*/  USHF.R.U32.HI UR4, URZ, 0x11, UR46 ;  /* 0x00000011ff047899 */ /* 0x000fe4000801162e */
[----:B------:R-:W-:Y:S02]  /*3c30*/  ULOP3.LUT UR7, UR7, 0x6000, URZ, 0xc0, !UPT ;  /* 0x0000600007077892 */ /* 0x000fe4000f8ec0ff */
[----:B------:R-:W-:Y:S02]  /*3c40*/  ULOP3.LUT UR6, UR6, 0x6000, URZ, 0xc0, !UPT ;  /* 0x0000600006067892 */ /* 0x000fe4000f8ec0ff */
[----:B------:R-:W-:Y:S02]  /*3c50*/  ULOP3.LUT UR5, UR5, 0x6000, URZ, 0xc0, !UPT ;  /* 0x0000600005057892 */ /* 0x000fe4000f8ec0ff */
[----:B------:R-:W-:-:S02]  /*3c60*/  ULOP3.LUT UR4, UR4, 0x6000, URZ, 0xc0, !UPT ;  /* 0x0000600004047892 */ /* 0x000fc4000f8ec0ff */
[----:B------:R-:W-:Y:S02]  /*3c70*/  UIADD3 UR67, UPT, UPT, UR32, 0x84, URZ ;  /* 0x0000008420437890 */ /* 0x000fe4000fffe0ff */
[----:B------:R-:W-:Y:S02]  /*3c80*/  ULOP3.LUT UR66, UR7, 0x890, URZ, 0xfc, !UPT ;  /* 0x0000089007427892 */ /* 0x000fe4000f8efcff */
[----:B------:R-:W-:Y:S02]  /*3c90*/  ULOP3.LUT UR65, UR6, 0x890, URZ, 0xfc, !UPT ;  /* 0x0000089006417892 */ /* 0x000fe4000f8efcff */
[----:B------:R-:W-:Y:S02]  /*3ca0*/  ULOP3.LUT UR64, UR5, 0x890, URZ, 0xfc, !UPT ;  /* 0x0000089005407892 */ /* 0x000fe4000f8efcff */
[----:B--2-4-:R-:W-:-:S12]  /*3cb0*/  ULOP3.LUT UR63, UR4, 0x890, URZ, 0xfc, !UPT ;  /* 0x00000890043f7892 */ /* 0x014fd8000f8efcff */
.L_x_77:
[C---:B------:R-:W-:Y:S02]  /*3cc0*/  LEA R2, R9.reuse, UR31, 0x3 ;  /* 0x0000001f09027c11 */ /* 0x040fe4000f8e18ff */
[----:B------:R-:W-:Y:S02]  /*3cd0*/  SHF.L.U32 R0, R8, 0x1f, RZ ;  /* 0x0000001f08007819 */ /* 0x000fe400000006ff */
[----:B------:R-:W-:Y:S02]  /*3ce0*/  LEA R4, R9, UR31, 0x4 ;  /* 0x0000001f09047c11 */ /* 0x000fe4000f8e20ff */
[----:B-1----:R-:W1:Y:S02]  /*3cf0*/  SYNCS.PHASECHK.TRANS64.TRYWAIT P0, [R2+URZ+0xc0], R0 ;  /* 0x0000c000020075a7 */ /* 0x002e6400080011ff */
[----:B-1-3--:R-:W-:Y:S05]  /*3d00*/  @!P0 BRA `(.L_x_69) ;  /* 0x0000007c00b88947 */ /* 0x00afea0003800000 */
.L_x_184:
[----:B------:R-:W2:Y:S01]  /*3d10*/  LDS.128 R4, [R4+0x130] ;  /* 0x0001300004047984 */ /* 0x000ea20000000c00 */
[----:B------:R-:W-:Y:S01]  /*3d20*/  @!PT LDS RZ, [RZ] ;  /* 0x00000000fffff984 */ /* 0x000fe20000000800 */
[----:B------:R-:W-:Y:S01]  /*3d30*/  @!PT LDS RZ, [RZ] ;  /* 0x00000000fffff984 */ /* 0x000fe20000000800 */
[----:B------:R-:W-:Y:S01]  /*3d40*/  @!PT LDS RZ, [RZ] ;  /* 0x00000000fffff984 */ /* 0x000fe20000000800 */
[----:B------:R-:W-:Y:S01]  /*3d50*/  @!PT LDS RZ, [RZ] ;  /* 0x00000000fffff984 */ /* 0x000fe20000000800 */
[----:B------:R3:W-:Y:S06]  /*3d60*/  MEMBAR.ALL.CTA ;  /* 0x0000000000007992 */ /* 0x0007ec0000008000 */
[----:B---3--:R-:W3:Y:S01]  /*3d70*/  FENCE.VIEW.ASYNC.S ;  /* 0x00000000000073c6 */ /* 0x008ee20000000000 */
[----:B--2---:R-:W-:-:S13]  /*3d80*/  LOP3.LUT P0, RZ, R6, 0x1, RZ, 0xc0, !PT ;  /* 0x0000000106ff7812 */ /* 0x004fda000780c0ff */
[----:B---3--:R-:W-:Y:S01]  /*3d90*/  VOTEU.ANY UP3, P0 ;  /* 0x0000000000ff7886 */ /* 0x008fe20000060100 */
[----:B------:R-:W-:-:S13]  /*3da0*/  PLOP3.LUT P0, PT, PT, PT, UP3, 0x80, 0x8 ;  /* 0x000000000008781c */ /* 0x000fda0003f0f038 */
[----:B-1----:R-:W-:Y:S02]  /*3db0*/  @P0 MOV R0, R4 ;  /* 0x0000000400000202 */ /* 0x002fe40000000f00 */
[----:B------:R-:W-:Y:S02]  /*3dc0*/  @P0 LOP3.LUT R4, R5, 0xffff, RZ, 0xc0, !PT ;  /* 0x0000ffff05040812 */ /* 0x000fe400078ec0ff */
[----:B------:R-:W-:Y:S01]  /*3dd0*/  @P0 R2UR UR5, R0 ;  /* 0x00000000000502ca */ /* 0x000fe200000e0000 */
[----:B------:R-:W-:Y:S01]  /*3de0*/  VIADD R0, R2, 0xd0 ;  /* 0x000000d002007836 */ /* 0x000fe20000000000 */
[----:B------:R-:W-:-:S04]  /*3df0*/  @P0 R2UR UR4, R4 ;  /* 0x00000000040402ca */ /* 0x000fc800000e0000 */
[----:B------:R-:W-:-:S04]  /*3e00*/  PRMT R0, RZ, 0x654, R0 ;  /* 0x00000654ff007816 */ /* 0x000fc80000000000 */
[----:B------:R1:W-:Y:S03]  /*3e10*/  SYNCS.ARRIVE.TRANS64.RED.A1T0 RZ, [R0+URZ], RZ ;  /* 0x000000ff00ff79a7 */ /* 0x0003e600081004ff */
[----:B------:R-:W-:Y:S02]  /*3e20*/  @UP3 UMOV UR57, UR5 ;  /* 0x0000000500393c82 */ /* 0x000fe40008000000 */
[----:B------:R-:W-:Y:S01]  /*3e30*/  @UP3 UMOV UR55, UR4 ;  /* 0x0000000400373c82 */ /* 0x000fe20008000000 */
[----:B------:R-:W-:Y:S05]  /*3e40*/  BRA.U !UP5, `(.L_x_70) ;  /* 0x000000010dd07547 */ /* 0x000fea000b800000 */
[----:B------:R-:W2:Y:S01]  /*3e50*/  LDCU.128 UR12, c[0x0][0xf10] ;  /* 0x0001e200ff0c77ac */ /* 0x000ea20008000c00 */
[----:B------:R-:W3:Y:S01]  /*3e60*/  LDCU UR22, c[0x0][0xf20] ;  /* 0x0001e400ff1677ac */ /* 0x000ee20008000800 */
[----:B------:R-:W4:Y:S01]  /*3e70*/  LDCU UR21, c[0x0][0xf0c] ;  /* 0x0001e180ff1577ac */ /* 0x000f220008000800 */
[----:B------:R-:W1:Y:S01]  /*3e80*/  LDCU.64 UR8, c[0x0][0xf28] ;  /* 0x0001e500ff0877ac */ /* 0x000e620008000a00 */
[----:B--2---:R-:W-:Y:S02]  /*3e90*/  UIMAD.WIDE.U32 UR6, UR59, UR15, URZ ;  /* 0x0000000f3b0672a5 */ /* 0x004fe4000f8e00ff */
[----:B------:R-:W-:Y:S02]  /*3ea0*/  UIMAD.WIDE.U32 UR4, UR60, UR12, URZ ;  /* 0x0000000c3c0472a5 */ /* 0x000fe4000f8e00ff */
[----:B------:R-:W-:Y:S02]  /*3eb0*/  UISETP.NE.AND UP0, UPT, UR14, 0x1, UPT ;  /* 0x000000010e00788c */ /* 0x000fe4000bf05270 */
[----:B------:R-:W-:Y:S01]  /*3ec0*/  UIMAD.WIDE.U32 UR18, UR55, UR15, URZ ;  /* 0x0000000f371272a5 */ /* 0x000fe2000f8e00ff */
[----:B------:R-:W-:-:S02]  /*3ed0*/  UMOV UR6, UR7 ;  /* 0x0000000700067c82 */ /* 0x000fc40008000000 */
[----:B------:R-:W-:Y:S01]  /*3ee0*/  UMOV UR4, UR5 ;  /* 0x0000000500047c82 */ /* 0x000fe20008000000 */
[----:B---3--:R-:W-:Y:S02]  /*3ef0*/  USHF.R.U32.HI UR6, URZ, UR22, UR6 ;  /* 0x00000016ff067299 */ /* 0x008fe40008011606 */
[----:B----4-:R-:W-:Y:S02]  /*3f00*/  UISETP.NE.AND UP1, UPT, UR21, 0x1, UPT ;  /* 0x000000011500788c */ /* 0x010fe4000bf25270 */
[----:B------:R-:W-:Y:S02]  /*3f10*/  USHF.R.U32.HI UR4, URZ, UR13, UR4 ;  /* 0x0000000dff047299 */ /* 0x000fe40008011604 */
[----:B------:R-:W-:Y:S02]  /*3f20*/  USEL UR5, UR59, UR6, !UP0 ;  /* 0x000000063b057287 */ /* 0x000fe4000c000000 */
[----:B------:R-:W-:Y:S02]  /*3f30*/  USEL UR6, UR60, UR4, !UP1 ;  /* 0x000000043c067287 */ /* 0x000fe4000c800000 */
[----:B-1----:R-:W-:Y:S01]  /*3f40*/  UIMAD.WIDE.U32 UR10, UR5, UR8, URZ ;  /* 0x00000008050a72a5 */ /* 0x002fe2000f8e00ff */
[----:B------:R-:W-:Y:S01]  /*3f50*/  UMOV UR4, UR19 ;  /* 0x0000001300047c82 */ /* 0x000fe20008000000 */
[----:B------:R-:W-:-:S02]  /*3f60*/  UIMAD.WIDE.U32 UR16, UR57, UR12, URZ ;  /* 0x0000000c391072a5 */ /* 0x000fc4000f8e00ff */
        /* <DEDUP_REMOVED lines=34> */
.L_x_70:
[----:B------:R-:W2:Y:S02]  /*4190*/  LDCU UR4, c[0x0][0xf30] ;  /* 0x0001e600ff0477ac */ /* 0x000ea40008000800 */
[----:B--2---:R-:W-:-:S09]  /*41a0*/  UISETP.NE.AND UP0, UPT, UR4, 0x1, UPT ;  /* 0x000000010400788c */ /* 0x004fd2000bf05270 */
[----:B------:R-:W-:Y:S05]  /*41b0*/  BRA.U UP0, `(.L_x_71) ;  /* 0x00000001003c7547 */ /* 0x000fea000b800000 */
        /* <DEDUP_REMOVED lines=13> */
[----:B------:R-:W-:-:S04]  /*4290*/  UIADD3 UR4, UPT, UPT, UR5, -UR4, URZ ;  /* 0x8000000405047290 */ /* 0x000fc8000fffe0ff */
[----:B------:R-:W-:-:S12]  /*42a0*/  UIMAD UR55, UR4, UR10, UR55 ;  /* 0x0000000a043772a4 */ /* 0x000fd8000f8e0237 */
.L_x_71:
[----:B------:R-:W2:Y:S01]  /*42b0*/  LDCU UR4, c[0x0][0x38c] ;  /* 0x00007180ff0477ac */ /* 0x000ea20008000800 */
[----:B------:R-:W-:Y:S02]  /*42c0*/  PLOP3.LUT P1, PT, PT, PT, PT, 0x80, 0x8 ;  /* 0x000000000008781c */ /* 0x000fe40003f2f070 */
[----:B------:R-:W-:Y:S01]  /*42d0*/  SHF.L.U32 R2, R10, 0x1f, RZ ;  /* 0x0000001f0a027819 */ /* 0x000fe200000006ff */
[----:B------:R-:W-:Y:S02]  /*42e0*/  ULEA UR56, UR58, UR31, 0x3 ;  /* 0x0000001f3a387291 */ /* 0x000fe4000f8e18ff */
[----:B------:R-:W-:Y:S02]  /*42f0*/  ULEA UR11, UR58, UR32, 0x6 ;  /* 0x000000203a0b7291 */ /* 0x000fe4000f8e30ff */
[----:B--2---:R-:W-:-:S06]  /*4300*/  UISETP.GE.AND UP0, UPT, UR4, 0x1, UPT ;  /* 0x000000010400788c */ /* 0x004fcc000bf06270 */
[----:B------:R-:W-:-:S05]  /*4310*/  PLOP3.LUT P0, PT, PT, PT, UP0, 0x80, 0x8 ;  /* 0x000000000008781c */ /* 0x000fca0003f0f008 */
[----:B------:R-:W-:-:S08]  /*4320*/  @UP0 ULEA UR4, UR29, UR31, 0x3 ;  /* 0x0000001f1d040291 */ /* 0x000fd0000f8e18ff */
[----:B-1----:R-:W-:-:S04]  /*4330*/  @P0 SHF.L.U32 R0, R3, 0x1f, RZ ;  /* 0x0000001f03000819 */ /* 0x002fc800000006ff */
[----:B------:R1:W2:Y:S01]  /*4340*/  @P0 SYNCS.PHASECHK.TRANS64.TRYWAIT P1, [UR4], R0 ;  /* 0x00000000ff0005a7 */ /* 0x0002a20008021104 */
[----:B------:R-:W-:-:S04]  /*4350*/  ULEA.HI UR4, UR20, UR20, URZ, 0x1 ;  /* 0x0000001414047291 */ /* 0x000fc8000f8f08ff */
[----:B------:R-:W-:-:S04]  /*4360*/  ULOP3.LUT UR4, UR4, 0x7ffffffe, URZ, 0xc0, !UPT ;  /* 0x7ffffffe04047892 */ /* 0x000fc8000f8ec0ff */
[----:B------:R-:W-:-:S04]  /*4370*/  UIADD3 UR4, UPT, UPT, -UR4, UR20, URZ ;  /* 0x0000001404047290 */ /* 0x000fc8000fffe1ff */
[----:B------:R-:W-:Y:S01]  /*4380*/  ULEA UR45, UR4, UR67, 0x1 ;  /* 0x00000043042d7291 */ /* 0x000fe2000f8e08ff */
[----:B------:R-:W3:Y:S02]  /*4390*/  SYNCS.PHASECHK.TRANS64.TRYWAIT P0, [UR56+0xf0], R2 ;  /* 0x0000f002ff0075a7 */ /* 0x000ee40008001138 */
[----:B-123--:R-:W-:Y:S09]  /*43a0*/  @!P0 BRA `(.L_x_72) ;  /* 0x0000007800248947 */ /* 0x00eff20003800000 */
.L_x_186:
[----:B------:R-:W-:Y:S01]  /*43b0*/  IADD3 R9, PT, PT, R9, 0x1, RZ ;  /* 0x0000000109097810 */ /* 0x000fe20007ffe0ff */
[----:B------:R-:W-:Y:S06]  /*43c0*/  BRA.U !UP0, `(.L_x_73) ;  /* 0x0000000508287547 */ /* 0x000fec000b800000 */
[----:B------:R-:W-:Y:S02]  /*43d0*/  USHF.R.U32.HI UR4, URZ, 0x1a, UR45 ;  /* 0x0000001aff047899 */ /* 0x000fe4000801162d */
[----:B------:R-:W-:Y:S02]  /*43e0*/  UIADD3 UR51, UPT, UPT, UR45, 0x40000000, URZ ;  /* 0x400000002d337890 */ /* 0x000fe4000fffe0ff */
[----:B------:R-:W-:Y:S02]  /*43f0*/  ULOP3.LUT UR49, UR45, 0x80000000, URZ, 0x3c, !UPT ;  /* 0x800000002d317892 */ /* 0x000fe4000f8e3cff */
[----:B------:R-:W-:Y:S02]  /*4400*/  UIADD3 UR47, UPT, UPT, UR45, -0x40000000, URZ ;  /* 0xc00000002d2f7890 */ /* 0x000fe4000fffe0ff */
[----:B------:R-:W-:Y:S02]  /*4410*/  ULOP3.LUT UR42, UR4, 0x30, URZ, 0xc0, !UPT ;  /* 0x00000030042a7892 */ /* 0x000fe4000f8ec0ff */
[----:B------:R-:W-:-:S02]  /*4420*/  USHF.R.U32.HI UR6, URZ, 0x1a, UR51 ;  /* 0x0000001aff067899 */ /* 0x000fc40008011633 */
[----:B------:R-:W-:Y:S02]  /*4430*/  USHF.R.U32.HI UR5, URZ, 0x1a, UR49 ;  /* 0x0000001aff057899 */ /* 0x000fe40008011631 */
[----:B------:R-:W-:Y:S02]  /*4440*/  USHF.R.U32.HI UR4, URZ, 0x1a, UR47 ;  /* 0x0000001aff047899 */ /* 0x000fe4000801162f */
[----:B------:R-:W-:Y:S02]  /*4450*/  ULOP3.LUT UR6, UR6, 0x30, URZ, 0xc0, !UPT ;  /* 0x0000003006067892 */ /* 0x000fe4000f8ec0ff */
[----:B------:R-:W-:Y:S02]  /*4460*/  ULOP3.LUT UR5, UR5, 0x30, URZ, 0xc0, !UPT ;  /* 0x0000003005057892 */ /* 0x000fe4000f8ec0ff */
[----:B------:R-:W-:Y:S02]  /*4470*/  ULOP3.LUT UR4, UR4, 0x30, URZ, 0xc0, !UPT ;  /* 0x0000003004047892 */ /* 0x000fe4000f8ec0ff */
[----:B------:R-:W-:Y:S01]  /*4480*/  UPRMT UR43, UR42, 0x5410, UR66 ;  /* 0x000054102a2b7896 */ /* 0x000fe20008000042 */
[----:B------:R-:W-:Y:S01]  /*4490*/  UMOV UR26, URZ ;  /* 0x000000ff001a7c82 */ /* 0x000fe20008000000 */
[----:B------:R-:W-:Y:S01]  /*44a0*/  UMOV UR28, UR62 ;  /* 0x0000003e001c7c82 */ /* 0x000fe20008000000 */
[----:B------:R-:W-:Y:S01]  /*44b0*/  UMOV UR27, UR61 ;  /* 0x0000003d001b7c82 */ /* 0x000fe20008000000 */
[----:B------:R-:W-:Y:S01]  /*44c0*/  UMOV UR10, UR29 ;  /* 0x0000001d000a7c82 */ /* 0x000fe20008000000 */
[----:B------:R-:W-:-:S02]  /*44d0*/  UPRMT UR41, UR6, 0x5410, UR65 ;  /* 0x0000541006297896 */ /* 0x000fc40008000041 */
[----:B------:R-:W-:Y:S02]  /*44e0*/  UPRMT UR37, UR5, 0x5410, UR64 ;  /* 0x0000541005257896 */ /* 0x000fe40008000040 */
[----:B------:R-:W-:Y:S01]  /*44f0*/  UPRMT UR35, UR4, 0x5410, UR63 ;  /* 0x0000541004237896 */ /* 0x000fe2000800003f */
[----:B------:R-:W-:Y:S01]  /*4500*/  UMOV UR42, URZ ;  /* 0x000000ff002a7c82 */ /* 0x000fe20008000000 */
[----:B------:R-:W-:Y:S01]  /*4510*/  UMOV UR40, URZ ;  /* 0x000000ff00287c82 */ /* 0x000fe20008000000 */
[----:B------:R-:W-:Y:S01]  /*4520*/  UMOV UR36, URZ ;  /* 0x000000ff00247c82 */ /* 0x000fe20008000000 */
[----:B------:R-:W-:-:S08]  /*4530*/  UMOV UR34, URZ ;  /* 0x000000ff00227c82 */ /* 0x000fd00008000000 */
.L_x_76:
[----:B------:R-:W-:Y:S02]  /*4540*/  UIADD3 UR28, UPT, UPT, UR28, 0x1, URZ ;  /* 0x000000011c1c7890 */ /* 0x000fe4000fffe0ff */
[----:B--2---:R-:W-:Y:S02]  /*4550*/  ULEA UR7, UR10, UR31, 0x3 ;  /* 0x0000001f0a077291 */ /* 0x004fe4000f8e18ff */
[----:B------:R-:W-:Y:S01]  /*4560*/  UISETP.NE.AND UP2, UPT, UR28, URZ, UPT ;  /* 0x000000ff1c00728c */ /* 0x000fe2000bf45270 */
[----:B---3--:R-:W-:Y:S10]  /*4570*/  @P1 BRA `(.L_x_74) ;  /* 0x00000000000c1947 */ /* 0x008ff40003800000 */
[----:B-1----:R-:W-:Y:S04]  /*4580*/  SHF.L.U32 R2, R3, 0x1f, RZ ;  /* 0x0000001f03027819 */ /* 0x002fe800000006ff */
[----:B------:R-:W1:Y:S02]  /*4590*/  SYNCS.PHASECHK.TRANS64.TRYWAIT P0, [UR7], R2 ;  /* 0x00000002ff0075a7 */ /* 0x000e640008001107 */
[----:B-1----:R-:W-:Y:S05]  /*45a0*/  @!P0 BRA `(.L_x_75) ;  /* 0x0000007400bc8947 */ /* 0x002fea0003800000 */
.L_x_74:
[----:B------:R-:W-:Y:S01]  /*45b0*/  UISETP.NE.AND UP0, UPT, UR27, 0x1, UPT ;  /* 0x000000011b00788c */ /* 0x000fe2000bf05270 */
[----:B------:R-:W-:Y:S01]  /*45c0*/  PLOP3.LUT P1, PT, PT, PT, PT, 0x80, 0x8 ;  /* 0x000000000008781c */ /* 0x000fe20003f2f070 */
[----:B------:R-:W-:Y:S02]  /*45d0*/  UIADD3 UR4, UPT, UPT, UR10, 0x1, URZ ;  /* 0x000000010a047890 */ /* 0x000fe4000fffe0ff */
[----:B------:R-:W-:Y:S02]  /*45e0*/  ULEA UR6, UR10, UR52, 0x9 ;  /* 0x000000340a067291 */ /* 0x000fe4000f8e48ff */
[----:B------:R-:W-:Y:S01]  /*45f0*/  UISETP.NE.AND UP1, UPT, UR4, 0x8, UPT ;  /* 0x000000080400788c */ /* 0x000fe2000bf25270 */
[----:B------:R-:W-:Y:S01]  /*4600*/  PLOP3.LUT P0, PT, PT, PT, UP0, 0x80, 0x8 ;  /* 0x000000000008781c */ /* 0x000fe20003f0f008 */
[----:B------:R-:W-:Y:S02]  /*4610*/  ULEA UR24, UR10, UR53, 0x5 ;  /* 0x000000350a187291 */ /* 0x000fe4000f8e28ff */
[----:B------:R-:W-:Y:S02]  /*4620*/  USEL UR5, URZ, 0x1, UP1 ;  /* 0x00000001ff057887 */ /* 0x000fe40008800000 */
[----:B------:R-:W-:Y:S02]  /*4630*/  USEL UR29, UR4, URZ, UP1 ;  /* 0x000000ff041d7287 */ /* 0x000fe40008800000 */
[----:B------:R-:W-:Y:S02]  /*4640*/  ULEA UR22, UR10, UR54, 0x5 ;  /* 0x000000360a167291 */ /* 0x000fe4000f8e28ff */
[----:B------:R-:W-:Y:S01]  /*4650*/  @UP0 ULEA UR4, UR29, UR31, 0x3 ;  /* 0x0000001f1d040291 */ /* 0x000fe2000f8e18ff */
[----:B------:R-:W-:Y:S01]  /*4660*/  LOP3.LUT R3, R3, UR5, RZ, 0x3c, !PT ;  /* 0x0000000503037c12 */ /* 0x000fe2000f8e3cff */
[----:B------:R-:W-:Y:S02]  /*4670*/  UISETP.NE.U32.AND UP0, UPT, UR26, URZ, UPT ;  /* 0x000000ff1a00728c */ /* 0x000fe4000bf05070 */
[----:B------:R-:W-:Y:S01]  /*4680*/  UIADD3 UR20, UPT, UPT, UR6, 0x2, URZ ;  /* 0x0000000206147890 */ /* 0x000fe2000fffe0ff */
[----:B-1----:R-:W-:Y:S01]  /*4690*/  @P0 SHF.L.U32 R0, R3, 0x1f, RZ ;  /* 0x0000001f03000819 */ /* 0x002fe200000006ff */
[----:B------:R-:W-:Y:S02]  /*46a0*/  UIADD3 UR16, UPT, UPT, UR6, 0x4, URZ ;  /* 0x0000000406107890 */ /* 0x000fe4000fffe0ff */
[----:B------:R-:W-:Y:S01]  /*46b0*/  UIADD3 UR12, UPT, UPT, UR6, 0x6, URZ ;  /* 0x00000006060c7890 */ /* 0x000fe2000fffe0ff */
[----:B------:R2:W3:Y:S01]  /*46c0*/  @P0 SYNCS.PHASECHK.TRANS64.TRYWAIT P1, [UR4], R0 ;  /* 0x00000000ff0005a7 */ /* 0x0004e20008021104 */
[----:B------:R-:W-:Y:S02]  /*46d0*/  ULEA UR4, UR10, UR38, 0xa ;  /* 0x000000260a047291 */ /* 0x000fe4000f8e50ff */
[----:B------:R-:W-:Y:S02]  /*46e0*/  UIADD3 UR30, UPT, UPT, UR7, 0x40, URZ ;  /* 0x00000040071e7890 */ /* 0x000fe4000fffe0ff */
[----:B------:R-:W-:Y:S02]  /*46f0*/  UIADD3 UR18, UPT, UPT, UR4, 0x2, URZ ;  /* 0x0000000204127890 */ /* 0x000fe4000fffe0ff */
[----:B------:R-:W-:Y:S02]  /*4700*/  UIADD3 UR14, UPT, UPT, UR4, 0x4, URZ ;  /* 0x00000004040e7890 */ /* 0x000fe4000fffe0ff */
[----:B------:R-:W-:Y:S02]  /*4710*/  UIADD3 UR8, UPT, UPT, UR4, 0x6, URZ ;  /* 0x0000000604087890 */ /* 0x000fe4000fffe0ff */
[----:B------:R-:W-:Y:S01]  /*4720*/  UIADD3 UR27, UPT, UPT, UR27, -0x1, URZ ;  /* 0xffffffff1b1b7890 */ /* 0x000fe2000fffe0ff */
[----:B------:R-:W-:Y:S01]  /*4730*/  UMOV UR25, 0x4008 ;  /* 0x0000400800197882 */ /* 0x000fe20000000000 */
[----:B------:R-:W-:Y:S01]  /*4740*/  UMOV UR23, 0x4008 ;  /* 0x0000400800177882 */ /* 0x000fe20000000000 */
[----:B------:R2:W-:Y:S01]  /*4750*/  UTCCP.T.S.4x32dp128bit tmem[UR32+0x80], gdesc[UR24] ;  /* 0x00008018200079e7 */ /* 0x0005e20009100000 */
[----:B------:R2:W-:Y:S01]  /*4760*/  UTCCP.T.S.4x32dp128bit tmem[UR32+0x84], gdesc[UR22] ;  /* 0x00008416200079e7 */ /* 0x0005e20009100000 */
[----:B------:R-:W-:Y:S01]  /*4770*/  UMOV UR7, 0x40004040 ;  /* 0x4000404000077882 */ /* 0x000fe20000000000 */
[----:B------:R-:W-:Y:S01]  /*4780*/  UMOV UR5, 0x40004040 ;  /* 0x4000404000057882 */ /* 0x000fe20000000000 */
[----:B------:R-:W-:Y:S01]  /*4790*/  UMOV UR21, 0x40004040 ;  /* 0x4000404000157882 */ /* 0x000fe20000000000 */
[----:B------:R2:W-:Y:S01]  /*47a0*/  UTCQMMA gdesc[UR4], gdesc[UR6], tmem[UR11], tmem[UR42], idesc[UR43], tmem[UR44], UP0 ;  /* 0x002c2a0604007dea */ /* 0x0005e2000800030b */
[----:B------:R-:W-:Y:S01]  /*47b0*/  UMOV UR19, 0x40004040 ;  /* 0x4000404000137882 */ /* 0x000fe20000000000 */
[----:B------:R-:W-:Y:S01]  /*47c0*/  UMOV UR17, 0x40004040 ;  /* 0x4000404000117882 */ /* 0x000fe20000000000 */
[----:B------:R2:W-:Y:S01]  /*47d0*/  UTCQMMA gdesc[UR18], gdesc[UR20], tmem[UR11], tmem[UR40], idesc[UR41], tmem[UR50], UPT ;  /* 0x0032281412007dea */ /* 0x0005e2000b80030b */
[----:B------:R-:W-:Y:S01]  /*47e0*/  UMOV UR15, 0x40004040 ;  /* 0x40004040000f7882 */ /* 0x000fe20000000000 */
[----:B------:R-:W-:Y:S01]  /*47f0*/  UMOV UR13, 0x40004040 ;  /* 0x40004040000d7882 */ /* 0x000fe20000000000 */
[----:B------:R2:W-:Y:S01]  /*4800*/  UTCQMMA gdesc[UR14], gdesc[UR16], tmem[UR11], tmem[UR36], idesc[UR37], tmem[UR48], UPT ;  /* 0x003024100e007dea */ /* 0x0005e2000b80030b */
[----:B------:R-:W-:Y:S01]  /*4810*/  UMOV UR9, 0x40004040 ;  /* 0x4000404000097882 */ /* 0x000fe20000000000 */
[----:B------:R-:W-:Y:S01]  /*4820*/  UMOV UR26, 0x1 ;  /* 0x00000001001a7882 */ /* 0x000fe20000000000 */
[----:B------:R2:W-:Y:S01]  /*4830*/  UTCQMMA gdesc[UR8], gdesc[UR12], tmem[UR11], tmem[UR34], idesc[UR35], tmem[UR46], UPT ;  /* 0x002e220c08007dea */ /* 0x0005e2000b80030b */
[----:B------:R2:W-:Y:S01]  /*4840*/  UTCBAR.MULTICAST [UR30], URZ, UR33 ;  /* 0x000000ff1e0073e9 */ /* 0x0005e20008000821 */
[----:B------:R-:W-:Y:S01]  /*4850*/  UMOV UR10, UR29 ;  /* 0x0000001d000a7c82 */ /* 0x000fe20008000000 */
[----:B------:R-:W-:Y:S05]  /*4860*/  BRA.U UP2, `(.L_x_76) ;  /* 0xfffffffd02347547 */ /* 0x000fea000b83ffff */
.L_x_73:
[----:B--2---:R-:W-:Y:S01]  /*4870*/  UIADD3 UR5, UPT, UPT, UR56, 0xe0, URZ ;  /* 0x000000e038057890 */ /* 0x004fe2000fffe0ff */
[----:B------:R-:W-:Y:S01]  /*4880*/  R2UR UR6, R91 ;  /* 0x000000005b0672ca */ /* 0x000fe200000e0000 */
[----:B------:R-:W-:Y:S01]  /*4890*/  UIADD3 UR4, UPT, UPT, UR58, 0x1, URZ ;  /* 0x000000013a047890 */ /* 0x000fe2000fffe0ff */
[----:B------:R-:W-:-:S03]  /*48a0*/  ISETP.NE.AND P0, PT, R9, 0x2, PT ;  /* 0x000000020900780c */ /* 0x000fc60003f05270 */
[----:B------:R-:W-:Y:S01]  /*48b0*/  UISETP.NE.AND UP0, UPT, UR4, 0x2, UPT ;  /* 0x000000020400788c */ /* 0x000fe2000bf05270 */
[----:B-1----:R-:W-:Y:S02]  /*48c0*/  SEL R0, RZ, 0x1, P0 ;  /* 0x00000001ff007807 */ /* 0x002fe40000000000 */
[----:B------:R1:W-:Y:S01]  /*48d0*/  UTCBAR [UR5], URZ ;  /* 0x000000ff050073e9 */ /* 0x0003e200080000ff */
[----:B------:R-:W-:Y:S01]  /*48e0*/  SEL R9, R9, RZ, P0 ;  /* 0x000000ff09097207 */ /* 0x000fe20000000000 */
[----:B------:R-:W-:Y:S01]  /*48f0*/  USEL UR58, UR4, URZ, UP0 ;  /* 0x000000ff043a7287 */ /* 0x000fe20008000000 */
[----:B------:R-:W-:Y:S02]  /*4900*/  LOP3.LUT R8, R8, R0, RZ, 0x3c, !PT ;  /* 0x0000000008087212 */ /* 0x000fe400078e3cff */
[----:B------:R-:W-:Y:S02]  /*4910*/  UIADD3 UR20, UPT, UPT, UR55, UR6, URZ ;  /* 0x0000000637147290 */ /* 0x000fe4000fffe0ff */
[----:B------:R-:W-:-:S06]  /*4920*/  USEL UR6, URZ, 0x1, UP0 ;  /* 0x00000001ff067887 */ /* 0x000fcc0008000000 */
[----:B------:R-:W-:Y:S01]  /*4930*/  LOP3.LUT R10, R10, UR6, RZ, 0x3c, !PT ;  /* 0x000000060a0a7c12 */ /* 0x000fe2000f8e3cff */
[----:B------:R-:W-:Y:S06]  /*4940*/  BRA.U UP3, `(.L_x_77) ;  /* 0xfffffff103dc7547 */ /* 0x000fec000b83ffff */
[----:B------:R-:W2:Y:S01]  /*4950*/  S2UR UR7, SR_CgaCtaId ;  /* 0x00000000000779c3 */ /* 0x000ea20000008800 */
[----:B------:R-:W-:Y:S01]  /*4960*/  ELECT P0, URZ, PT ;  /* 0x0000000000ff782f */ /* 0x000fe20003800000 */
[----:B------:R-:W-:Y:S01]  /*4970*/  IMAD.MOV.U32 R0, RZ, RZ, 0x1 ;  /* 0x00000001ff007424 */ /* 0x000fe200078e00ff */
[----:B------:R-:W-:Y:S01]  /*4980*/  UIADD3 UR31, UPT, UPT, UR31, 0xf0, URZ ;  /* 0x000000f01f1f7890 */ /* 0x000fe2000fffe0ff */
[----:B------:R-:W-:Y:S01]  /*4990*/  SHF.L.U32 R2, R10, 0x1f, RZ ;  /* 0x0000001f0a027819 */ /* 0x000fe200000006ff */
[----:B------:R-:W-:-:S03]  /*49a0*/  UMOV UR4, 0x40 ;  /* 0x0000004000047882 */ /* 0x000fc60000000000 */
[----:B------:R-:W-:Y:S01]  /*49b0*/  UVIRTCOUNT.DEALLOC.SMPOOL 0x80 ;  /* 0x000000800000784c */ /* 0x000fe20000000000 */
[----:B--2---:R-:W-:Y:S02]  /*49c0*/  ULEA UR7, UR7, UR4, 0x18 ;  /* 0x0000000407077291 */ /* 0x004fe4000f8ec0ff */
[----:B------:R-:W-:-:S07]  /*49d0*/  ULEA UR4, UR58, UR31, 0x3 ;  /* 0x0000001f3a047291 */ /* 0x000fce000f8e18ff */
[----:B------:R2:W-:Y:S02]  /*49e0*/  @P0 STS.U8 [UR7+0x1c], R0 ;  /* 0x00001c00ff000988 */ /* 0x0005e40008000007 */
[----:B------:R-:W4:Y:S02]  /*49f0*/  SYNCS.PHASECHK.TRANS64.TRYWAIT P0, [UR4], R2 ;  /* 0x00000002ff0075a7 */ /* 0x000f240008001104 */
[----:B--2-4-:R-:W-:Y:S05]  /*4a00*/  @!P0 BRA `(.L_x_78) ;  /* 0x0000007000bc8947 */ /* 0x014fea0003800000 */
.L_x_189:
[----:B------:R-:W-:-:S04]  /*4a10*/  UIADD3 UR4, UPT, UPT, UR58, 0x1, URZ ;  /* 0x000000013a047890 */ /* 0x000fc8000fffe0ff */
[----:B------:R-:W-:-:S04]  /*4a20*/  UISETP.NE.AND UP0, UPT, UR4, 0x2, UPT ;  /* 0x000000020400788c */ /* 0x000fc8000bf05270 */
[----:B-1----:R-:W-:Y:S02]  /*4a30*/  USEL UR5, URZ, 0x1, UP0 ;  /* 0x00000001ff057887 */ /* 0x002fe40008000000 */
[----:B------:R-:W-:-:S04]  /*4a40*/  USEL UR4, UR4, URZ, UP0 ;  /* 0x000000ff04047287 */ /* 0x000fc80008000000 */
[----:B------:R-:W-:Y:S01]  /*4a50*/  ULEA UR4, UR4, UR31, 0x3 ;  /* 0x0000001f04047291 */ /* 0x000fe2000f8e18ff */
[----:B--2---:R-:W-:-:S04]  /*4a60*/  LOP3.LUT R2, R10, UR5, RZ, 0x3c, !PT ;  /* 0x000000050a027c12 */ /* 0x004fc8000f8e3cff */
[----:B------:R-:W-:-:S04]  /*4a70*/  SHF.L.U32 R2, R2, 0x1f, RZ ;  /* 0x0000001f02027819 */ /* 0x000fc800000006ff */
[----:B------:R-:W1:Y:S02]  /*4a80*/  SYNCS.PHASECHK.TRANS64.TRYWAIT P0, [UR4], R2 ;  /* 0x00000002ff0075a7 */ /* 0x000e640008001104 */
[----:B-1----:R-:W-:Y:S05]  /*4a90*/  @!P0 BRA `(.L_x_79) ;  /* 0x0000007000b08947 */ /* 0x002fea0003800000 */
.L_x_191:
[----:B------:R-:W-:Y:S01]  /*4aa0*/  NOP ;  /* 0x0000000000007918 */ /* 0x000fe20000000000 */
[----:B-1----:R-:W1:Y:S01]  /*4ab0*/  LDS R0, [UR7+0x14] ;  /* 0x00001407ff007984 */ /* 0x002e620008000800 */
[----:B------:R-:W-:Y:S01]  /*4ac0*/  ULOP3.LUT UR4, UR32, 0xffff, URZ, 0xc0, !UPT ;  /* 0x0000ffff20047892 */ /* 0x000fe2000f8ec0ff */
[----:B------:R-:W-:Y:S01]  /*4ad0*/  UMOV UR5, 0xffff ;  /* 0x0000ffff00057882 */ /* 0x000fe20000000000 */
[----:B------:R-:W-:Y:S02]  /*4ae0*/  UMOV UR6, 0x1 ;  /* 0x0000000100067882 */ /* 0x000fe40000000000 */
[----:B------:R-:W-:-:S04]  /*4af0*/  USHF.R.U32.HI UR4, URZ, 0x5, UR4 ;  /* 0x00000005ff047899 */ /* 0x000fc80008011604 */
[----:B------:R-:W-:Y:S02]  /*4b00*/  USHF.L.U32 UR5, UR5, UR4, URZ ;  /* 0x0000000405057299 */ /* 0x000fe400080006ff */
[----:B------:R-:W-:-:S04]  /*4b10*/  USHF.L.U32 UR4, UR6, UR4, URZ ;  /* 0x0000000406047299 */ /* 0x000fc800080006ff */
[----:B-1----:R-:W-:-:S04]  /*4b20*/  LOP3.LUT R0, R0, UR5, RZ, 0xc0, !PT ;  /* 0x0000000500007c12 */ /* 0x002fc8000f8ec0ff */
[----:B------:R-:W-:-:S13]  /*4b30*/  ISETP.NE.AND P0, PT, R0, UR5, PT ;  /* 0x0000000500007c0c */ /* 0x000fda000bf05270 */
[----:B------:R-:W-:Y:S05]  /*4b40*/  @P0 BRA `(.L_x_80) ;  /* 0x0000000000580947 */ /* 0x000fea0003800000 */
[----:B------:R-:W1:Y:S02]  /*4b50*/  LDS R0, [UR7+0x18] ;  /* 0x00001807ff007984 */ /* 0x000e640008000800 */
[----:B-1----:R-:W-:-:S04]  /*4b60*/  LOP3.LUT R0, R0, UR4, RZ, 0xc0, !PT ;  /* 0x0000000400007c12 */ /* 0x002fc8000f8ec0ff */
[----:B------:R-:W-:-:S13]  /*4b70*/  ISETP.NE.AND P0, PT, R0, UR4, PT ;  /* 0x0000000400007c0c */ /* 0x000fda000bf05270 */
[----:B------:R-:W-:Y:S05]  /*4b80*/  @P0 BRA `(.L_x_81) ;  /* 0x00000000003c0947 */ /* 0x000fea0003800000 */
[----:B------:R-:W1:Y:S01]  /*4b90*/  S2R R2, SR_LANEID ;  /* 0x0000000000027919 */ /* 0x000e620000000000 */
[----:B------:R-:W-:-:S06]  /*4ba0*/  ULOP3.LUT UR5, URZ, UR5, URZ, 0x33, !UPT ;  /* 0x00000005ff057292 */ /* 0x000fcc000f8e33ff */
[----:B------:R-:W-:-:S04]  /*4bb0*/  IMAD.U32 R0, RZ, RZ, UR5 ;  /* 0x00000005ff007e24 */ /* 0x000fc8000f8e00ff */
[----:B------:R2:W4:Y:S02]  /*4bc0*/  REDUX UR8, R0 ;  /* 0x00000000000873c4 */ /* 0x0005240000000000 */
[----:B------:R1:W-:Y:S01]  /*4bd0*/  UTCATOMSWS.AND URZ, UR5 ;  /* 0x0000000500ff79e3 */ /* 0x0003e20008000000 */
[----:B--2---:R-:W-:Y:S01]  /*4be0*/  LOP3.LUT R0, RZ, UR4, RZ, 0x33, !PT ;  /* 0x00000004ff007c12 */ /* 0x004fe2000f8e33ff */
[----:B------:R-:W-:Y:S02]  /*4bf0*/  VOTEU.ANY UR4, UPT, PT ;  /* 0x0000000000047886 */ /* 0x000fe400038e0100 */
[----:B------:R-:W-:Y:S02]  /*4c00*/  UFLO.U32 UR4, UR4 ;  /* 0x00000004000472bd */ /* 0x000fe400080e0000 */
[----:B------:R-:W2:Y:S04]  /*4c10*/  REDUX UR6, R0 ;  /* 0x00000000000673c4 */ /* 0x000ea80000000000 */
[----:B-1----:R-:W-:-:S02]  /*4c20*/  ISETP.EQ.U32.AND P0, PT, R2, UR4, PT ;  /* 0x0000000402007c0c */ /* 0x002fc4000bf02070 */
[----:B----4-:R-:W-:-:S11]  /*4c30*/  MOV R2, UR8 ;  /* 0x0000000800027c02 */ /* 0x010fd60008000f00 */
[----:B------:R1:W-:Y:S01]  /*4c40*/  @P0 ATOMS.AND RZ, [UR7+0x14], R2 ;  /* 0x00001402ffff098c */ /* 0x0003e2000a800007 */
[----:B--2---:R-:W-:-:S05]  /*4c50*/  IMAD.U32 R0, RZ, RZ, UR6 ;  /* 0x00000006ff007e24 */ /* 0x004fca000f8e00ff */
[----:B------:R1:W-:Y:S01]  /*4c60*/  @P0 ATOMS.AND RZ, [UR7+0x18], R0 ;  /* 0x00001800ffff098c */ /* 0x0003e2000a800007 */
[----:B------:R-:W-:Y:S05]  /*4c70*/  BRA `(.L_x_82) ;  /* 0x0000000000147947 */ /* 0x000fea0003800000 */
.L_x_81:
[----:B------:R-:W-:Y:S02]  /*4c80*/  MOV R2, 0x4ca0 ;  /* 0x00004ca000027802 */ /* 0x000fe40000000f00 */
[----:B---3-5:R-:W-:Y:S05]  /*4c90*/  CALL.REL.NOINC `($__internal_0_$__cuda_sm10x_tcgen05_guardrail_trap_col_being_dealloced_not_returned_by_alloc) ;  /* 0x00000074007c7944 */ /* 0x028fea0003c00000 */
[----:B------:R-:W-:Y:S05]  /*4ca0*/  BRA `(.L_x_82) ;  /* 0x0000000000087947 */ /* 0x000fea0003800000 */
.L_x_80:
[----:B------:R-:W-:Y:S02]  /*4cb0*/  MOV R2, 0x4cd0 ;  /* 0x00004cd000027802 */ /* 0x000fe40000000f00 */
[----:B---3-5:R-:W-:Y:S05]  /*4cc0*/  CALL.REL.NOINC `($__internal_2_$__cuda_sm10x_tcgen05_guardrail_trap_unallocated_columns_being_dealloced) ;  /* 0x0000007400887944 */ /* 0x028fea0003c00000 */
.L_x_82:
[----:B------:R-:W-:Y:S01]  /*4cd0*/  NOP ;  /* 0x0000000000007918 */ /* 0x000fe20000000000 */
[----:B------:R-:W-:Y:S05]  /*4ce0*/  EXIT ;  /* 0x000000000000794d */ /* 0x000fea0003800000 */
.L_x_64:
[----:B------:R-:W-:-:S09]  /*4cf0*/  UISETP.NE.OR UP0, UPT, UR21, 0x3, !UP4 ;  /* 0x000000031500788c */ /* 0x000fd2000e705670 */
[----:B------:R-:W-:Y:S05]  /*4d00*/  BRA.U UP0, `(.L_x_83) ;  /* 0x0000001500607547 */ /* 0x000fea000b800000 */
[----:B------:R-:W2:Y:S01]  /*4d10*/  LDCU UR34, c[0x0][0x370] ;  /* 0x00006e00ff2277ac */ /* 0x000ea20008000800 */
[----:B------:R-:W3:Y:S01]  /*4d20*/  LDC.64 R16, c[0x0][0x348] ;  /* 0x0000d200ff107b82 */ /* 0x000ee20000000a00 */
[----:B------:R-:W-:Y:S02]  /*4d30*/  HFMA2 R13, -RZ, RZ, 0, 0 ;  /* 0x00000000ff0d7431 */ /* 0x000fe400000001ff */
[----:B------:R-:W-:Y:S01]  /*4d40*/  IMAD.MOV.U32 R15, RZ, RZ, 0x1 ;  /* 0x00000001ff0f7424 */ /* 0x000fe200078e00ff */
[----:B------:R-:W2:Y:S01]  /*4d50*/  LDCU.128 UR40, c[0x0][0xf10] ;  /* 0x0001e200ff2877ac */ /* 0x000ea20008000c00 */
[----:B------:R-:W-:Y:S01]  /*4d60*/  IMAD.MOV.U32 R14, RZ, RZ, RZ ;  /* 0x000000ffff0e7224 */ /* 0x000fe200078e00ff */
[----:B------:R-:W-:Y:S01]  /*4d70*/  MOV R7, 0x1000 ;  /* 0x0000100000077802 */ /* 0x000fe20000000f00 */
[----:B------:R-:W4:Y:S01]  /*4d80*/  LDCU UR31, c[0x0][0x374] ;  /* 0x00006e80ff1f77ac */ /* 0x000f220008000800 */
[----:B------:R-:W1:Y:S01]  /*4d90*/  LDC.64 R2, c[0x0][0xc88] ;  /* 0x00032200ff027b82 */ /* 0x000e620000000a00 */
[----:B------:R-:W4:Y:S01]  /*4da0*/  LDCU UR15, c[0x0][0xf0c] ;  /* 0x0001e180ff0f77ac */ /* 0x000f220008000800 */
[----:B------:R-:W4:Y:S06]  /*4db0*/  LDCU UR37, c[0x0][0xf20] ;  /* 0x0001e400ff2577ac */ /* 0x000f2c0008000800 */
[----:B------:R-:W1:Y:S01]  /*4dc0*/  LDC.64 R4, c[0x0][0xc90] ;  /* 0x00032400ff047b82 */ /* 0x000e620000000a00 */
[----:B------:R-:W3:Y:S01]  /*4dd0*/  LDCU UR4, c[0x0][0xf30] ;  /* 0x0001e600ff0477ac */ /* 0x000ee20008000800 */
[----:B--2---:R-:W-:-:S02]  /*4de0*/  UIMAD.WIDE.U32 UR8, UR34, UR40, URZ ;  /* 0x00000028220872a5 */ /* 0x004fc4000f8e00ff */
[----:B----4-:R-:W-:Y:S01]  /*4df0*/  UIMAD.WIDE.U32 UR6, UR31, UR43, URZ ;  /* 0x0000002b1f0672a5 */ /* 0x010fe2000f8e00ff */
[----:B------:R-:W-:Y:S01]  /*4e00*/  UMOV UR29, 0x400 ;  /* 0x00000400001d7882 */ /* 0x000fe20000000000 */
[----:B------:R-:W-:-:S03]  /*4e10*/  UPLOP3.LUT UP1, UPT, UPT, UPT, UPT, 0x40, 0x4 ;  /* 0x000000000004789c */ /* 0x000fc60003f2e870 */
[----:B------:R-:W-:Y:S01]  /*4e20*/  UMOV UR8, UR9 ;  /* 0x0000000900087c82 */ /* 0x000fe20008000000 */
[----:B------:R-:W-:Y:S01]  /*4e30*/  UISETP.GE.AND UP0, UPT, UR39, 0x1, UPT ;  /* 0x000000012700788c */ /* 0x000fe2000bf06270 */
[----:B------:R-:W-:Y:S01]  /*4e40*/  UMOV UR6, UR7 ;  /* 0x0000000700067c82 */ /* 0x000fe20008000000 */
[----:B------:R-:W-:Y:S01]  /*4e50*/  UISETP.NE.AND UP4, UPT, UR39, 0x1, UPT ;  /* 0x000000012700788c */ /* 0x000fe2000bf85270 */
[----:B------:R-:W2:Y:S01]  /*4e60*/  LDCU.64 UR22, c[0x0][0xf28] ;  /* 0x0001e500ff1677ac */ /* 0x000ea20008000a00 */
[----:B------:R-:W-:Y:S02]  /*4e70*/  ULEA UR29, UR64, UR29, 0x18 ;  /* 0x0000001d401d7291 */ /* 0x000fe4000f8ec0ff */
[----:B------:R-:W-:Y:S02]  /*4e80*/  UISETP.NE.AND UP6, UPT, UR15, 0x1, UPT ;  /* 0x000000010f00788c */ /* 0x000fe4000bfc5270 */
[----:B------:R-:W-:Y:S02]  /*4e90*/  UISETP.NE.AND UP5, UPT, UR42, 0x1, UPT ;  /* 0x000000012a00788c */ /* 0x000fe4000bfa5270 */
[----:B------:R-:W-:-:S02]  /*4ea0*/  USHF.R.U32.HI UR36, URZ, UR41, UR8 ;  /* 0x00000029ff247299 */ /* 0x000fc40008011608 */
[----:B------:R-:W-:Y:S02]  /*4eb0*/  USHF.R.U32.HI UR35, URZ, UR37, UR6 ;  /* 0x00000025ff237299 */ /* 0x000fe40008011606 */
[----:B---3--:R-:W-:Y:S01]  /*4ec0*/  UISETP.NE.AND UP3, UPT, UR4, 0x1, UPT ;  /* 0x000000010400788c */ /* 0x008fe2000bf65270 */
[----:B------:R-:W-:-:S10]  /*4ed0*/  UMOV UR12, URZ ;  /* 0x000000ff000c7c82 */ /* 0x000fd40008000000 */
.L_x_94:
[C---:B------:R-:W-:Y:S02]  /*4ee0*/  LEA R12, R14.reuse, UR29, 0x3 ;  /* 0x0000001d0e0c7c11 */ /* 0x040fe4000f8e18ff */
[----:B------:R-:W-:Y:S02]  /*4ef0*/  SHF.L.U32 R0, R13, 0x1f, RZ ;  /* 0x0000001f0d007819 */ /* 0x000fe400000006ff */
[----:B------:R-:W-:Y:S02]  /*4f00*/  LEA R8, R14, UR29, 0x4 ;  /* 0x0000001d0e087c11 */ /* 0x000fe4000f8e20ff */
[----:B------:R-:W3:Y:S02]  /*4f10*/  SYNCS.PHASECHK.TRANS64.TRYWAIT P0, [R12+URZ+0xc0], R0 ;  /* 0x0000c0000c0075a7 */ /* 0x000ee400080011ff */
[----:B---34-:R-:W-:Y:S05]  /*4f20*/  @!P0 BRA `(.L_x_84) ;  /* 0x0000006c00a48947 */ /* 0x018fea0003800000 */
.L_x_192:
        /* <DEDUP_REMOVED lines=8> */
[----:B----4-:R-:W-:Y:S11]  /*4fb0*/  LOP3.LUT P0, RZ, R10, 0x1, RZ, 0xc0, !PT ;  /* 0x000000010aff7812 */ /* 0x010ff6000780c0ff */
[----:B------:R-:W-:Y:S02]  /*4fc0*/  @!UPT UIADD3 URZ, UPT, UPT, URZ, URZ, URZ ;  /* 0x000000fffffff290 */ /* 0x000fe4000fffe0ff */
[----:B-1----:R-:W-:Y:S01]  /*4fd0*/  VOTEU.ANY UP2, P0 ;  /* 0x0000000000ff7886 */ /* 0x002fe20000040100 */
[----:B------:R-:W-:Y:S11]  /*4fe0*/  PLOP3.LUT P0, PT, PT, PT, UP2, 0x80, 0x8 ;  /* 0x000000000008781c */ /* 0x000ff60003f0f028 */
[----:B------:R-:W-:Y:S02]  /*4ff0*/  @!UPT UIADD3 URZ, UPT, UPT, URZ, URZ, URZ ;  /* 0x000000fffffff290 */ /* 0x000fe4000fffe0ff */
[----:B---3--:R-:W-:Y:S02]  /*5000*/  @P0 SHF.R.U32.HI R0, RZ, 0x10, R9 ;  /* 0x00000010ff000819 */ /* 0x008fe40000011609 */
[----:B------:R-:W-:Y:S02]  /*5010*/  @P0 MOV R6, R8 ;  /* 0x0000000800060202 */ /* 0x000fe40000000f00 */
[----:B------:R-:W-:Y:S01]  /*5020*/  @P0 R2UR UR4, R0 ;  /* 0x00000000000402ca */ /* 0x000fe200000e0000 */
[----:B------:R-:W-:Y:S01]  /*5030*/  VIADD R0, R12, 0xd0 ;  /* 0x000000d00c007836 */ /* 0x000fe20000000000 */
[----:B------:R-:W-:Y:S02]  /*5040*/  @P0 LOP3.LUT R8, R9, 0xffff, RZ, 0xc0, !PT ;  /* 0x0000ffff09080812 */ /* 0x000fe400078ec0ff */
[----:B------:R-:W-:Y:S02]  /*5050*/  @P0 R2UR UR6, R6 ;  /* 0x00000000060602ca */ /* 0x000fe400000e0000 */
[----:B------:R-:W-:Y:S02]  /*5060*/  PRMT R0, RZ, 0x654, R0 ;  /* 0x00000654ff007816 */ /* 0x000fe40000000000 */
[----:B------:R-:W-:Y:S02]  /*5070*/  @P0 R2UR UR5, R8 ;  /* 0x00000000080502ca */ /* 0x000fe400000e0000 */
[----:B------:R1:W-:Y:S03]  /*5080*/  SYNCS.ARRIVE.TRANS64.RED.A1T0 RZ, [R0+URZ], RZ ;  /* 0x000000ff00ff79a7 */ /* 0x0003e600081004ff */
[----:B------:R-:W-:Y:S04]  /*5090*/  @UP2 UMOV UR30, UR4 ;  /* 0x00000004001e2c82 */ /* 0x000fe80008000000 */
[----:B------:R-:W-:Y:S04]  /*50a0*/  @UP2 UMOV UR14, UR6 ;  /* 0x00000006000e2c82 */ /* 0x000fe80008000000 */
[----:B------:R-:W-:Y:S01]  /*50b0*/  @UP2 UMOV UR13, UR5 ;  /* 0x00000005000d2c82 */ /* 0x000fe20008000000 */
[----:B------:R-:W-:Y:S05]  /*50c0*/  BRA.U !UP0, `(.L_x_85) ;  /* 0x0000000108a47547 */ /* 0x000fea000b800000 */
[----:B------:R-:W-:Y:S02]  /*50d0*/  UIMAD.WIDE.U32 UR8, UR13, UR43, URZ ;  /* 0x0000002b0d0872a5 */ /* 0x000fe4000f8e00ff */
[----:B------:R-:W-:Y:S02]  /*50e0*/  UIMAD.WIDE.U32 UR10, UR14, UR40, URZ ;  /* 0x000000280e0a72a5 */ /* 0x000fe4000f8e00ff */
[----:B------:R-:W-:Y:S02]  /*50f0*/  USEL UR4, UR31, UR35, !UP5 ;  /* 0x000000231f047287 */ /* 0x000fe4000e800000 */
[----:B------:R-:W-:Y:S02]  /*5100*/  USEL UR7, UR34, UR36, !UP6 ;  /* 0x0000002422077287 */ /* 0x000fe4000f000000 */
[----:B--2---:R-:W-:Y:S02]  /*5110*/  UIMAD.WIDE.U32 UR16, UR4, UR22, URZ ;  /* 0x00000016041072a5 */ /* 0x004fe4000f8e00ff */
[----:B------:R-:W-:Y:S01]  /*5120*/  UIMAD.WIDE.U32 UR18, UR7, UR22, URZ ;  /* 0x00000016071272a5 */ /* 0x000fe2000f8e00ff */
[----:B------:R-:W-:Y:S02]  /*5130*/  UMOV UR5, UR9 ;  /* 0x0000000900057c82 */ /* 0x000fe40008000000 */
[----:B------:R-:W-:Y:S03]  /*5140*/  USHF.R.U32.HI UR6, URZ, UR37, UR5 ;  /* 0x00000025ff067299 */ /* 0x000fe60008011605 */
[----:B------:R-:W-:Y:S01]  /*5150*/  UMOV UR5, UR11 ;  /* 0x0000000b00057c82 */ /* 0x000fe20008000000 */
[----:B------:R-:W-:Y:S02]  /*5160*/  USEL UR6, UR13, UR6, !UP5 ;  /* 0x000000060d067287 */ /* 0x000fe4000e800000 */
[----:B------:R-:W-:Y:S02]  /*5170*/  USHF.R.U32.HI UR8, URZ, UR41, UR5 ;  /* 0x00000029ff087299 */ /* 0x000fe40008011605 */
[----:B------:R-:W-:Y:S01]  /*5180*/  UIMAD.WIDE.U32 UR10, UR6, UR22, URZ ;  /* 0x00000016060a72a5 */ /* 0x000fe2000f8e00ff */
[----:B------:R-:W-:Y:S02]  /*5190*/  UMOV UR5, UR17 ;  /* 0x0000001100057c82 */ /* 0x000fe40008000000 */
[----:B------:R-:W-:Y:S03]  /*51a0*/  @UP4 USHF.R.U32.HI UR4, URZ, UR23, UR5 ;  /* 0x00000017ff044299 */ /* 0x000fe60008011605 */
[----:B------:R-:W-:Y:S01]  /*51b0*/  UMOV UR5, UR19 ;  /* 0x0000001300057c82 */ /* 0x000fe20008000000 */
[----:B------:R-:W-:Y:S02]  /*51c0*/  UIMAD UR4, UR39, UR4, URZ ;  /* 0x00000004270472a4 */ /* 0x000fe4000f8e02ff */
[----:B------:R-:W-:Y:S02]  /*51d0*/  @UP4 USHF.R.U32.HI UR7, URZ, UR23, UR5 ;  /* 0x00000017ff074299 */ /* 0x000fe40008011605 */
[----:B------:R-:W-:Y:S02]  /*51e0*/  USEL UR5, UR14, UR8, !UP6 ;  /* 0x000000080e057287 */ /* 0x000fe4000f000000 */
[----:B------:R-:W-:Y:S02]  /*51f0*/  UIMAD UR8, UR39, UR7, URZ ;  /* 0x00000007270872a4 */ /* 0x000fe4000f8e02ff */
[----:B------:R-:W-:Y:S03]  /*5200*/  UISETP.GE.AND UP0, UPT, UR6, UR4, UPT ;  /* 0x000000040600728c */ /* 0x000fe6000bf06270 */
[----:B------:R-:W-:Y:S01]  /*5210*/  UMOV UR4, UR11 ;  /* 0x0000000b00047c82 */ /* 0x000fe20008000000 */
[----:B------:R-:W-:Y:S02]  /*5220*/  UISETP.GE.OR UP0, UPT, UR5, UR8, UP0 ;  /* 0x000000080500728c */ /* 0x000fe40008706670 */
[----:B------:R-:W-:Y:S02]  /*5230*/  USHF.R.U32.HI UR4, URZ, UR23, UR4 ;  /* 0x00000017ff047299 */ /* 0x000fe40008011604 */
[----:B------:R-:W-:Y:S02]  /*5240*/  UIMAD.WIDE.U32 UR8, UR5, UR22, URZ ;  /* 0x00000016050872a5 */ /* 0x000fe4000f8e00ff */
[----:B------:R-:W-:Y:S04]  /*5250*/  USEL UR10, UR6, UR4, !UP4 ;  /* 0x00000004060a7287 */ /* 0x000fe8000e000000 */
[----:B------:R-:W-:Y:S01]  /*5260*/  UIADD3 UR11, UPT, UPT, -UR10, URZ, URZ ;  /* 0x000000ff0a0b7290 */ /* 0x000fe2000fffe1ff */
[----:B------:R-:W-:Y:S02]  /*5270*/  @!UP0 UMOV UR4, UR9 ;  /* 0x0000000900048c82 */ /* 0x000fe40008000000 */
[----:B------:R-:W-:Y:S02]  /*5280*/  @!UP0 USHF.R.U32.HI UR4, URZ, UR23, UR4 ;  /* 0x00000017ff048299 */ /* 0x000fe40008011604 */
[----:B------:R-:W-:Y:S02]  /*5290*/  UIMAD UR8, UR39, UR11, UR6 ;  /* 0x0000000b270872a4 */ /* 0x000fe4000f8e0206 */
[----:B------:R-:W-:Y:S04]  /*52a0*/  @!UP0 USEL UR4, UR5, UR4, !UP4 ;  /* 0x0000000405048287 */ /* 0x000fe8000e000000 */
[----:B------:R-:W-:Y:S02]  /*52b0*/  @!UP0 UIMAD UR7, UR7, UR8, UR4 ;  /* 0x00000008070782a4 */ /* 0x000fe4000f8e0204 */
[----:B------:R-:W-:Y:S02]  /*52c0*/  @!UP0 UIADD3 UR9, UPT, UPT, UR10, -UR4, URZ ;  /* 0x800000040a098290 */ /* 0x000fe4000fffe0ff */
[----:B------:R-:W-:Y:S02]  /*52d0*/  UIADD3 UR8, UPT, UPT, -UR6, URZ, URZ ;  /* 0x000000ff06087290 */ /* 0x000fe4000fffe1ff */
[----:B------:R-:W-:Y:S02]  /*52e0*/  UIADD3 UR4, UPT, UPT, -UR5, URZ, URZ ;  /* 0x000000ff05047290 */ /* 0x000fe4000fffe1ff */
[----:B------:R-:W-:Y:S03]  /*52f0*/  @!UP0 UIMAD UR6, UR9, UR39, UR5 ;  /* 0x00000027090682a4 */ /* 0x000fe6000f8e0205 */
[----:B------:R-:W-:Y:S01]  /*5300*/  @!UP0 UMOV UR5, UR7 ;  /* 0x0000000700058c82 */ /* 0x000fe20008000000 */
[----:B------:R-:W-:Y:S02]  /*5310*/  UIMAD UR7, UR15, UR4, UR14 ;  /* 0x000000040f0772a4 */ /* 0x000fe4000f8e020e */
[----:B------:R-:W-:Y:S02]  /*5320*/  UIMAD UR4, UR42, UR8, UR13 ;  /* 0x000000082a0472a4 */ /* 0x000fe4000f8e020d */
[----:B------:R-:W-:Y:S02]  /*5330*/  UIMAD UR14, UR5, UR15, UR7 ;  /* 0x0000000f050e72a4 */ /* 0x000fe4000f8e0207 */
[----:B------:R-:W-:Y:S11]  /*5340*/  UIMAD UR13, UR6, UR42, UR4 ;  /* 0x0000002a060d72a4 */ /* 0x000ff6000f8e0204 */
[----:B------:R-:W-:Y:S01]  /*5350*/  @!UPT UIADD3 URZ, UPT, UPT, URZ, URZ, URZ ;  /* 0x000000fffffff290 */ /* 0x000fe2000fffe0ff */
.L_x_85:
[----:B------:R-:W3:Y:S01]  /*5360*/  @!UP3 LDCU.128 UR8, c[0x0][0xf10] ;  /* 0x0001e200ff08b7ac */ /* 0x000ee20008000c00 */
[C---:B------:R-:W-:Y:S02]  /*5370*/  ISETP.NE.U32.AND P1, PT, R4.reuse, RZ, PT ;  /* 0x000000ff0400720c */ /* 0x040fe40003f25070 */
[----:B------:R-:W-:Y:S02]  /*5380*/  ISETP.NE.U32.AND P0, PT, R4, RZ, PT ;  /* 0x000000ff0400720c */ /* 0x000fe40003f05070 */
[C---:B------:R-:W-:Y:S02]  /*5390*/  ISETP.NE.AND.EX P1, PT, R5.reuse, RZ, PT, P1 ;  /* 0x000000ff0500720c */ /* 0x040fe40003f25310 */
[----:B------:R-:W-:Y:S01]  /*53a0*/  ISETP.NE.AND.EX P0, PT, R5, RZ, PT, P0 ;  /* 0x000000ff0500720c */ /* 0x000fe20003f05300 */
[----:B------:R-:W4:Y:S01]  /*53b0*/  @!UP3 LDCU UR5, c[0x0][0xf0c] ;  /* 0x0001e180ff05b7ac */ /* 0x000f220008000800 */
[----:B------:R-:W-:Y:S02]  /*53c0*/  USHF.L.U32 UR26, UR20, 0x6, URZ ;  /* 0x00000006141a7899 */ /* 0x000fe400080006ff */
[----:B------:R-:W-:Y:S02]  /*53d0*/  USHF.L.U32 UR27, UR27, 0x7, URZ ;  /* 0x000000071b1b7899 */ /* 0x000fe400080006ff */
[----:B---3--:R-:W-:Y:S07]  /*53e0*/  UIMAD.WIDE.U32 UR6, UR14, UR8, URZ ;  /* 0x000000080e0672a5 */ /* 0x008fee000f8e00ff */
[----:B------:R-:W-:Y:S01]  /*53f0*/  @!UP3 UMOV UR4, UR7 ;  /* 0x000000070004bc82 */ /* 0x000fe20008000000 */
[----:B----4-:R-:W-:Y:S02]  /*5400*/  @!UP3 UISETP.NE.AND UP0, UPT, UR5, 0x1, UPT ;  /* 0x000000010500b88c */ /* 0x010fe4000bf05270 */
[----:B------:R-:W-:Y:S02]  /*5410*/  @!UP3 USHF.R.U32.HI UR4, URZ, UR9, UR4 ;  /* 0x00000009ff04b299 */ /* 0x000fe40008011604 */
[----:B------:R-:W-:Y:S02]  /*5420*/  UIMAD.WIDE.U32 UR6, UR13, UR11, URZ ;  /* 0x0000000b0d0672a5 */ /* 0x000fe4000f8e00ff */
[----:B------:R-:W-:Y:S02]  /*5430*/  @!UP3 USEL UR8, UR14, UR4, !UP0 ;  /* 0x000000040e08b287 */ /* 0x000fe4000c000000 */
[----:B------:R-:W-:Y:S03]  /*5440*/  @!UP3 UISETP.NE.AND UP0, UPT, UR10, 0x1, UPT ;  /* 0x000000010a00b88c */ /* 0x000fe6000bf05270 */
[----:B------:R-:W-:Y:S02]  /*5450*/  @!UP3 UMOV UR6, UR7 ;  /* 0x000000070006bc82 */ /* 0x000fe40008000000 */
[----:B------:R-:W3:Y:S02]  /*5460*/  @!UP3 LDCU UR4, c[0x0][0xf20] ;  /* 0x0001e400ff04b7ac */ /* 0x000ee40008000800 */
[----:B---3--:R-:W-:Y:S04]  /*5470*/  @!UP3 USHF.R.U32.HI UR6, URZ, UR4, UR6 ;  /* 0x00000004ff06b299 */ /* 0x008fe80008011606 */
[----:B------:R-:W-:Y:S04]  /*5480*/  @!UP3 USEL UR6, UR13, UR6, !UP0 ;  /* 0x000000060d06b287 */ /* 0x000fe8000c000000 */
[----:B------:R-:W-:Y:S02]  /*5490*/  @!UP3 UIADD3 UR4, UPT, UPT, -UR8, UR6, URZ ;  /* 0x000000060804b290 */ /* 0x000fe4000fffe1ff */
[----:B------:R-:W-:Y:S02]  /*54a0*/  @!UP3 UIADD3 UR6, UPT, UPT, UR8, -UR6, URZ ;  /* 0x800000060806b290 */ /* 0x000fe4000fffe0ff */
[----:B------:R-:W-:Y:S02]  /*54b0*/  @!UP3 UIMAD UR14, UR4, UR5, UR14 ;  /* 0x00000005040eb2a4 */ /* 0x000fe4000f8e020e */
[----:B------:R-:W-:Y:S01]  /*54c0*/  @!UP3 UIMAD UR13, UR6, UR10, UR13 ;  /* 0x0000000a060db2a4 */ /* 0x000fe2000f8e020d */
[----:B------:R-:W-:Y:S11]  /*54d0*/  BRA.U UP1, `(.L_x_86) ;  /* 0x0000000101107547 */ /* 0x000ff6000b800000 */
[----:B------:R-:W-:Y:S04]  /*54e0*/  MOV R6, UR45 ;  /* 0x0000002d00067c02 */ /* 0x000fe80008000f00 */
[----:B------:R-:W-:Y:S04]  /*54f0*/  SHF.L.U32 R6, R6, 0x1f, RZ ;  /* 0x0000001f06067819 */ /* 0x000fe800000006ff */
[----:B------:R-:W3:Y:S02]  /*5500*/  SYNCS.PHASECHK.TRANS64.TRYWAIT P2, [UR29+0xb8], R6 ;  /* 0x0000b806ff0075a7 */ /* 0x000ee4000804111d */
[----:B---3--:R-:W-:Y:S05]  /*5510*/  @!P2 BRA `(.L_x_87) ;  /* 0x00000068003ca947 */ /* 0x008fea0003800000 */
.L_x_86:
[----:B------:R-:W-:Y:S05]  /*5520*/  @!P1 BRA `(.L_x_88) ;  /* 0x0000000000309947 */ /* 0x000fea0003800000 */
[----:B------:R-:W-:Y:S01]  /*5530*/  ISETP.NE.U32.AND P1, PT, R2, RZ, PT ;  /* 0x000000ff0200720c */ /* 0x000fe20003f25070 */
[----:B------:R-:W3:Y:S01]  /*5540*/  LDCU.64 UR4, c[0x0][0x358] ;  /* 0x00006b00ff0477ac */ /* 0x000ee20008000a00 */
[----:B------:R-:W-:Y:S02]  /*5550*/  IMAD.MOV.U32 R85, RZ, RZ, 0x1 ;  /* 0x00000001ff557424 */ /* 0x000fe400078e00ff */
[----:B------:R-:W-:Y:S11]  /*5560*/  ISETP.NE.AND.EX P1, PT, R3, RZ, PT, P1 ;  /* 0x000000ff0300720c */ /* 0x000ff60003f25310 */
[----:B------:R-:W-:Y:S02]  /*5570*/  @!UPT UIADD3 URZ, UPT, UPT, URZ, URZ, URZ ;  /* 0x000000fffffff290 */ /* 0x000fe4000fffe0ff */
[----:B------:R-:W4:Y:S01]  /*5580*/  @P1 LDC.64 R8, c[0x0][0xc88] ;  /* 0x00032200ff081b82 */ /* 0x000f220000000a00 */
[----:B-1----:R-:W-:Y:S04]  /*5590*/  @P1 IMAD R0, R4, UR44, RZ ;  /* 0x0000002c04001c24 */ /* 0x002fe8000f8e02ff */
[----:B----4-:R-:W-:Y:S04]  /*55a0*/  @P1 IMAD.WIDE R8, R0, 0x4, R8 ;  /* 0x0000000400081825 */ /* 0x010fe800078e0208 */
[----:B------:R-:W-:Y:S01]  /*55b0*/  HFMA2 R0, -RZ, RZ, 0, 5.9604644775390625e-08 ;  /* 0x00000001ff007431 */ /* 0x000fe200000001ff */
[----:B---3-5:R3:W5:Y:S04]  /*55c0*/  @P1 LDG.E R45, desc[UR4][R8.64] ;  /* 0x00000004082d1981 */ /* 0x028768000c1e1900 */
[----:B------:R-:W-:Y:S01]  /*55d0*/  @!P1 PRMT R85, R0, 0x7610, R85 ;  /* 0x0000761000559816 */ /* 0x000fe20000000055 */
[----:B---3--:R-:W4:Y:S06]  /*55e0*/  @!P1 LDC R45, c[0x0][0xc80] ;  /* 0x00032000ff2d9b82 */ /* 0x008f2c0000000800 */
.L_x_88:
[----:B----45:R-:W-:Y:S01]  /*55f0*/  @!P0 FSETP.EQ.AND P1, PT, R45, RZ, PT ;  /* 0x000000ff2d00820b */ /* 0x030fe20003f22000 */
[----:B------:R-:W-:Y:S01]  /*5600*/  @!UPT UIADD3 URZ, UPT, UPT, URZ, URZ, URZ ;  /* 0x000000fffffff290 */ /* 0x000fe2000fffe0ff */
[----:B------:R-:W-:Y:S11]  /*5610*/  @!P0 BRA `(.L_x_89) ;  /* 0x0000000000188947 */ /* 0x000ff60003800000 */
[----:B------:R-:W-:Y:S02]  /*5620*/  LOP3.LUT P0, RZ, R85, 0xff, RZ, 0xc0, !PT ;  /* 0x000000ff55ff7812 */ /* 0x000fe4000780c0ff */
[----:B------:R-:W-:Y:S04]  /*5630*/  ISETP.NE.U32.AND P1, PT, R2, RZ, PT ;  /* 0x000000ff0200720c */ /* 0x000fe80003f25070 */
[----:B------:R-:W-:Y:S04]  /*5640*/  ISETP.NE.AND.EX P1, PT, R3, RZ, PT, P1 ;  /* 0x000000ff0300720c */ /* 0x000fe80003f25310 */
[----:B------:R-:W-:Y:S03]  /*5650*/  PLOP3.LUT P1, PT, P1, PT, PT, 0x8, 0x80 ;  /* 0x000000000080781c */ /* 0x000fe60000f2e170 */
[----:B------:R-:W-:Y:S11]  /*5660*/  @P0 FSETP.EQ.AND P1, PT, R45, RZ, PT ;  /* 0x000000ff2d00020b */ /* 0x000ff60003f22000 */
[----:B------:R-:W-:Y:S02]  /*5670*/  @!UPT UIADD3 URZ, UPT, UPT, URZ, URZ, URZ ;  /* 0x000000fffffff290 */ /* 0x000fe4000fffe0ff */
.L_x_89:
[----:B------:R-:W-:Y:S01]  /*5680*/  ULEA UR4, UR12, UR29, 0x3 ;  /* 0x0000001d0c047291 */ /* 0x000fe2000f8e18ff */
[----:B------:R-:W-:Y:S02]  /*5690*/  SHF.L.U32 R9, R15, 0x1f, RZ ;  /* 0x0000001f0f097819 */ /* 0x000fe400000006ff */
[----:B------:R-:W-:Y:S04]  /*56a0*/  ELECT P0, URZ, PT ;  /* 0x0000000000ff782f */ /* 0x000fe80003800000 */
[----:B------:R-:W-:Y:S02]  /*56b0*/  PLOP3.LUT P1, PT, P1, P0, PT, 0xf2, 0x2f ;  /* 0x00000000002f781c */ /* 0x000fe40000f21e72 */
[----:B------:R-:W3:Y:S11]  /*56c0*/  SYNCS.PHASECHK.TRANS64.TRYWAIT P2, [UR4+0x98], R9 ;  /* 0x00009809ff0075a7 */ /* 0x000ef60008041104 */
[----:B------:R-:W-:Y:S05]  /*56d0*/  @!P1 IADD3 R8, P0, PT, R16, 0x980, RZ ;  /* 0x0000098010089810 */ /* 0x000fea0007f1e0ff */
[----:B-1----:R-:W-:Y:S01]  /*56e0*/  @!P1 IMAD.X R6, RZ, RZ, R17, P0 ;  /* 0x000000ffff069224 */ /* 0x002fe200000e0611 */
[----:B---3--:R-:W-:Y:S07]  /*56f0*/  @!P2 BRA `(.L_x_90) ;  /* 0x0000006400dca947 */ /* 0x008fee0003800000 */
.L_x_195:
[----:B------:R-:W-:Y:S01]  /*5700*/  @!P1 R2UR UR7, R6 ;  /* 0x00000000060792ca */ /* 0x000fe200000e0000 */
[----:B------:R-:W-:Y:S01]  /*5710*/  UIADD3 UR5, UPT, UPT, UR12, 0x1, URZ ;  /* 0x000000010c057890 */ /* 0x000fe2000fffe0ff */
[----:B------:R-:W-:Y:S01]  /*5720*/  @!P1 R2UR UR6, R8 ;  /* 0x00000000080692ca */ /* 0x000fe200000e0000 */
[----:B------:R-:W-:Y:S01]  /*5730*/  UIADD3 UR25, UPT, UPT, UR4, 0x80, URZ ;  /* 0x0000008004197890 */ /* 0x000fe2000fffe0ff */
[----:B-1----:R-:W-:Y:S01]  /*5740*/  @!P1 IMAD.MOV.U32 R0, RZ, RZ, 0x1000 ;  /* 0x00001000ff009424 */ /* 0x002fe200078e00ff */
[----:B------:R-:W-:Y:S01]  /*5750*/  UISETP.NE.AND UP0, UPT, UR5, 0x3, UPT ;  /* 0x000000030500788c */ /* 0x000fe2000bf05270 */
[----:B------:R-:W-:Y:S01]  /*5760*/  UMOV UR18, 0x0 ;  /* 0x0000000000127882 */ /* 0x000fe20000000000 */
[----:B------:R-:W-:Y:S02]  /*5770*/  UMOV UR19, 0x10000000 ;  /* 0x1000000000137882 */ /* 0x000fe40000000000 */
[----:B------:R-:W-:Y:S02]  /*5780*/  USEL UR5, UR5, URZ, UP0 ;  /* 0x000000ff05057287 */ /* 0x000fe40008000000 */
[----:B------:R-:W-:Y:S02]  /*5790*/  USEL UR9, URZ, 0x1, UP0 ;  /* 0x00000001ff097887 */ /* 0x000fe40008000000 */
[----:B------:R-:W-:Y:S01]  /*57a0*/  IMAD.U32 R9, RZ, RZ, UR7 ;  /* 0x00000007ff097e24 */ /* 0x000fe2000f8e00ff */
[----:B------:R-:W-:Y:S01]  /*57b0*/  VOTEU.ALL UP0, P1 ;  /* 0x0000000000ff7886 */ /* 0x000fe20000800000 */
[----:B------:R-:W-:Y:S01]  /*57c0*/  IMAD.U32 R8, RZ, RZ, UR6 ;  /* 0x00000006ff087e24 */ /* 0x000fe2000f8e00ff */
[----:B------:R-:W-:Y:S01]  /*57d0*/  UMOV UR28, UR44 ;  /* 0x0000002c001c7c82 */ /* 0x000fe20008000000 */
[----:B------:R-:W-:Y:S01]  /*57e0*/  UMOV UR11, UR27 ;  /* 0x0000001b000b7c82 */ /* 0x000fe20008000000 */
[----:B------:R-:W-:Y:S01]  /*57f0*/  @!P1 R2UR UR17, R9 ;  /* 0x00000000091192ca */ /* 0x000fe200000e0000 */
[----:B------:R-:W-:Y:S01]  /*5800*/  @!UP0 ULEA UR6, UR12, UR29, 0xc ;  /* 0x0000001d0c068291 */ /* 0x000fe2000f8e60ff */
[----:B------:R-:W-:Y:S01]  /*5810*/  @!P1 R2UR UR16, R8 ;  /* 0x00000000081092ca */ /* 0x000fe200000e0000 */
[----:B------:R-:W-:Y:S01]  /*5820*/  @!UP0 UIADD3 UR10, UPT, UPT, UR26, 0x20, URZ ;  /* 0x000000201a0a8890 */ /* 0x000fe2000fffe0ff */
[----:B------:R-:W-:Y:S01]  /*5830*/  LOP3.LUT R9, R15, UR9, RZ, 0x3c, !PT ;  /* 0x000000090f097c12 */ /* 0x000fe2000f8e3cff */
[----:B------:R-:W-:Y:S01]  /*5840*/  @!UP0 UIADD3 UR24, UPT, UPT, UR6, 0x200, URZ ;  /* 0x0000020006188890 */ /* 0x000fe2000fffe0ff */
[----:B------:R-:W-:Y:S01]  /*5850*/  @!P1 IADD3 R8, P0, PT, R16, 0x980, RZ ;  /* 0x0000098010089810 */ /* 0x000fe20007f1e0ff */
[----:B------:R-:W-:Y:S01]  /*5860*/  @!UP0 UIADD3 UR8, UPT, UPT, UR6, 0xa00, URZ ;  /* 0x00000a0006088890 */ /* 0x000fe2000fffe0ff */
[----:B------:R-:W-:Y:S01]  /*5870*/  SHF.L.U32 R10, R9, 0x1f, RZ ;  /* 0x0000001f090a7819 */ /* 0x000fe200000006ff */
[----:B------:R-:W-:Y:S01]  /*5880*/  VOTEU.ALL UP0, P1 ;  /* 0x0000000000ff7886 */ /* 0x000fe20000800000 */
[----:B------:R-:W-:Y:S01]  /*5890*/  UMOV UR12, UR44 ;  /* 0x0000002c000c7c82 */ /* 0x000fe20008000000 */
[----:B------:R-:W-:Y:S01]  /*58a0*/  UMOV UR9, UR25 ;  /* 0x0000001900097c82 */ /* 0x000fe20008000000 */
[----:B------:R-:W-:Y:S01]  /*58b0*/  UPRMT UR6, UR64, 0x654, UR25 ;  /* 0x0000065440067896 */ /* 0x000fe20008000019 */
[----:B------:R-:W-:Y:S01]  /*58c0*/  @!P1 IMAD.X R6, RZ, RZ, R17, P0 ;  /* 0x000000ffff069224 */ /* 0x000fe200000e0611 */
[----:B------:R-:W-:Y:S01]  /*58d0*/  ULEA UR7, UR5, UR29, 0x3 ;  /* 0x0000001d05077291 */ /* 0x000fe2000f8e18ff */
[----:B------:R1:W-:Y:S01]  /*58e0*/  @!UP0 UTMALDG.3D [UR24], [UR16], desc[UR18] ;  /* 0x00001218100085b4 */ /* 0x0003e20008011000 */
[----:B------:R-:W-:Y:S05]  /*58f0*/  VOTEU.ALL UP0, P1 ;  /* 0x0000000000ff7886 */ /* 0x000fea0000800000 */
[----:B------:R1:W-:Y:S01]  /*5900*/  @!UP0 UTMALDG.3D [UR8], [UR16], desc[UR18] ;  /* 0x00001208100085b4 */ /* 0x0003e20008011000 */
[----:B------:R1:W-:Y:S01]  /*5910*/  @!P1 SYNCS.ARRIVE.TRANS64.RED.A0TR RZ, [UR4+0x80], R0 ;  /* 0x00008000ffff99a7 */ /* 0x0003e20008300404 */
[----:B------:R-:W-:Y:S01]  /*5920*/  SYNCS.ARRIVE.TRANS64.RED.A1T0 RZ, [UR6], RZ ;  /* 0x000000ffffff79a7 */ /* 0x000fe20008100406 */
[----:B------:R-:W3:Y:S02]  /*5930*/  SYNCS.PHASECHK.TRANS64.TRYWAIT P2, [UR7+0x98], R10 ;  /* 0x0000980aff0075a7 */ /* 0x000ee40008041107 */
[----:B-1-3--:R-:W-:Y:S05]  /*5940*/  @!P2 BRA `(.L_x_91) ;  /* 0x000000640060a947 */ /* 0x00afea0003800000 */
.L_x_197:
[----:B------:R-:W-:Y:S01]  /*5950*/  @!P1 R2UR UR6, R8 ;  /* 0x00000000080692ca */ /* 0x000fe200000e0000 */
[----:B------:R-:W-:Y:S01]  /*5960*/  UIADD3 UR4, UPT, UPT, UR5, 0x1, URZ ;  /* 0x0000000105047890 */ /* 0x000fe2000fffe0ff */
[----:B------:R-:W-:Y:S01]  /*5970*/  @!P1 R2UR UR8, R6 ;  /* 0x00000000060892ca */ /* 0x000fe200000e0000 */
[----:B------:R-:W-:Y:S01]  /*5980*/  UIADD3 UR17, UPT, UPT, UR7, 0x80, URZ ;  /* 0x0000008007117890 */ /* 0x000fe2000fffe0ff */
[----:B-1----:R-:W-:Y:S01]  /*5990*/  @!P1 IMAD.MOV.U32 R0, RZ, RZ, 0x1000 ;  /* 0x00001000ff009424 */ /* 0x002fe200078e00ff */
[----:B------:R-:W-:Y:S01]  /*59a0*/  UISETP.NE.AND UP0, UPT, UR4, 0x3, UPT ;  /* 0x000000030400788c */ /* 0x000fe2000bf05270 */
[----:B------:R-:W-:Y:S01]  /*59b0*/  @!P1 IADD3 R8, P0, PT, R16, 0x980, RZ ;  /* 0x0000098010089810 */ /* 0x000fe20007f1e0ff */
[----:B------:R-:W-:Y:S01]  /*59c0*/  UMOV UR32, 0x0 ;  /* 0x0000000000207882 */ /* 0x000fe20000000000 */
[----:B------:R-:W-:Y:S01]  /*59d0*/  UMOV UR33, 0x10000000 ;  /* 0x1000000000217882 */ /* 0x000fe20000000000 */
[----:B------:R-:W-:Y:S01]  /*59e0*/  USEL UR9, URZ, 0x1, UP0 ;  /* 0x00000001ff097887 */ /* 0x000fe20008000000 */
[----:B------:R-:W-:Y:S01]  /*59f0*/  UMOV UR18, UR26 ;  /* 0x0000001a00127c82 */ /* 0x000fe20008000000 */
[----:B------:R-:W-:Y:S02]  /*5a00*/  UMOV UR20, UR44 ;  /* 0x0000002c00147c82 */ /* 0x000fe40008000000 */
[----:B------:R-:W-:Y:S01]  /*5a10*/  IMAD.U32 R10, RZ, RZ, UR6 ;  /* 0x00000006ff0a7e24 */ /* 0x000fe2000f8e00ff */
[----:B------:R-:W-:Y:S01]  /*5a20*/  USEL UR6, UR4, URZ, UP0 ;  /* 0x000000ff04067287 */ /* 0x000fe20008000000 */
[----:B------:R-:W-:Y:S01]  /*5a30*/  IMAD.U32 R11, RZ, RZ, UR8 ;  /* 0x00000008ff0b7e24 */ /* 0x000fe2000f8e00ff */
[----:B------:R-:W-:Y:S01]  /*5a40*/  VOTEU.ALL UP0, P1 ;  /* 0x0000000000ff7886 */ /* 0x000fe20000800000 */
[----:B------:R-:W-:Y:S01]  /*5a50*/  LOP3.LUT R9, R9, UR9, RZ, 0x3c, !PT ;  /* 0x0000000909097c12 */ /* 0x000fe2000f8e3cff */
[----:B------:R-:W-:Y:S01]  /*5a60*/  UMOV UR12, UR44 ;  /* 0x0000002c000c7c82 */ /* 0x000fe20008000000 */
[----:B------:R-:W-:Y:S01]  /*5a70*/  @!P1 R2UR UR24, R10 ;  /* 0x000000000a1892ca */ /* 0x000fe200000e0000 */
[----:B------:R-:W-:Y:S01]  /*5a80*/  UMOV UR9, UR17 ;  /* 0x0000001100097c82 */ /* 0x000fe20008000000 */
[----:B------:R-:W-:Y:S01]  /*5a90*/  @!P1 R2UR UR25, R11 ;  /* 0x000000000b1992ca */ /* 0x000fe200000e0000 */
[----:B------:R-:W-:Y:S01]  /*5aa0*/  @!UP0 ULEA UR5, UR5, UR29, 0xc ;  /* 0x0000001d05058291 */ /* 0x000fe2000f8e60ff */
[----:B------:R-:W-:Y:S01]  /*5ab0*/  SHF.L.U32 R10, R9, 0x1f, RZ ;  /* 0x0000001f090a7819 */ /* 0x000fe200000006ff */
[----:B------:R-:W-:Y:S01]  /*5ac0*/  @!UP0 UIADD3 UR19, UPT, UPT, UR27, 0x40, URZ ;  /* 0x000000401b138890 */ /* 0x000fe2000fffe0ff */
[----:B------:R-:W-:Y:S01]  /*5ad0*/  @!P1 IMAD.X R6, RZ, RZ, R17, P0 ;  /* 0x000000ffff069224 */ /* 0x000fe200000e0611 */
[----:B------:R-:W-:Y:S02]  /*5ae0*/  @!UP0 UIADD3 UR16, UPT, UPT, UR5, 0x200, URZ ;  /* 0x0000020005108890 */ /* 0x000fe4000fffe0ff */
[----:B------:R-:W-:Y:S02]  /*5af0*/  @!UP0 UIADD3 UR8, UPT, UPT, UR5, 0xa00, URZ ;  /* 0x00000a0005088890 */ /* 0x000fe4000fffe0ff */
[----:B------:R-:W-:Y:S01]  /*5b00*/  @!UP0 UIADD3 UR10, UPT, UPT, UR26, 0x20, URZ ;  /* 0x000000201a0a8890 */ /* 0x000fe2000fffe0ff */
[----:B------:R-:W-:Y:S01]  /*5b10*/  VOTEU.ALL UP0, P1 ;  /* 0x0000000000ff7886 */ /* 0x000fe20000800000 */
[----:B------:R-:W-:Y:S01]  /*5b20*/  UMOV UR11, UR19 ;  /* 0x00000013000b7c82 */ /* 0x000fe20008000000 */
[----:B------:R-:W-:Y:S02]  /*5b30*/  UPRMT UR4, UR64, 0x654, UR17 ;  /* 0x0000065440047896 */ /* 0x000fe40008000011 */
        /* <DEDUP_REMOVED lines=8> */
.L_x_199:
[----:B------:R-:W-:Y:S01]  /*5bc0*/  @!P1 R2UR UR7, R6 ;  /* 0x00000000060792ca */ /* 0x000fe200000e0000 */
[----:B------:R-:W-:Y:S01]  /*5bd0*/  UIADD3 UR4, UPT, UPT, UR6, 0x1, URZ ;  /* 0x0000000106047890 */ /* 0x000fe2000fffe0ff */
[----:B------:R-:W-:Y:S01]  /*5be0*/  @!P1 R2UR UR8, R8 ;  /* 0x00000000080892ca */ /* 0x000fe200000e0000 */
[----:B------:R-:W-:Y:S01]  /*5bf0*/  UIADD3 UR18, UPT, UPT, UR26, 0x10, URZ ;  /* 0x000000101a127890 */ /* 0x000fe2000fffe0ff */
[----:B-1----:R-:W-:Y:S01]  /*5c00*/  @!P1 IMAD.MOV.U32 R0, RZ, RZ, 0x1000 ;  /* 0x00001000ff009424 */ /* 0x002fe200078e00ff */
[----:B------:R-:W-:Y:S01]  /*5c10*/  UISETP.NE.AND UP0, UPT, UR4, 0x3, UPT ;  /* 0x000000030400788c */ /* 0x000fe2000bf05270 */
[----:B------:R-:W-:Y:S01]  /*5c20*/  VIADD R14, R14, 0x1 ;  /* 0x000000010e0e7836 */ /* 0x000fe20000000000 */
[----:B------:R-:W-:Y:S02]  /*5c30*/  UIADD3 UR17, UPT, UPT, UR5, 0x80, URZ ;  /* 0x0000008005117890 */ /* 0x000fe4000fffe0ff */
[----:B------:R-:W-:Y:S01]  /*5c40*/  USEL UR21, UR4, URZ, UP0 ;  /* 0x000000ff04157287 */ /* 0x000fe20008000000 */
[----:B------:R-:W-:Y:S01]  /*5c50*/  UMOV UR32, 0x0 ;  /* 0x0000000000207882 */ /* 0x000fe20000000000 */
[----:B------:R-:W-:Y:S02]  /*5c60*/  UMOV UR33, 0x10000000 ;  /* 0x1000000000217882 */ /* 0x000fe40000000000 */
[----:B------:R-:W-:Y:S01]  /*5c70*/  IMAD.U32 R11, RZ, RZ, UR7 ;  /* 0x00000007ff0b7e24 */ /* 0x000fe2000f8e00ff */
[----:B------:R-:W-:Y:S01]  /*5c80*/  USEL UR7, URZ, 0x1, UP0 ;  /* 0x00000001ff077887 */ /* 0x000fe20008000000 */
[----:B------:R-:W-:Y:S01]  /*5c90*/  IMAD.U32 R10, RZ, RZ, UR8 ;  /* 0x00000008ff0a7e24 */ /* 0x000fe2000f8e00ff */
[----:B------:R-:W-:Y:S01]  /*5ca0*/  VOTEU.ALL UP0, P1 ;  /* 0x0000000000ff7886 */ /* 0x000fe20000800000 */
[----:B------:R-:W-:Y:S01]  /*5cb0*/  UMOV UR19, UR27 ;  /* 0x0000001b00137c82 */ /* 0x000fe20008000000 */
[----:B------:R-:W-:Y:S01]  /*5cc0*/  @!P1 R2UR UR25, R11 ;  /* 0x000000000b1992ca */ /* 0x000fe200000e0000 */
[----:B------:R-:W-:Y:S01]  /*5cd0*/  UMOV UR20, UR44 ;  /* 0x0000002c00147c82 */ /* 0x000fe20008000000 */
[----:B------:R-:W-:Y:S01]  /*5ce0*/  @!P1 R2UR UR24, R10 ;  /* 0x000000000a1892ca */ /* 0x000fe200000e0000 */
[----:B------:R-:W-:Y:S01]  /*5cf0*/  @!UP0 ULEA UR4, UR6, UR29, 0xc ;  /* 0x0000001d06048291 */ /* 0x000fe2000f8e60ff */
[----:B------:R-:W-:Y:S01]  /*5d00*/  LOP3.LUT R9, R9, UR7, RZ, 0x3c, !PT ;  /* 0x0000000709097c12 */ /* 0x000fe2000f8e3cff */
[----:B------:R-:W-:Y:S02]  /*5d10*/  @!UP0 UIADD3 UR10, UPT, UPT, UR26, 0x30, URZ ;  /* 0x000000301a0a8890 */ /* 0x000fe4000fffe0ff */
[----:B------:R-:W-:Y:S01]  /*5d20*/  @!UP0 UIADD3 UR16, UPT, UPT, UR4, 0x200, URZ ;  /* 0x0000020004108890 */ /* 0x000fe2000fffe0ff */
[----:B------:R-:W-:Y:S01]  /*5d30*/  SHF.L.U32 R6, R9, 0x1f, RZ ;  /* 0x0000001f09067819 */ /* 0x000fe200000006ff */
[----:B------:R-:W-:Y:S01]  /*5d40*/  @!UP0 UIADD3 UR8, UPT, UPT, UR4, 0xa00, URZ ;  /* 0x00000a0004088890 */ /* 0x000fe2000fffe0ff */
[----:B------:R-:W-:Y:S01]  /*5d50*/  VOTEU.ALL UP0, P1 ;  /* 0x0000000000ff7886 */ /* 0x000fe20000800000 */
[----:B------:R-:W-:Y:S01]  /*5d60*/  UMOV UR11, UR27 ;  /* 0x0000001b000b7c82 */ /* 0x000fe20008000000 */
[----:B------:R-:W-:Y:S01]  /*5d70*/  UMOV UR12, UR44 ;  /* 0x0000002c000c7c82 */ /* 0x000fe20008000000 */
[----:B------:R-:W-:Y:S01]  /*5d80*/  UMOV UR9, UR17 ;  /* 0x0000001100097c82 */ /* 0x000fe20008000000 */
[----:B------:R-:W-:Y:S02]  /*5d90*/  UPRMT UR6, UR64, 0x654, UR17 ;  /* 0x0000065440067896 */ /* 0x000fe40008000011 */
[----:B------:R1:W-:Y:S01]  /*5da0*/  @!UP0 UTMALDG.3D [UR16], [UR24], desc[UR32] ;  /* 0x00002010180085b4 */ /* 0x0003e20008011000 */
[----:B------:R-:W-:Y:S01]  /*5db0*/  VOTEU.ALL UP0, P1 ;  /* 0x0000000000ff7886 */ /* 0x000fe20000800000 */
[----:B------:R-:W-:Y:S04]  /*5dc0*/  ULEA UR4, UR21, UR29, 0x3 ;  /* 0x0000001d15047291 */ /* 0x000fe8000f8e18ff */
[----:B------:R1:W-:Y:S01]  /*5dd0*/  @!UP0 UTMALDG.3D [UR8], [UR24], desc[UR32] ;  /* 0x00002008180085b4 */ /* 0x0003e20008011000 */
[----:B------:R1:W-:Y:S01]  /*5de0*/  @!P1 SYNCS.ARRIVE.TRANS64.RED.A0TR RZ, [UR5+0x80], R0 ;  /* 0x00008000ffff99a7 */ /* 0x0003e20008300405 */
[----:B------:R-:W-:Y:S03]  /*5df0*/  SYNCS.ARRIVE.TRANS64.RED.A1T0 RZ, [UR6], RZ ;  /* 0x000000ffffff79a7 */ /* 0x000fe60008100406 */
[----:B------:R-:W3:Y:S02]  /*5e00*/  SYNCS.PHASECHK.TRANS64.TRYWAIT P0, [UR4+0x98], R6 ;  /* 0x00009806ff0075a7 */ /* 0x000ee40008001104 */
[----:B-1-3--:R-:W-:Y:S05]  /*5e10*/  @!P0 BRA `(.L_x_93) ;  /* 0x00000060005c8947 */ /* 0x00afea0003800000 */
.L_x_201:
[----:B------:R-:W-:Y:S01]  /*5e20*/  UIADD3 UR17, UPT, UPT, UR4, 0x80, URZ ;  /* 0x0000008004117890 */ /* 0x000fe2000fffe0ff */
[----:B-1----:R-:W-:Y:S01]  /*5e30*/  @!P1 IADD3 R6, P0, PT, R16, 0x980, RZ ;  /* 0x0000098010069810 */ /* 0x002fe20007f1e0ff */
[----:B------:R-:W-:Y:S01]  /*5e40*/  UPLOP3.LUT UP1, UPT, UPT, UPT, UPT, 0x80, 0x8 ;  /* 0x000000000008789c */ /* 0x000fe20003f2f070 */
[----:B------:R-:W-:Y:S01]  /*5e50*/  R2UR UR32, R91 ;  /* 0x000000005b2072ca */ /* 0x000fe200000e0000 */
[----:B------:R-:W-:Y:S01]  /*5e60*/  UMOV UR24, 0x0 ;  /* 0x0000000000187882 */ /* 0x000fe20000000000 */
[----:B------:R-:W-:Y:S01]  /*5e70*/  @!P1 R2UR UR6, R6 ;  /* 0x00000000060692ca */ /* 0x000fe200000e0000 */
[----:B------:R-:W-:Y:S01]  /*5e80*/  @!P1 IMAD.X R0, RZ, RZ, R17, P0 ;  /* 0x000000ffff009224 */ /* 0x000fe200000e0611 */
[----:B------:R-:W-:Y:S01]  /*5e90*/  UMOV UR25, 0x10000000 ;  /* 0x1000000000197882 */ /* 0x000fe20000000000 */
[----:B------:R-:W-:Y:S01]  /*5ea0*/  UMOV UR20, UR44 ;  /* 0x0000002c00147c82 */ /* 0x000fe20008000000 */
[----:B------:R-:W-:Y:S01]  /*5eb0*/  UMOV UR12, UR44 ;  /* 0x0000002c000c7c82 */ /* 0x000fe20008000000 */
[----:B------:R-:W-:Y:S01]  /*5ec0*/  UMOV UR9, UR17 ;  /* 0x0000001100097c82 */ /* 0x000fe20008000000 */
[----:B------:R-:W-:Y:S01]  /*5ed0*/  @!P1 R2UR UR5, R0 ;  /* 0x00000000000592ca */ /* 0x000fe200000e0000 */
[----:B------:R-:W-:Y:S01]  /*5ee0*/  VOTEU.ALL UP0, P1 ;  /* 0x0000000000ff7886 */ /* 0x000fe20000800000 */
[----:B------:R-:W-:Y:S01]  /*5ef0*/  R2UR UR28, R92 ;  /* 0x000000005c1c72ca */ /* 0x000fe200000e0000 */
[----:B------:R-:W-:Y:S01]  /*5f00*/  UMOV UR44, UR30 ;  /* 0x0000001e002c7c82 */ /* 0x000fe20008000000 */
[C---:B------:R-:W-:Y:S02]  /*5f10*/  ISETP.NE.AND P0, PT, R14.reuse, 0x2, PT ;  /* 0x000000020e00780c */ /* 0x040fe40003f05270 */
[----:B------:R-:W-:Y:S01]  /*5f20*/  @!UP0 UIADD3 UR19, UPT, UPT, UR27, 0x40, URZ ;  /* 0x000000401b138890 */ /* 0x000fe2000fffe0ff */
[----:B------:R-:W-:Y:S01]  /*5f30*/  IMAD.U32 R10, RZ, RZ, UR6 ;  /* 0x00000006ff0a7e24 */ /* 0x000fe2000f8e00ff */
[----:B------:R-:W-:Y:S01]  /*5f40*/  @!UP0 UIADD3 UR10, UPT, UPT, UR26, 0x30, URZ ;  /* 0x000000301a0a8890 */ /* 0x000fe2000fffe0ff */
[----:B------:R-:W-:Y:S02]  /*5f50*/  SEL R0, RZ, 0x1, P0 ;  /* 0x00000001ff007807 */ /* 0x000fe40000000000 */
[----:B------:R-:W-:Y:S02]  /*5f60*/  SEL R14, R14, RZ, P0 ;  /* 0x000000ff0e0e7207 */ /* 0x000fe40000000000 */
[----:B------:R-:W-:Y:S01]  /*5f70*/  IMAD.U32 R11, RZ, RZ, UR5 ;  /* 0x00000005ff0b7e24 */ /* 0x000fe2000f8e00ff */
[----:B------:R-:W-:Y:S01]  /*5f80*/  @!P1 R2UR UR6, R10 ;  /* 0x000000000a0692ca */ /* 0x000fe200000e0000 */
[----:B------:R-:W-:Y:S01]  /*5f90*/  @!UP0 ULEA UR5, UR21, UR29, 0xc ;  /* 0x0000001d15058291 */ /* 0x000fe2000f8e60ff */
[----:B------:R-:W-:Y:S01]  /*5fa0*/  LOP3.LUT R13, R13, R0, RZ, 0x3c, !PT ;  /* 0x000000000d0d7212 */ /* 0x000fe200078e3cff */
[----:B------:R-:W-:Y:S01]  /*5fb0*/  UMOV UR11, UR19 ;  /* 0x00000013000b7c82 */ /* 0x000fe20008000000 */
[----:B------:R-:W-:Y:S01]  /*5fc0*/  @!P1 R2UR UR7, R11 ;  /* 0x000000000b0792ca */ /* 0x000fe200000e0000 */
[----:B------:R-:W-:Y:S02]  /*5fd0*/  @!UP0 UIADD3 UR16, UPT, UPT, UR5, 0x200, URZ ;  /* 0x0000020005108890 */ /* 0x000fe4000fffe0ff */
[----:B------:R-:W-:Y:S01]  /*5fe0*/  @!UP0 UIADD3 UR8, UPT, UPT, UR5, 0xa00, URZ ;  /* 0x00000a0005088890 */ /* 0x000fe2000fffe0ff */
[----:B------:R-:W-:Y:S01]  /*5ff0*/  VOTEU.ALL UP0, P1 ;  /* 0x0000000000ff7886 */ /* 0x000fe20000800000 */
[----:B------:R-:W-:Y:S02]  /*6000*/  UPRMT UR5, UR64, 0x654, UR17 ;  /* 0x0000065440057896 */ /* 0x000fe40008000011 */
[----:B------:R-:W-:Y:S06]  /*6010*/  UIADD3 UR27, UPT, UPT, UR14, UR28, URZ ;  /* 0x0000001c0e1b7290 */ /* 0x000fec000fffe0ff */
[----:B------:R1:W-:Y:S01]  /*6020*/  @!UP0 UTMALDG.3D [UR16], [UR6], desc[UR24] ;  /* 0x00001810060085b4 */ /* 0x0003e20008011000 */
[----:B------:R-:W-:Y:S05]  /*6030*/  VOTEU.ALL UP0, P1 ;  /* 0x0000000000ff7886 */ /* 0x000fea0000800000 */
[----:B------:R3:W-:Y:S01]  /*6040*/  @!UP0 UTMALDG.3D [UR8], [UR6], desc[UR24] ;  /* 0x00001808060085b4 */ /* 0x0007e20008011000 */
[----:B------:R4:W-:Y:S01]  /*6050*/  @!P1 SYNCS.ARRIVE.TRANS64.RED.A0TR RZ, [UR4+0x80], R7 ;  /* 0x00008007ffff99a7 */ /* 0x0009e20008300404 */
[----:B------:R-:W-:Y:S04]  /*6060*/  UIADD3 UR4, UPT, UPT, UR21, 0x1, URZ ;  /* 0x0000000115047890 */ /* 0x000fe8000fffe0ff */
[----:B------:R-:W-:Y:S01]  /*6070*/  UISETP.NE.AND UP0, UPT, UR4, 0x3, UPT ;  /* 0x000000030400788c */ /* 0x000fe2000bf05270 */
[----:B------:R-:W-:Y:S03]  /*6080*/  SYNCS.ARRIVE.TRANS64.RED.A1T0 RZ, [UR5], RZ ;  /* 0x000000ffffff79a7 */ /* 0x000fe60008100405 */
[----:B------:R-:W-:Y:S06]  /*6090*/  USEL UR5, URZ, 0x1, UP0 ;  /* 0x00000001ff057887 */ /* 0x000fec0008000000 */
[----:B------:R-:W-:Y:S01]  /*60a0*/  LOP3.LUT R15, R9, UR5, RZ, 0x3c, !PT ;  /* 0x00000005090f7c12 */ /* 0x000fe2000f8e3cff */
[----:B-1----:R-:W-:Y:S02]  /*60b0*/  UIADD3 UR20, UPT, UPT, UR13, UR32, URZ ;  /* 0x000000200d147290 */ /* 0x002fe4000fffe0ff */
[----:B---3--:R-:W-:Y:S01]  /*60c0*/  USEL UR12, UR4, URZ, UP0 ;  /* 0x000000ff040c7287 */ /* 0x008fe20008000000 */
[----:B------:R-:W-:Y:S11]  /*60d0*/  BRA.U UP2, `(.L_x_94) ;  /* 0xffffffed02807547 */ /* 0x000ff6000b83ffff */
[----:B------:R-:W-:Y:S01]  /*60e0*/  UIADD3 UR29, UPT, UPT, UR29, 0x98, URZ ;  /* 0x000000981d1d7890 */ /* 0x000fe2000fffe0ff */
[----:B------:R-:W-:-:S03]  /*60f0*/  SHF.L.U32 R2, R15, 0x1f, RZ ;  /* 0x0000001f0f027819 */ /* 0x000fc600000006ff */
[----:B------:R-:W-:-:S09]  /*6100*/  ULEA UR4, UR12, UR29, 0x3 ;  /* 0x0000001d0c047291 */ /* 0x000fd2000f8e18ff */
[----:B------:R-:W1:Y:S02]  /*6110*/  SYNCS.PHASECHK.TRANS64.TRYWAIT P0, [UR4], R2 ;  /* 0x00000002ff0075a7 */ /* 0x000e640008001104 */
[----:B-1----:R-:W-:Y:S05]  /*6120*/  @!P0 BRA `(.L_x_95) ;  /* 0x0000005c00b08947 */ /* 0x002fea0003800000 */
.L_x_203:
        /* <DEDUP_REMOVED lines=9> */
.L_x_205:
[----:B------:R-:W-:-:S04]  /*61c0*/  UIADD3 UR4, UPT, UPT, UR4, 0x1, URZ ;  /* 0x0000000104047890 */ /* 0x000fc8000fffe0ff */
[----:B------:R-:W-:-:S04]  /*61d0*/  UISETP.NE.AND UP0, UPT, UR4, 0x3, UPT ;  /* 0x000000030400788c */ /* 0x000fc8000bf05270 */
[----:B------:R-:W-:Y:S02]  /*61e0*/  USEL UR5, URZ, 0x1, UP0 ;  /* 0x00000001ff057887 */ /* 0x000fe40008000000 */
[----:B------:R-:W-:-:S04]  /*61f0*/  USEL UR4, UR4, URZ, UP0 ;  /* 0x000000ff04047287 */ /* 0x000fc80008000000 */
[----:B------:R-:W-:Y:S01]  /*6200*/  ULEA UR4, UR4, UR29, 0x3 ;  /* 0x0000001d04047291 */ /* 0x000fe2000f8e18ff */
[----:B-1----:R-:W-:-:S04]  /*6210*/  LOP3.LUT R2, R15, UR5, RZ, 0x3c, !PT ;  /* 0x000000050f027c12 */ /* 0x002fc8000f8e3cff */
[----:B------:R-:W-:Y:S01]  /*6220*/  SHF.L.U32 R2, R2, 0x1f, RZ ;  /* 0x0000001f02027819 */ /* 0x000fe200000006ff */
[----:B------:R-:W-:-:S07]  /*6230*/  IMAD.U32 R0, RZ, RZ, UR4 ;  /* 0x00000004ff007e24 */ /* 0x000fce000f8e00ff */
.L_x_97:
[----:B-1----:R1:W3:Y:S02]  /*6240*/  SYNCS.PHASECHK.TRANS64.TRYWAIT P0, [R0+URZ], R2 ;  /* 0x00000002000075a7 */ /* 0x0022e400080011ff */
[----:B---3--:R-:W-:Y:S05]  /*6250*/  @!P0 NANOSLEEP.SYNCS 0x989680 ;  /* 0x009896800000895d */ /* 0x008fea0003900000 */
[----:B------:R-:W3:Y:S02]  /*6260*/  @!P0 SYNCS.PHASECHK.TRANS64 P0, [R0+URZ], R2 ;  /* 0x00000002000085a7 */ /* 0x000ee400080010ff */
[----:B--23--:R-:W-:Y:S05]  /*6270*/  @P0 EXIT ;  /* 0x000000000000094d */ /* 0x00cfea0003800000 */
[----:B------:R-:W-:Y:S05]  /*6280*/  BRA `(.L_x_97) ;  /* 0xfffffffc00ec7947 */ /* 0x000fea000383ffff */
.L_x_83:
[----:B------:R-:W-:-:S06]  /*6290*/  UISETP.GE.AND UP0, UPT, UR21, 0x4, UPT ;  /* 0x000000041500788c */ /* 0x000fcc000bf06270 */
[----:B------:R-:W-:-:S13]  /*62a0*/  PLOP3.LUT P0, PT, PT, PT, UP0, 0x80, 0x8 ;  /* 0x000000000008781c */ /* 0x000fda0003f0f008 */
[----:B-1----:R-:W-:Y:S05]  /*62b0*/  @!P0 EXIT ;  /* 0x000000000000894d */ /* 0x002fea0003800000 */
[----:B------:R-:W-:Y:S01]  /*62c0*/  BAR.SYNC.DEFER_BLOCKING 0x6, 0xa0 ;  /* 0x0182800000007b1d */ /* 0x000fe20000010000 */
[C---:B------:R-:W-:Y:S01]  /*62d0*/  IMAD.SHL.U32 R83, R81.reuse, 0x10, RZ ;  /* 0x0000001051537824 */ /* 0x040fe200078e00ff */
[C---:B------:R-:W-:Y:S01]  /*62e0*/  LOP3.LUT R84, R86.reuse, 0x3, RZ, 0xc0, !PT ;  /* 0x0000000356547812 */ /* 0x040fe200078ec0ff */
[C---:B------:R-:W-:Y:S01]  /*62f0*/  IMAD.SHL.U32 R82, R81.reuse, 0x2, RZ ;  /* 0x0000000251527824 */ /* 0x040fe200078e00ff */
[----:B------:R-:W-:Y:S01]  /*6300*/  CS2R R78, SRZ ;  /* 0x00000000004e7805 */ /* 0x000fe2000001ff00 */
[----:B------:R-:W-:Y:S01]  /*6310*/  IMAD.SHL.U32 R2, R86, 0x200, RZ ;  /* 0x0000020056027824 */ /* 0x000fe200078e00ff */
[----:B------:R-:W-:Y:S01]  /*6320*/  UMOV UR4, 0x400 ;  /* 0x0000040000047882 */ /* 0x000fe20000000000 */
[----:B------:R-:W1:Y:S01]  /*6330*/  LDCU UR5, c[0x0][0x370] ;  /* 0x00006e00ff0577ac */ /* 0x000e620008000800 */
[----:B------:R-:W2:Y:S01]  /*6340*/  LDC.64 R74, c[0x0][0xcb0] ;  /* 0x00032c00ff4a7b82 */ /* 0x000ea20000000a00 */
[----:B------:R-:W-:Y:S01]  /*6350*/  IMAD.U32 R81, R81, 0x10000, RZ ;  /* 0x0001000051517824 */ /* 0x000fe200078e00ff */
[C---:B------:R-:W-:Y:S01]  /*6360*/  LOP3.LUT R6, R83.reuse, 0x40, RZ, 0xc0, !PT ;  /* 0x0000004053067812 */ /* 0x040fe200078ec0ff */
[----:B------:R-:W-:Y:S01]  /*6370*/  ULEA UR4, UR64, UR4, 0x18 ;  /* 0x0000000440047291 */ /* 0x000fe2000f8ec0ff */
[----:B------:R-:W-:Y:S01]  /*6380*/  LOP3.LUT R3, R83, 0x1b0, RZ, 0xc0, !PT ;  /* 0x000001b053037812 */ /* 0x000fe200078ec0ff */
[----:B------:R-:W3:Y:S01]  /*6390*/  LDCU.64 UR6, c[0x0][0xc90] ;  /* 0x00019200ff0677ac */ /* 0x000ee20008000a00 */
[----:B------:R-:W-:Y:S01]  /*63a0*/  LOP3.LUT R82, R6, 0x8, R82, 0xf8, !PT ;  /* 0x0000000806527812 */ /* 0x000fe200078ef852 */
[----:B------:R-:W-:Y:S01]  /*63b0*/  IMAD.MOV.U32 R80, RZ, RZ, RZ ;  /* 0x000000ffff507224 */ /* 0x000fe200078e00ff */
[----:B------:R-:W4:Y:S01]  /*63c0*/  LDC.64 R72, c[0x0][0xca8] ;  /* 0x00032a00ff487b82 */ /* 0x000f220000000a00 */
[----:B------:R-:W-:Y:S01]  /*63d0*/  LOP3.LUT R2, R3, 0x200, R2, 0xf8, !PT ;  /* 0x0000020003027812 */ /* 0x000fe200078ef802 */
[----:B------:R-:W-:Y:S01]  /*63e0*/  IMAD.MOV.U32 R77, RZ, RZ, RZ ;  /* 0x000000ffff4d7224 */ /* 0x000fe200078e00ff */
[----:B------:R-:W-:Y:S01]  /*63f0*/  LOP3.LUT R81, R81, 0x200000, RZ, 0xc0, !PT ;  /* 0x0020000051517812 */ /* 0x000fe200078ec0ff */
[----:B------:R-:W2:Y:S01]  /*6400*/  LDCU UR42, c[0x0][0xf0c] ;  /* 0x0001e180ff2a77ac */ /* 0x000ea20008000800 */
[----:B------:R-:W-:-:S02]  /*6410*/  LOP3.LUT P0, RZ, R83, 0x40, RZ, 0xc0, !PT ;  /* 0x0000004053ff7812 */ /* 0x000fc4000780c0ff */
[----:B------:R-:W-:Y:S01]  /*6420*/  LOP3.LUT R82, R2, R82, RZ, 0xfc, !PT ;  /* 0x0000005202527212 */ /* 0x000fe200078efcff */
[----:B------:R-:W2:Y:S01]  /*6430*/  LDS R0, [UR4+0x150] ;  /* 0x00015004ff007984 */ /* 0x000ea20008000800 */
[----:B-1----:R-:W-:Y:S01]  /*6440*/  IMAD.U32 R90, RZ, RZ, UR5 ;  /* 0x00000005ff5a7e24 */ /* 0x002fe2000f8e00ff */
[----:B------:R-:W1:Y:S01]  /*6450*/  LDCU UR5, c[0x0][0x374] ;  /* 0x00006e80ff0577ac */ /* 0x000e620008000800 */
[----:B------:R-:W-:Y:S01]  /*6460*/  P2R R2, PR, RZ, 0x1 ;  /* 0x00000001ff027803 */ /* 0x000fe20000000000 */
[----:B------:R-:W-:Y:S01]  /*6470*/  UIADD3 UR4, UPT, UPT, UR4, 0x200, URZ ;  /* 0x0000020004047890 */ /* 0x000fe2000fffe0ff */
[----:B---3--:R-:W-:Y:S01]  /*6480*/  IMAD.U32 R88, RZ, RZ, UR6 ;  /* 0x00000006ff587e24 */ /* 0x008fe2000f8e00ff */
[----:B------:R-:W-:Y:S01]  /*6490*/  MOV R87, UR7 ;  /* 0x0000000700577c02 */ /* 0x000fe20008000f00 */
[----:B------:R-:W3:Y:S03]  /*64a0*/  LDCU UR38, c[0x0][0xf30] ;  /* 0x0001e600ff2677ac */ /* 0x000ee60008000800 */
[----:B------:R-:W-:Y:S01]  /*64b0*/  MOV R94, UR4 ;  /* 0x00000004005e7c02 */ /* 0x000fe20008000f00 */
[----:B------:R-:W2:Y:S01]  /*64c0*/  LDCU.64 UR58, c[0x0][0xc88] ;  /* 0x00019100ff3a77ac */ /* 0x000ea20008000a00 */
[----:B------:R-:W2:Y:S01]  /*64d0*/  LDCU.64 UR40, c[0x0][0xf28] ;  /* 0x0001e500ff2877ac */ /* 0x000ea20008000a00 */
[----:B-1----:R-:W-:Y:S01]  /*64e0*/  IMAD.U32 R89, RZ, RZ, UR5 ;  /* 0x00000005ff597e24 */ /* 0x002fe2000f8e00ff */
[----:B------:R-:W1:Y:S01]  /*64f0*/  LDCU.128 UR60, c[0x0][0xf10] ;  /* 0x0001e200ff3c77ac */ /* 0x000e620008000c00 */
[----:B------:R-:W-:Y:S01]  /*6500*/  UMOV UR57, 0x1 ;  /* 0x0000000100397882 */ /* 0x000fe20000000000 */
[----:B------:R-:W-:Y:S01]  /*6510*/  UMOV UR45, URZ ;  /* 0x000000ff002d7c82 */ /* 0x000fe20008000000 */
[----:B------:R-:W-:Y:S01]  /*6520*/  UMOV UR56, URZ ;  /* 0x000000ff00387c82 */ /* 0x000fe20008000000 */
[----:B------:R-:W-:Y:S01]  /*6530*/  UMOV UR52, URZ ;  /* 0x000000ff00347c82 */ /* 0x000fe20008000000 */
[----:B-1234-:R-:W-:-:S07]  /*6540*/  IMAD.IADD R81, R0, 0x1, R81 ;  /* 0x0000000100517824 */ /* 0x01efce00078e0251 */
.L_x_156:
[----:B-1----:R-:W1:Y:S01]  /*6550*/  S2UR UR43, SR_CgaCtaId ;  /* 0x00000000002b79c3 */ /* 0x002e620000008800 */
[----:B------:R-:W-:Y:S01]  /*6560*/  UMOV UR4, 0x400 ;  /* 0x0000040000047882 */ /* 0x000fe20000000000 */
[----:B------:R-:W-:Y:S01]  /*6570*/  SHF.L.U32 R2, R78, 0x1f, RZ ;  /* 0x0000001f4e027819 */ /* 0x000fe200000006ff */
[----:B-1----:R-:W-:Y:S06]  /*6580*/  ULEA UR43, UR43, UR4, 0x18 ;  /* 0x000000042b2b7291 */ /* 0x002fec000f8ec0ff */
[C---:B------:R-:W-:Y:S02]  /*6590*/  LEA R0, R77.reuse, UR43, 0x3 ;  /* 0x0000002b4d007c11 */ /* 0x040fe4000f8e18ff */
[----:B------:R-:W-:Y:S02]  /*65a0*/  LEA R4, R77, UR43, 0x4 ;  /* 0x0000002b4d047c11 */ /* 0x000fe4000f8e20ff */
[----:B------:R-:W1:Y:S02]  /*65b0*/  SYNCS.PHASECHK.TRANS64.TRYWAIT P0, [R0+URZ+0xc0], R2 ;  /* 0x0000c002000075a7 */ /* 0x000e6400080011ff */
[----:B-1----:R-:W-:Y:S05]  /*65c0*/  @!P0 BRA `(.L_x_98) ;  /* 0x0000005800b88947 */ /* 0x002fea0003800000 */
.L_x_206:
[----:B------:R-:W-:Y:S01]  /*65d0*/  R2UR UR7, R93 ;  /* 0x000000005d0772ca */ /* 0x000fe200000e0000 */
[----:B------:R-:W2:Y:S01]  /*65e0*/  LDS.128 R4, [R4+0x130] ;  /* 0x0001300004047984 */ /* 0x000ea20000000c00 */
[----:B-1----:R-:W-:Y:S01]  /*65f0*/  VIADD R0, R0, 0xd0 ;  /* 0x000000d000007836 */ /* 0x002fe20000000000 */
[----:B------:R-:W-:Y:S04]  /*6600*/  UISETP.GE.AND UP0, UPT, UR39, 0x1, UPT ;  /* 0x000000012700788c */ /* 0x000fe8000bf06270 */
[----:B------:R-:W-:Y:S01]  /*6610*/  PRMT R0, RZ, 0x654, R0 ;  /* 0x00000654ff007816 */ /* 0x000fe20000000000 */
[----:B------:R-:W-:Y:S01]  /*6620*/  @!PT LDS RZ, [RZ] ;  /* 0x00000000fffff984 */ /* 0x000fe20000000800 */
[----:B------:R-:W-:Y:S01]  /*6630*/  @!PT LDS RZ, [RZ] ;  /* 0x00000000fffff984 */ /* 0x000fe20000000800 */
[----:B------:R-:W-:Y:S01]  /*6640*/  @!PT LDS RZ, [RZ] ;  /* 0x00000000fffff984 */ /* 0x000fe20000000800 */
[----:B------:R-:W-:Y:S01]  /*6650*/  @!PT LDS RZ, [RZ] ;  /* 0x00000000fffff984 */ /* 0x000fe20000000800 */
[----:B------:R1:W-:Y:S06]  /*6660*/  MEMBAR.ALL.CTA ;  /* 0x0000000000007992 */ /* 0x0003ec0000008000 */
[----:B-1----:R-:W1:Y:S02]  /*6670*/  FENCE.VIEW.ASYNC.S ;  /* 0x00000000000073c6 */ /* 0x002e640000000000 */
[----:B-1----:R1:W-:Y:S01]  /*6680*/  SYNCS.ARRIVE.TRANS64.RED.A1T0 RZ, [R0+URZ], RZ ;  /* 0x000000ff00ff79a7 */ /* 0x0023e200081004ff */
[----:B--2---:R-:W-:Y:S11]  /*6690*/  LOP3.LUT P0, RZ, R6, 0x1, RZ, 0xc0, !PT ;  /* 0x0000000106ff7812 */ /* 0x004ff6000780c0ff */
[----:B------:R-:W-:Y:S02]  /*66a0*/  @!UPT UIADD3 URZ, UPT, UPT, URZ, URZ, URZ ;  /* 0x000000fffffff290 */ /* 0x000fe4000fffe0ff */
[----:B------:R-:W-:Y:S01]  /*66b0*/  VOTEU.ANY UP1, P0 ;  /* 0x0000000000ff7886 */ /* 0x000fe20000020100 */
[----:B------:R-:W-:Y:S01]  /*66c0*/  PLOP3.LUT P0, PT, PT, PT, UP1, 0x80, 0x8 ;  /* 0x000000000008781c */ /* 0x000fe20003f0f018 */
[----:B------:R-:W-:Y:S06]  /*66d0*/  UP2UR UR4, UPR, URZ, 0x2 ;  /* 0x00000002ff047883 */ /* 0x000fec0008000000 */
[----:B------:R-:W-:Y:S06]  /*66e0*/  IMAD.U32 R95, RZ, RZ, UR4 ;  /* 0x00000004ff5f7e24 */ /* 0x000fec000f8e00ff */
[----:B------:R-:W-:Y:S02]  /*66f0*/  @P0 SHF.R.U32.HI R2, RZ, 0x10, R5 ;  /* 0x00000010ff020819 */ /* 0x000fe40000011605 */
[----:B------:R-:W-:Y:S02]  /*6700*/  @P0 MOV R3, R4 ;  /* 0x0000000400030202 */ /* 0x000fe40000000f00 */
[----:B------:R-:W-:Y:S02]  /*6710*/  @P0 R2UR UR4, R2 ;  /* 0x00000000020402ca */ /* 0x000fe400000e0000 */
[----:B------:R-:W-:Y:S02]  /*6720*/  @P0 LOP3.LUT R4, R5, 0xffff, RZ, 0xc0, !PT ;  /* 0x0000ffff05040812 */ /* 0x000fe400078ec0ff */
[----:B------:R-:W-:Y:S02]  /*6730*/  @P0 R2UR UR6, R3 ;  /* 0x00000000030602ca */ /* 0x000fe400000e0000 */
[----:B------:R-:W-:Y:S07]  /*6740*/  @P0 R2UR UR5, R4 ;  /* 0x00000000040502ca */ /* 0x000fee00000e0000 */
[----:B------:R-:W-:Y:S02]  /*6750*/  @UP1 UMOV UR7, UR4 ;  /* 0x0000000400071c82 */ /* 0x000fe40008000000 */
[----:B------:R-:W-:Y:S02]  /*6760*/  IMAD.U32 R93, RZ, RZ, UR7 ;  /* 0x00000007ff5d7e24 */ /* 0x000fe4000f8e00ff */
[----:B------:R-:W-:Y:S02]  /*6770*/  @UP1 UMOV UR37, UR6 ;  /* 0x0000000600251c82 */ /* 0x000fe40008000000 */
[----:B------:R-:W-:Y:S01]  /*6780*/  @UP1 UMOV UR36, UR5 ;  /* 0x0000000500241c82 */ /* 0x000fe20008000000 */
[----:B-1----:R-:W-:Y:S05]  /*6790*/  BRA.U !UP0, `(.L_x_99) ;  /* 0x0000000108d47547 */ /* 0x002fea000b800000 */
[----:B------:R-:W1:Y:S01]  /*67a0*/  LDCU UR13, c[0x0][0xf20] ;  /* 0x0001e400ff0d77ac */ /* 0x000e620008000800 */
[----:B------:R-:W-:Y:S02]  /*67b0*/  R2UR UR14, R89 ;  /* 0x00000000590e72ca */ /* 0x000fe400000e0000 */
[----:B------:R-:W-:Y:S01]  /*67c0*/  R2UR UR12, R90 ;  /* 0x000000005a0c72ca */ /* 0x000fe200000e0000 */
[----:B------:R-:W-:Y:S02]  /*67d0*/  UISETP.NE.AND UP0, UPT, UR62, 0x1, UPT ;  /* 0x000000013e00788c */ /* 0x000fe4000bf05270 */
[----:B------:R-:W-:Y:S02]  /*67e0*/  UIMAD.WIDE.U32 UR8, UR36, UR63, URZ ;  /* 0x0000003f240872a5 */ /* 0x000fe4000f8e00ff */
[----:B------:R-:W-:Y:S02]  /*67f0*/  UIMAD.WIDE.U32 UR10, UR37, UR60, URZ ;  /* 0x0000003c250a72a5 */ /* 0x000fe4000f8e00ff */
[----:B------:R-:W-:Y:S02]  /*6800*/  UISETP.NE.AND UP1, UPT, UR42, 0x1, UPT ;  /* 0x000000012a00788c */ /* 0x000fe4000bf25270 */
[----:B------:R-:W-:Y:S02]  /*6810*/  UISETP.NE.AND UP2, UPT, UR39, 0x1, UPT ;  /* 0x000000012700788c */ /* 0x000fe4000bf45270 */
[----:B------:R-:W-:Y:S02]  /*6820*/  UIMAD.WIDE.U32 UR4, UR14, UR63, URZ ;  /* 0x0000003f0e0472a5 */ /* 0x000fe4000f8e00ff */
[----:B------:R-:W-:Y:S05]  /*6830*/  UIMAD.WIDE.U32 UR6, UR12, UR60, URZ ;  /* 0x0000003c0c0672a5 */ /* 0x000fea000f8e00ff */
[----:B------:R-:W-:Y:S02]  /*6840*/  UMOV UR4, UR5 ;  /* 0x0000000500047c82 */ /* 0x000fe40008000000 */
[----:B-1----:R-:W-:Y:S03]  /*6850*/  USHF.R.U32.HI UR5, URZ, UR13, UR4 ;  /* 0x0000000dff057299 */ /* 0x002fe60008011604 */
[----:B------:R-:W-:Y:S02]  /*6860*/  UMOV UR4, UR7 ;  /* 0x0000000700047c82 */ /* 0x000fe40008000000 */
[----:B------:R-:W-:Y:S02]  /*6870*/  USHF.R.U32.HI UR7, URZ, UR61, UR4 ;  /* 0x0000003dff077299 */ /* 0x000fe40008011604 */
[----:B------:R-:W-:Y:S02]  /*6880*/  USEL UR4, UR14, UR5, !UP0 ;  /* 0x000000050e047287 */ /* 0x000fe4000c000000 */
[----:B------:R-:W-:Y:S01]  /*6890*/  USEL UR7, UR12, UR7, !UP1 ;  /* 0x000000070c077287 */ /* 0x000fe2000c800000 */
[----:B------:R-:W-:Y:S01]  /*68a0*/  UMOV UR5, UR9 ;  /* 0x0000000900057c82 */ /* 0x000fe20008000000 */
[----:B------:R-:W-:Y:S02]  /*68b0*/  UIMAD.WIDE.U32 UR8, UR4, UR40, URZ ;  /* 0x00000028040872a5 */ /* 0x000fe4000f8e00ff */
[----:B------:R-:W-:Y:S03]  /*68c0*/  USHF.R.U32.HI UR6, URZ, UR13, UR5 ;  /* 0x0000000dff067299 */ /* 0x000fe60008011605 */
[----:B------:R-:W-:Y:S01]  /*68d0*/  UMOV UR5, UR11 ;  /* 0x0000000b00057c82 */ /* 0x000fe20008000000 */
[----:B------:R-:W-:Y:S02]  /*68e0*/  UIMAD.WIDE.U32 UR10, UR7, UR40, URZ ;  /* 0x00000028070a72a5 */ /* 0x000fe4000f8e00ff */
[----:B------:R-:W-:Y:S02]  /*68f0*/  USHF.R.U32.HI UR12, URZ, UR61, UR5 ;  /* 0x0000003dff0c7299 */ /* 0x000fe40008011605 */
[----:B------:R-:W-:Y:S01]  /*6900*/  USEL UR6, UR36, UR6, !UP0 ;  /* 0x0000000624067287 */ /* 0x000fe2000c000000 */
[----:B------:R-:W-:Y:S02]  /*6910*/  UMOV UR5, UR9 ;  /* 0x0000000900057c82 */ /* 0x000fe40008000000 */
[----:B------:R-:W-:Y:S01]  /*6920*/  UMOV UR10, UR11 ;  /* 0x0000000b000a7c82 */ /* 0x000fe20008000000 */
[----:B------:R-:W-:Y:S02]  /*6930*/  @UP2 USHF.R.U32.HI UR4, URZ, UR41, UR5 ;  /* 0x00000029ff042299 */ /* 0x000fe40008011605 */
[----:B------:R-:W-:Y:S02]  /*6940*/  @UP2 USHF.R.U32.HI UR7, URZ, UR41, UR10 ;  /* 0x00000029ff072299 */ /* 0x000fe4000801160a */
[----:B------:R-:W-:Y:S02]  /*6950*/  UIMAD UR4, UR39, UR4, URZ ;  /* 0x00000004270472a4 */ /* 0x000fe4000f8e02ff */
[----:B------:R-:W-:Y:S02]  /*6960*/  UIMAD.WIDE.U32 UR10, UR6, UR40, URZ ;  /* 0x00000028060a72a5 */ /* 0x000fe4000f8e00ff */
[----:B------:R-:W-:Y:S02]  /*6970*/  USEL UR5, UR37, UR12, !UP1 ;  /* 0x0000000c25057287 */ /* 0x000fe4000c800000 */
[----:B------:R-:W-:Y:S02]  /*6980*/  UIMAD UR8, UR39, UR7, URZ ;  /* 0x00000007270872a4 */ /* 0x000fe4000f8e02ff */
[----:B------:R-:W-:Y:S03]  /*6990*/  UISETP.GE.AND UP0, UPT, UR6, UR4, UPT ;  /* 0x000000040600728c */ /* 0x000fe6000bf06270 */
[----:B------:R-:W-:Y:S01]  /*69a0*/  UMOV UR4, UR11 ;  /* 0x0000000b00047c82 */ /* 0x000fe20008000000 */
[----:B------:R-:W-:Y:S02]  /*69b0*/  UISETP.GE.OR UP0, UPT, UR5, UR8, UP0 ;  /* 0x000000080500728c */ /* 0x000fe40008706670 */
[----:B------:R-:W-:Y:S02]  /*69c0*/  USHF.R.U32.HI UR4, URZ, UR41, UR4 ;  /* 0x00000029ff047299 */ /* 0x000fe40008011604 */
[----:B------:R-:W-:Y:S02]  /*69d0*/  UIMAD.WIDE.U32 UR8, UR5, UR40, URZ ;  /* 0x00000028050872a5 */ /* 0x000fe4000f8e00ff */
[----:B------:R-:W-:Y:S02]  /*69e0*/  USEL UR11, UR6, UR4, !UP2 ;  /* 0x00000004060b7287 */ /* 0x000fe4000d000000 */
[----:B------:R-:W-:Y:S02]  /*69f0*/  UIADD3 UR8, UPT, UPT, -UR5, URZ, URZ ;  /* 0x000000ff05087290 */ /* 0x000fe4000fffe1ff */
[----:B------:R-:W-:Y:S01]  /*6a00*/  UIADD3 UR10, UPT, UPT, -UR11, URZ, URZ ;  /* 0x000000ff0b0a7290 */ /* 0x000fe2000fffe1ff */
[----:B------:R-:W-:Y:S01]  /*6a10*/  @!UP0 UMOV UR4, UR9 ;  /* 0x0000000900048c82 */ /* 0x000fe20008000000 */
[----:B------:R-:W-:Y:S02]  /*6a20*/  UIADD3 UR9, UPT, UPT, -UR6, URZ, URZ ;  /* 0x000000ff06097290 */ /* 0x000fe4000fffe1ff */
[----:B------:R-:W-:Y:S02]  /*6a30*/  @!UP0 USHF.R.U32.HI UR4, URZ, UR41, UR4 ;  /* 0x00000029ff048299 */ /* 0x000fe40008011604 */
[----:B------:R-:W-:Y:S02]  /*6a40*/  UIMAD UR10, UR39, UR10, UR6 ;  /* 0x0000000a270a72a4 */ /* 0x000fe4000f8e0206 */
[----:B------:R-:W-:Y:S04]  /*6a50*/  @!UP0 USEL UR4, UR5, UR4, !UP2 ;  /* 0x0000000405048287 */ /* 0x000fe8000d000000 */
[----:B------:R-:W-:Y:S02]  /*6a60*/  @!UP0 UIMAD UR10, UR7, UR10, UR4 ;  /* 0x0000000a070a82a4 */ /* 0x000fe4000f8e0204 */
[----:B------:R-:W-:Y:S02]  /*6a70*/  @!UP0 UIADD3 UR11, UPT, UPT, UR11, -UR4, URZ ;  /* 0x800000040b0b8290 */ /* 0x000fe4000fffe0ff */
[----:B------:R-:W-:Y:S02]  /*6a80*/  UIMAD UR7, UR42, UR8, UR37 ;  /* 0x000000082a0772a4 */ /* 0x000fe4000f8e0225 */
[----:B------:R-:W-:Y:S02]  /*6a90*/  @!UP0 UIMAD UR6, UR11, UR39, UR5 ;  /* 0x000000270b0682a4 */ /* 0x000fe4000f8e0205 */
[----:B------:R-:W-:Y:S01]  /*6aa0*/  UIMAD UR4, UR62, UR9, UR36 ;  /* 0x000000093e0472a4 */ /* 0x000fe2000f8e0224 */
[----:B------:R-:W-:Y:S02]  /*6ab0*/  @!UP0 UMOV UR5, UR10 ;  /* 0x0000000a00058c82 */ /* 0x000fe40008000000 */
[----:B------:R-:W-:Y:S02]  /*6ac0*/  UIMAD UR37, UR5, UR42, UR7 ;  /* 0x0000002a052572a4 */ /* 0x000fe4000f8e0207 */
[----:B------:R-:W-:Y:S11]  /*6ad0*/  UIMAD UR36, UR6, UR62, UR4 ;  /* 0x0000003e062472a4 */ /* 0x000ff6000f8e0204 */
[----:B------:R-:W-:Y:S01]  /*6ae0*/  @!UPT UIADD3 URZ, UPT, UPT, URZ, URZ, URZ ;  /* 0x000000fffffff290 */ /* 0x000fe2000fffe0ff */
.L_x_99:
[----:B------:R-:W-:Y:S01]  /*6af0*/  UISETP.NE.AND UP0, UPT, UR38, 0x1, UPT ;  /* 0x000000012600788c */ /* 0x000fe2000bf05270 */
[----:B------:R-:W-:Y:S01]  /*6b00*/  R2UR UR11, R94 ;  /* 0x000000005e0b72ca */ /* 0x000fe200000e0000 */
[----:B------:R-:W-:Y:S01]  /*6b10*/  USHF.L.U32 UR50, UR27, 0x7, URZ ;  /* 0x000000071b327899 */ /* 0x000fe200080006ff */
[----:B------:R-:W-:Y:S01]  /*6b20*/  IADD3 R77, PT, PT, R77, 0x1, RZ ;  /* 0x000000014d4d7810 */ /* 0x000fe20007ffe0ff */
[----:B------:R-:W-:Y:S07]  /*6b30*/  USHF.L.U32 UR49, UR20, 0x6, URZ ;  /* 0x0000000614317899 */ /* 0x000fee00080006ff */
[----:B------:R-:W1:Y:S01]  /*6b40*/  @!UP0 LDCU.128 UR12, c[0x0][0xf10] ;  /* 0x0001e200ff0c87ac */ /* 0x000e620008000c00 */
[----:B------:R-:W2:Y:S01]  /*6b50*/  @!UP0 LDCU UR5, c[0x0][0xf0c] ;  /* 0x0001e180ff0587ac */ /* 0x000ea20008000800 */
[----:B------:R-:W3:Y:S01]  /*6b60*/  @!UP0 LDCU UR10, c[0x0][0xf20] ;  /* 0x0001e400ff0a87ac */ /* 0x000ee20008000800 */
[----:B-1----:R-:W-:Y:S02]  /*6b70*/  UIMAD.WIDE.U32 UR8, UR37, UR12, URZ ;  /* 0x0000000c250872a5 */ /* 0x002fe4000f8e00ff */
[----:B------:R-:W-:Y:S02]  /*6b80*/  UIMAD.WIDE.U32 UR6, UR36, UR15, URZ ;  /* 0x0000000f240672a5 */ /* 0x000fe4000f8e00ff */
[----:B------:R-:W-:Y:S03]  /*6b90*/  @!UP0 UISETP.NE.AND UP1, UPT, UR14, 0x1, UPT ;  /* 0x000000010e00888c */ /* 0x000fe6000bf25270 */
[----:B------:R-:W-:Y:S01]  /*6ba0*/  @!UP0 UMOV UR4, UR9 ;  /* 0x0000000900048c82 */ /* 0x000fe20008000000 */
[----:B--2---:R-:W-:Y:S02]  /*6bb0*/  @!UP0 UISETP.NE.AND UP2, UPT, UR5, 0x1, UPT ;  /* 0x000000010500888c */ /* 0x004fe4000bf45270 */
[----:B------:R-:W-:Y:S01]  /*6bc0*/  @!UP0 USHF.R.U32.HI UR4, URZ, UR13, UR4 ;  /* 0x0000000dff048299 */ /* 0x000fe20008011604 */
[----:B------:R-:W-:Y:S02]  /*6bd0*/  @!UP0 UMOV UR6, UR7 ;  /* 0x0000000700068c82 */ /* 0x000fe40008000000 */
[----:B---3--:R-:W-:Y:S02]  /*6be0*/  @!UP0 USHF.R.U32.HI UR6, URZ, UR10, UR6 ;  /* 0x0000000aff068299 */ /* 0x008fe40008011606 */
[----:B------:R-:W-:Y:S02]  /*6bf0*/  @!UP0 USEL UR7, UR37, UR4, !UP2 ;  /* 0x0000000425078287 */ /* 0x000fe4000d000000 */
[----:B------:R-:W-:Y:S04]  /*6c00*/  @!UP0 USEL UR6, UR36, UR6, !UP1 ;  /* 0x0000000624068287 */ /* 0x000fe8000c800000 */
[----:B------:R-:W-:Y:S02]  /*6c10*/  @!UP0 UIADD3 UR4, UPT, UPT, -UR7, UR6, URZ ;  /* 0x0000000607048290 */ /* 0x000fe4000fffe1ff */
[----:B------:R-:W-:Y:S02]  /*6c20*/  @!UP0 UIADD3 UR6, UPT, UPT, UR7, -UR6, URZ ;  /* 0x8000000607068290 */ /* 0x000fe4000fffe0ff */
[----:B------:R-:W-:Y:S02]  /*6c30*/  @!UP0 UIMAD UR37, UR4, UR5, UR37 ;  /* 0x00000005042582a4 */ /* 0x000fe4000f8e0225 */
[----:B------:R-:W-:Y:S02]  /*6c40*/  @!UP0 UIMAD UR36, UR6, UR14, UR36 ;  /* 0x0000000e062482a4 */ /* 0x000fe4000f8e0224 */
[----:B------:R-:W-:Y:S09]  /*6c50*/  ULOP3.LUT UP0, URZ, UR11, 0x90, URZ, 0xc0, !UPT ;  /* 0x000000900bff7892 */ /* 0x000ff2000f80c0ff */
[----:B------:R-:W-:Y:S05]  /*6c60*/  BRA.U !UP0, `(.L_x_100) ;  /* 0x00000001087c7547 */ /* 0x000fea000b800000 */
[----:B------:R-:W1:Y:S01]  /*6c70*/  LDCU.64 UR8, c[0x4][0x80] ;  /* 0x01001000ff0877ac */ /* 0x000e620008000a00 */
[----:B------:R-:W-:Y:S01]  /*6c80*/  MOV R2, 0x0 ;  /* 0x0000000000027802 */ /* 0x000fe20000000f00 */
[----:B------:R-:W-:Y:S02]  /*6c90*/  HFMA2 R12, -RZ, RZ, 0, 5.9604644775390625e-08 ;  /* 0x00000001ff0c7431 */ /* 0x000fe400000001ff */
[----:B------:R-:W-:Y:S01]  /*6ca0*/  IMAD.MOV.U32 R8, RZ, RZ, 0x70 ;  /* 0x00000070ff087424 */ /* 0x000fe200078e00ff */
[----:B------:R2:W3:Y:S01]  /*6cb0*/  LDC.64 R14, c[0x4][R2] ;  /* 0x01000000020e7b82 */ /* 0x0004e20000000a00 */
[----:B------:R-:W4:Y:S01]  /*6cc0*/  LDCU.64 UR6, c[0x4][0x88] ;  /* 0x01001100ff0677ac */ /* 0x000f220008000a00 */
[----:B------:R-:W-:Y:S01]  /*6cd0*/  IMAD.MOV.U32 R13, RZ, RZ, RZ ;  /* 0x000000ffff0d7224 */ /* 0x000fe200078e00ff */
[----:B------:R-:W2:Y:S01]  /*6ce0*/  LDCU.64 UR4, c[0x4][0x8] ;  /* 0x01000100ff0477ac */ /* 0x000ea20008000a00 */
[----:B-1----:R-:W-:Y:S01]  /*6cf0*/  MOV R5, UR9 ;  /* 0x0000000900057c02 */ /* 0x002fe20008000f00 */
[----:B------:R-:W-:Y:S01]  /*6d00*/  IMAD.U32 R4, RZ, RZ, UR8 ;  /* 0x00000008ff047e24 */ /* 0x000fe2000f8e00ff */
[----:B----4-:R-:W-:Y:S01]  /*6d10*/  MOV R7, UR7 ;  /* 0x0000000700077c02 */ /* 0x010fe20008000f00 */
[----:B------:R-:W-:Y:S01]  /*6d20*/  IMAD.U32 R6, RZ, RZ, UR6 ;  /* 0x00000006ff067e24 */ /* 0x000fe2000f8e00ff */
[----:B--2---:R-:W-:Y:S01]  /*6d30*/  MOV R11, UR5 ;  /* 0x00000005000b7c02 */ /* 0x004fe20008000f00 */
[----:B------:R-:W-:Y:S02]  /*6d40*/  IMAD.U32 R10, RZ, RZ, UR4 ;  /* 0x00000004ff0a7e24 */ /* 0x000fe4000f8e00ff */
[----:B------:R-:W-:Y:S07]  /*6d50*/  LEPC R20, `(.L_x_101) ;  /* 0x000000001014794e */ /* 0x000fee0000000000 */
[----:B---3-5:R-:W-:Y:S05]  /*6d60*/  CALL.ABS.NOINC R14 ;  /* 0x000000000e007343 */ /* 0x028fea0003c00000 */
.L_x_101:
[----:B------:R-:W1:Y:S01]  /*6d70*/  LDCU.64 UR8, c[0x4][0x80] ;  /* 0x01001000ff0877ac */ /* 0x000e620008000a00 */
[----:B------:R-:W2:Y:S01]  /*6d80*/  LDC.64 R2, c[0x4][R2] ;  /* 0x0100000002027b82 */ /* 0x000ea20000000a00 */
[----:B------:R-:W-:Y:S02]  /*6d90*/  HFMA2 R12, -RZ, RZ, 0, 5.9604644775390625e-08 ;  /* 0x00000001ff0c7431 */ /* 0x000fe400000001ff */
[----:B------:R-:W-:Y:S02]  /*6da0*/  IMAD.MOV.U32 R8, RZ, RZ, 0x70 ;  /* 0x00000070ff087424 */ /* 0x000fe400078e00ff */
[----:B------:R-:W-:Y:S01]  /*6db0*/  IMAD.MOV.U32 R13, RZ, RZ, RZ ;  /* 0x000000ffff0d7224 */ /* 0x000fe200078e00ff */
[----:B------:R-:W3:Y:S01]  /*6dc0*/  LDCU.64 UR6, c[0x4][0x88] ;  /* 0x01001100ff0677ac */ /* 0x000ee20008000a00 */
[----:B------:R-:W4:Y:S01]  /*6dd0*/  LDCU.64 UR4, c[0x4][0x8] ;  /* 0x01000100ff0477ac */ /* 0x000f220008000a00 */
[----:B-1----:R-:W-:Y:S02]  /*6de0*/  MOV R4, UR8 ;  /* 0x0000000800047c02 */ /* 0x002fe40008000f00 */
[----:B------:R-:W-:Y:S02]  /*6df0*/  MOV R5, UR9 ;  /* 0x0000000900057c02 */ /* 0x000fe40008000f00 */
[----:B---3--:R-:W-:Y:S01]  /*6e00*/  MOV R7, UR7 ;  /* 0x0000000700077c02 */ /* 0x008fe20008000f00 */
[----:B------:R-:W-:Y:S01]  /*6e10*/  IMAD.U32 R6, RZ, RZ, UR6 ;  /* 0x00000006ff067e24 */ /* 0x000fe2000f8e00ff */
[----:B----4-:R-:W-:Y:S01]  /*6e20*/  MOV R11, UR5 ;  /* 0x00000005000b7c02 */ /* 0x010fe20008000f00 */
[----:B------:R-:W-:Y:S02]  /*6e30*/  IMAD.U32 R10, RZ, RZ, UR4 ;  /* 0x00000004ff0a7e24 */ /* 0x000fe4000f8e00ff */
[----:B------:R-:W-:Y:S07]  /*6e40*/  LEPC R20, `(.L_x_100) ;  /* 0x000000001014794e */ /* 0x000fee0000000000 */
[----:B--2---:R-:W-:Y:S05]  /*6e50*/  CALL.ABS.NOINC R2 ;  /* 0x0000000002007343 */ /* 0x004fea0003c00000 */
.L_x_100:
[----:B------:R-:W-:Y:S02]  /*6e60*/  R2UR UR6, R96 ;  /* 0x00000000600672ca */ /* 0x000fe400000e0000 */
[----:B------:R-:W-:Y:S02]  /*6e70*/  R2UR UR5, R88 ;  /* 0x00000000580572ca */ /* 0x000fe400000e0000 */
[----:B------:R-:W-:Y:S02]  /*6e80*/  R2UR UR4, R87 ;  /* 0x00000000570472ca */ /* 0x000fe400000e0000 */
[----:B------:R-:W-:Y:S02]  /*6e90*/  ISETP.NE.U32.AND P4, PT, R74, RZ, PT ;  /* 0x000000ff4a00720c */ /* 0x000fe40003f85070 */
[----:B------:R-:W-:Y:S02]  /*6ea0*/  ISETP.NE.U32.AND P2, PT, RZ, UR58, PT ;  /* 0x0000003aff007c0c */ /* 0x000fe4000bf45070 */
[----:B------:R-:W-:Y:S02]  /*6eb0*/  ISETP.NE.AND.EX P4, PT, R75, RZ, PT, P4 ;  /* 0x000000ff4b00720c */ /* 0x000fe40003f85340 */
[----:B------:R-:W-:Y:S01]  /*6ec0*/  ISETP.NE.AND.EX P2, PT, RZ, UR59, PT, P2 ;  /* 0x0000003bff007c0c */ /* 0x000fe2000bf45320 */
[----:B------:R-:W-:Y:S02]  /*6ed0*/  UISETP.NE.AND UP2, UPT, UR6, URZ, UPT ;  /* 0x000000ff0600728c */ /* 0x000fe4000bf45270 */
[----:B------:R-:W-:Y:S04]  /*6ee0*/  UISETP.NE.U32.AND UP0, UPT, UR5, URZ, UPT ;  /* 0x000000ff0500728c */ /* 0x000fe8000bf05070 */
[----:B------:R-:W-:Y:S01]  /*6ef0*/  UISETP.NE.AND.EX UP1, UPT, UR4, URZ, UPT, UP0 ;  /* 0x000000ff0400728c */ /* 0x000fe2000bf25300 */
[----:B------:R-:W-:Y:S01]  /*6f00*/  PLOP3.LUT P1, PT, PT, PT, UP2, 0x80, 0x8 ;  /* 0x000000000008781c */ /* 0x000fe20003f2f028 */
[----:B------:R-:W-:Y:S03]  /*6f10*/  UPLOP3.LUT UP0, UPT, UPT, UPT, UPT, 0x40, 0x4 ;  /* 0x000000000004789c */ /* 0x000fe60003f0e870 */
[----:B------:R-:W-:Y:S06]  /*6f20*/  @UP2 UPLOP3.LUT UP0, UPT, UPT, UPT, UP1, 0x80, 0x8 ;  /* 0x000000000008289c */ /* 0x000fec0003f0f010 */
[----:B------:R-:W-:Y:S01]  /*6f30*/  PLOP3.LUT P0, PT, PT, PT, UP0, 0x80, 0x8 ;  /* 0x000000000008781c */ /* 0x000fe20003f0f008 */
[----:B------:R-:W-:Y:S01]  /*6f40*/  @!UPT UIADD3 URZ, UPT, UPT, URZ, URZ, URZ ;  /* 0x000000fffffff290 */ /* 0x000fe2000fffe0ff */
[----:B------:R-:W-:Y:S11]  /*6f50*/  BRA.U !UP1, `(.L_x_102) ;  /* 0x0000000109407547 */ /* 0x000ff6000b800000 */
[----:B------:R-:W-:Y:S01]  /*6f60*/  UISETP.NE.U32.AND UP0, UPT, UR58, URZ, UPT ;  /* 0x000000ff3a00728c */ /* 0x000fe2000bf05070 */
[----:B------:R-:W-:Y:S01]  /*6f70*/  R2UR UR6, R88 ;  /* 0x00000000580672ca */ /* 0x000fe200000e0000 */
[----:B------:R-:W1:Y:S01]  /*6f80*/  LDCU.64 UR8, c[0x0][0x358] ;  /* 0x00006b00ff0877ac */ /* 0x000e620008000a00 */
[----:B------:R-:W-:Y:S02]  /*6f90*/  HFMA2 R85, -RZ, RZ, 0, 5.9604644775390625e-08 ;  /* 0x00000001ff557431 */ /* 0x000fe400000001ff */
[----:B------:R-:W-:Y:S01]  /*6fa0*/  IMAD.MOV.U32 R0, RZ, RZ, 0x1 ;  /* 0x00000001ff007424 */ /* 0x000fe200078e00ff */
[----:B------:R-:W-:Y:S06]  /*6fb0*/  UISETP.NE.AND.EX UP0, UPT, UR59, URZ, UPT, UP0 ;  /* 0x000000ff3b00728c */ /* 0x000fec000bf05300 */
[----:B------:R-:W-:Y:S05]  /*6fc0*/  PLOP3.LUT P3, PT, PT, PT, UP0, 0x80, 0x8 ;  /* 0x000000000008781c */ /* 0x000fea0003f6f008 */
[----:B------:R-:W2:Y:S01]  /*6fd0*/  @UP0 LDCU.64 UR4, c[0x0][0xc88] ;  /* 0x00019100ff0407ac */ /* 0x000ea20008000a00 */
[----:B------:R-:W-:Y:S07]  /*6fe0*/  @UP0 UIMAD UR6, UR44, UR6, URZ ;  /* 0x000000062c0602a4 */ /* 0x000fee000f8e02ff */
[----:B------:R-:W-:Y:S01]  /*6ff0*/  @!P3 PRMT R85, R0, 0x7610, R85 ;  /* 0x000076100055b816 */ /* 0x000fe20000000055 */
[----:B--2---:R-:W-:Y:S06]  /*7000*/  @UP0 UIMAD.WIDE UR4, UR6, 0x4, UR4 ;  /* 0x00000004060408a5 */ /* 0x004fec000f8e0204 */
[----:B------:R-:W-:Y:S02]  /*7010*/  IMAD.U32 R2, RZ, RZ, UR4 ;  /* 0x00000004ff027e24 */ /* 0x000fe4000f8e00ff */
[----:B------:R-:W-:Y:S03]  /*7020*/  IMAD.U32 R3, RZ, RZ, UR5 ;  /* 0x00000005ff037e24 */ /* 0x000fe6000f8e00ff */
[----:B------:R-:W2:Y:S02]  /*7030*/  @!UP0 LDCU UR4, c[0x0][0xc80] ;  /* 0x00019000ff0487ac */ /* 0x000ea40008000800 */
[----:B-1---5:R1:W5:Y:S02]  /*7040*/  @P3 LDG.E R45, desc[UR8][R2.64] ;  /* 0x00000008022d3981 */ /* 0x022364000c1e1900 */
[----:B-12---:R-:W-:Y:S02]  /*7050*/  @!P3 MOV R45, UR4 ;  /* 0x00000004002dbc02 */ /* 0x006fe40008000f00 */
.L_x_102:
[----:B------:R-:W-:Y:S05]  /*7060*/  @!P4 BRA `(.L_x_103) ;  /* 0x000000000024c947 */ /* 0x000fea0003800000 */
[----:B------:R-:W-:Y:S01]  /*7070*/  ISETP.NE.U32.AND P3, PT, R72, RZ, PT ;  /* 0x000000ff4800720c */ /* 0x000fe20003f65070 */
[----:B------:R-:W1:Y:S03]  /*7080*/  LDCU.64 UR4, c[0x0][0x358] ;  /* 0x00006b00ff0477ac */ /* 0x000e660008000a00 */
[----:B------:R-:W-:Y:S11]  /*7090*/  ISETP.NE.AND.EX P3, PT, R73, RZ, PT, P3 ;  /* 0x000000ff4900720c */ /* 0x000ff60003f65330 */
[----:B------:R-:W-:Y:S02]  /*70a0*/  @!UPT UIADD3 URZ, UPT, UPT, URZ, URZ, URZ ;  /* 0x000000fffffff290 */ /* 0x000fe4000fffe0ff */
[----:B------:R-:W2:Y:S01]  /*70b0*/  @P3 LDC.64 R2, c[0x0][0xca8] ;  /* 0x00032a00ff023b82 */ /* 0x000ea20000000a00 */
[----:B------:R-:W-:Y:S04]  /*70c0*/  @P3 IMAD R0, R74, UR44, RZ ;  /* 0x0000002c4a003c24 */ /* 0x000fe8000f8e02ff */
[----:B--2---:R-:W-:Y:S05]  /*70d0*/  @P3 IMAD.WIDE R2, R0, 0x4, R2 ;  /* 0x0000000400023825 */ /* 0x004fea00078e0202 */
[----:B-1---5:R1:W5:Y:S02]  /*70e0*/  @P3 LDG.E R43, desc[UR4][R2.64] ;  /* 0x00000004022b3981 */ /* 0x022364000c1e1900 */
[----:B-1----:R-:W2:Y:S02]  /*70f0*/  @!P3 LDC R43, c[0x0][0xca0] ;  /* 0x00032800ff2bbb82 */ /* 0x002ea40000000800 */
.L_x_103:
[----:B-----5:R-:W-:Y:S01]  /*7100*/  FSETP.NEU.AND P3, PT, R45, RZ, PT ;  /* 0x000000ff2d00720b */ /* 0x020fe20003f6d000 */
[----:B------:R-:W-:Y:S01]  /*7110*/  ULOP3.LUT UR4, UR57, 0x1, URZ, 0x3c, !UPT ;  /* 0x0000000139047892 */ /* 0x000fe2000f8e3cff */
[----:B------:R-:W-:Y:S01]  /*7120*/  SEL R4, RZ, 0xffffffff, P2 ;  /* 0xffffffffff047807 */ /* 0x000fe20001000000 */
[----:B------:R-:W-:Y:S01]  /*7130*/  IMAD.U32 R51, RZ, RZ, UR45 ;  /* 0x0000002dff337e24 */ /* 0x000fe2000f8e00ff */
[----:B------:R-:W-:Y:S01]  /*7140*/  @P1 LOP3.LUT P2, RZ, R85, 0xff, RZ, 0xc0, !PT ;  /* 0x000000ff55ff1812 */ /* 0x000fe2000784c0ff */
[----:B------:R-:W-:Y:S01]  /*7150*/  IMAD.MOV.U32 R98, RZ, RZ, 0x10 ;  /* 0x00000010ff627424 */ /* 0x000fe200078e00ff */
[----:B------:R-:W-:Y:S01]  /*7160*/  @P1 SEL R0, RZ, 0xffffffff, P3 ;  /* 0xffffffffff001807 */ /* 0x000fe20001800000 */
[----:B------:R-:W-:Y:S01]  /*7170*/  IMAD.U32 R112, RZ, RZ, UR4 ;  /* 0x00000004ff707e24 */ /* 0x000fe2000f8e00ff */
[----:B------:R-:W-:Y:S01]  /*7180*/  LEA R104, R80, UR43, 0x3 ;  /* 0x0000002b50687c11 */ /* 0x000fe2000f8e18ff */
[----:B------:R-:W-:Y:S01]  /*7190*/  IMAD.SHL.U32 R99, R82, 0x2, RZ ;  /* 0x0000000252637824 */ /* 0x000fe200078e00ff */
[----:B------:R-:W-:Y:S01]  /*71a0*/  @P0 SEL R0, R4, R0, !P2 ;  /* 0x0000000004000207 */ /* 0x000fe20005000000 */
[----:B------:R-:W-:Y:S01]  /*71b0*/  IMAD.SHL.U32 R51, R51, 0x1000, RZ ;  /* 0x0000100033337824 */ /* 0x000fe200078e00ff */
[----:B------:R-:W-:Y:S01]  /*71c0*/  PLOP3.LUT P2, PT, PT, PT, UP1, 0x80, 0x8 ;  /* 0x000000000008781c */ /* 0x000fe20003f4f018 */
[----:B------:R-:W-:Y:S01]  /*71d0*/  BSSY B1, `(.L_x_104) ;  /* 0x000003b000017945 */ /* 0x000fe20003800000 */
[----:B------:R-:W-:Y:S01]  /*71e0*/  @P1 LOP3.LUT R0, R0, 0x1, RZ, 0xc0, !PT ;  /* 0x0000000100001812 */ /* 0x000fe200078ec0ff */
[----:B------:R-:W-:Y:S01]  /*71f0*/  IMAD.MOV.U32 R107, RZ, RZ, 0x1 ;  /* 0x00000001ff6b7424 */ /* 0x000fe200078e00ff */
[----:B------:R-:W-:Y:S01]  /*7200*/  LOP3.LUT P4, R76, R85, 0xff, RZ, 0xc0, !PT ;  /* 0x000000ff554c7812 */ /* 0x000fe2000788c0ff */
[----:B------:R-:W-:Y:S01]  /*7210*/  IMAD R105, R80, 0x40, R81 ;  /* 0x0000004050697824 */ /* 0x000fe200078e0251 */
[----:B------:R-:W-:Y:S01]  /*7220*/  ISETP.NE.U32.OR P5, PT, R0, 0x1, !P1 ;  /* 0x000000010000780c */ /* 0x000fe20004fa5470 */
[----:B------:R-:W-:Y:S01]  /*7230*/  IMAD.U32 R0, RZ, RZ, UR45 ;  /* 0x0000002dff007e24 */ /* 0x000fe2000f8e00ff */
[----:B------:R-:W-:Y:S01]  /*7240*/  SEL R3, RZ, 0xffffffff, P3 ;  /* 0xffffffffff037807 */ /* 0x000fe20001800000 */
[----:B------:R-:W-:Y:S01]  /*7250*/  IMAD.U32 R106, RZ, RZ, UR45 ;  /* 0x0000002dff6a7e24 */ /* 0x000fe2000f8e00ff */
[----:B------:R-:W-:Y:S02]  /*7260*/  LOP3.LUT P6, RZ, R83, 0x40, RZ, 0xc0, !PT ;  /* 0x0000004053ff7812 */ /* 0x000fe400078cc0ff */
[----:B------:R-:W-:Y:S02]  /*7270*/  CS2R R70, SRZ ;  /* 0x0000000000467805 */ /* 0x000fe4000001ff00 */
[----:B------:R-:W-:Y:S02]  /*7280*/  LEA R0, R0, UR43, 0x3 ;  /* 0x0000002b00007c11 */ /* 0x000fe4000f8e18ff */
[----:B------:R-:W-:Y:S02]  /*7290*/  CS2R R68, SRZ ;  /* 0x0000000000447805 */ /* 0x000fe4000001ff00 */
[----:B------:R-:W-:Y:S02]  /*72a0*/  @P2 SEL R3, R4, R3, !P4 ;  /* 0x0000000304032207 */ /* 0x000fe40006000000 */
[----:B------:R-:W-:Y:S02]  /*72b0*/  CS2R R66, SRZ ;  /* 0x0000000000427805 */ /* 0x000fe4000001ff00 */
[----:B------:R-:W-:Y:S02]  /*72c0*/  SEL R98, R98, 0xfffffff0, !P6 ;  /* 0xfffffff062627807 */ /* 0x000fe40007000000 */
[----:B------:R-:W-:Y:S02]  /*72d0*/  CS2R R64, SRZ ;  /* 0x0000000000407805 */ /* 0x000fe4000001ff00 */
[----:B------:R-:W-:Y:S02]  /*72e0*/  LOP3.LUT R3, R3, 0x1, RZ, 0xc0, !PT ;  /* 0x0000000103037812 */ /* 0x000fe400078ec0ff */
[----:B------:R-:W-:Y:S02]  /*72f0*/  CS2R R58, SRZ ;  /* 0x00000000003a7805 */ /* 0x000fe4000001ff00 */
[----:B------:R-:W-:Y:S02]  /*7300*/  @P5 SHF.L.U32 R2, R112, 0x1f, RZ ;  /* 0x0000001f70025819 */ /* 0x000fe400000006ff */
[----:B------:R-:W-:Y:S02]  /*7310*/  CS2R R56, SRZ ;  /* 0x0000000000387805 */ /* 0x000fe4000001ff00 */
[----:B------:R-:W-:Y:S02]  /*7320*/  IADD3 R50, PT, PT, R51, UR43, R99 ;  /* 0x0000002b33327c10 */ /* 0x000fe4000fffe063 */
[----:B------:R-:W-:Y:S01]  /*7330*/  CS2R R54, SRZ ;  /* 0x0000000000367805 */ /* 0x000fe2000001ff00 */
[----:B------:R1:W3:Y:S01]  /*7340*/  @P5 SYNCS.PHASECHK.TRANS64.TRYWAIT P1, [R0+URZ+0x80], R2 ;  /* 0x00008002000055a7 */ /* 0x0002e200080211ff */
[----:B------:R-:W-:Y:S02]  /*7350*/  ISETP.NE.U32.AND P2, PT, R3, 0x1, PT ;  /* 0x000000010300780c */ /* 0x000fe40003f45070 */
[----:B------:R-:W-:Y:S02]  /*7360*/  CS2R R52, SRZ ;  /* 0x0000000000347805 */ /* 0x000fe4000001ff00 */
[----:B------:R-:W-:Y:S01]  /*7370*/  P2R R97, PR, RZ, 0x20 ;  /* 0x00000020ff617803 */ /* 0x000fe20000000000 */
[----:B------:R-:W-:Y:S01]  /*7380*/  IMAD.IADD R49, R50, 0x1, R98 ;  /* 0x0000000132317824 */ /* 0x000fe200078e0262 */
[----:B------:R-:W-:Y:S02]  /*7390*/  P2R R113, PR, RZ, 0x4 ;  /* 0x00000004ff717803 */ /* 0x000fe40000000000 */
[----:B-1----:R-:W-:Y:S04]  /*73a0*/  SHF.L.U32 R2, R79, 0x1f, RZ ;  /* 0x0000001f4f027819 */ /* 0x002fe800000006ff */
[----:B------:R1:W4:Y:S01]  /*73b0*/  SYNCS.PHASECHK.TRANS64.TRYWAIT P0, [R104+URZ+0xe0], R2 ;  /* 0x0000e002680075a7 */ /* 0x00032200080011ff */
[----:B---3--:R-:W-:Y:S01]  /*73c0*/  @P5 SEL R107, RZ, 0x1, !P1 ;  /* 0x00000001ff6b5807 */ /* 0x008fe20004800000 */
[----:B-1----:R-:W-:Y:S06]  /*73d0*/  @!P5 BRA `(.L_x_105) ;  /* 0x000000000068d947 */ /* 0x002fec0003800000 */
[----:B------:R-:W-:Y:S01]  /*73e0*/  ISETP.NE.AND P1, PT, R107, RZ, PT ;  /* 0x000000ff6b00720c */ /* 0x000fe20003f25270 */
[----:B------:R-:W-:Y:S01]  /*73f0*/  BSSY B0, `(.L_x_106) ;  /* 0x000000d000007945 */ /* 0x000fe20003800000 */
[----:B------:R-:W-:Y:S02]  /*7400*/  CS2R R54, SRZ ;  /* 0x0000000000367805 */ /* 0x000fe4000001ff00 */
[----:B------:R-:W-:Y:S02]  /*7410*/  CS2R R52, SRZ ;  /* 0x0000000000347805 */ /* 0x000fe4000001ff00 */
[----:B------:R-:W-:Y:S02]  /*7420*/  CS2R R58, SRZ ;  /* 0x00000000003a7805 */ /* 0x000fe4000001ff00 */
[----:B------:R-:W-:Y:S02]  /*7430*/  CS2R R56, SRZ ;  /* 0x0000000000387805 */ /* 0x000fe4000001ff00 */
[----:B------:R-:W-:Y:S02]  /*7440*/  CS2R R66, SRZ ;  /* 0x0000000000427805 */ /* 0x000fe4000001ff00 */
[----:B------:R-:W-:Y:S02]  /*7450*/  CS2R R64, SRZ ;  /* 0x0000000000407805 */ /* 0x000fe4000001ff00 */
[----:B------:R-:W-:Y:S02]  /*7460*/  CS2R R70, SRZ ;  /* 0x0000000000467805 */ /* 0x000fe4000001ff00 */
[----:B------:R-:W-:Y:S01]  /*7470*/  CS2R R68, SRZ ;  /* 0x0000000000447805 */ /* 0x000fe2000001ff00 */
[----:B------:R-:W-:Y:S06]  /*7480*/  @P1 BRA `(.L_x_107) ;  /* 0x00000000000c1947 */ /* 0x000fec0003800000 */
[----:B------:R-:W-:Y:S04]  /*7490*/  SHF.L.U32 R3, R112, 0x1f, RZ ;  /* 0x0000001f70037819 */ /* 0x000fe800000006ff */
[----:B------:R-:W1:Y:S02]  /*74a0*/  SYNCS.PHASECHK.TRANS64.TRYWAIT P1, [R0+URZ+0x80], R3 ;  /* 0x00008003000075a7 */ /* 0x000e6400080211ff */
[----:B-1----:R-:W-:Y:S05]  /*74b0*/  @!P1 BRA `(.L_x_108) ;  /* 0x0000004c00109947 */ /* 0x002fea0003800000 */
.L_x_107:
[----:B------:R-:W-:Y:S05]  /*74c0*/  BSYNC B0 ;  /* 0x0000000000007941 */ /* 0x000fea0003800000 */
.L_x_106:
[----:B------:R-:W-:Y:S01]  /*74d0*/  ISETP.NE.AND P1, PT, R113, RZ, PT ;  /* 0x000000ff7100720c */ /* 0x000fe20003f25270 */
[----:B------:R-:W-:Y:S04]  /*74e0*/  UIADD3 UR4, UPT, UPT, UR45, 0x1, URZ ;  /* 0x000000012d047890 */ /* 0x000fe8000fffe0ff */
[----:B------:R-:W-:Y:S04]  /*74f0*/  UISETP.NE.AND UP0, UPT, UR4, 0x3, UPT ;  /* 0x000000030400788c */ /* 0x000fe8000bf05270 */
[----:B------:R-:W-:Y:S02]  /*7500*/  USEL UR5, URZ, 0x1, UP0 ;  /* 0x00000001ff057887 */ /* 0x000fe40008000000 */
[----:B------:R-:W-:Y:S02]  /*7510*/  USEL UR4, UR4, URZ, UP0 ;  /* 0x000000ff04047287 */ /* 0x000fe40008000000 */
[----:B------:R3:W1:Y:S02]  /*7520*/  @P1 LDS.128 R52, [R50+0x200] ;  /* 0x0002000032341984 */ /* 0x0006640000000c00 */
[----:B------:R-:W-:Y:S02]  /*7530*/  LOP3.LUT R112, R112, UR5, RZ, 0x3c, !PT ;  /* 0x0000000570707c12 */ /* 0x000fe4000f8e3cff */
[----:B------:R3:W1:Y:S01]  /*7540*/  @P1 LDS.128 R56, [R49+0x200] ;  /* 0x0002000031381984 */ /* 0x0006620000000c00 */
[----:B------:R-:W-:Y:S03]  /*7550*/  IMAD.U32 R106, RZ, RZ, UR4 ;  /* 0x00000004ff6a7e24 */ /* 0x000fe6000f8e00ff */
[----:B------:R3:W1:Y:S04]  /*7560*/  @P1 LDS.128 R64, [R50+0xa00] ;  /* 0x000a000032401984 */ /* 0x0006680000000c00 */
[----:B------:R3:W1:Y:S02]  /*7570*/  @P1 LDS.128 R68, [R49+0xa00] ;  /* 0x000a000031441984 */ /* 0x0006640000000c00 */
.L_x_105:
[----:B------:R-:W-:Y:S05]  /*7580*/  BSYNC B1 ;  /* 0x0000000000017941 */ /* 0x000fea0003800000 */
.L_x_104:
[----:B------:R-:W-:Y:S01]  /*7590*/  HFMA2 R39, -RZ, RZ, 0, 0 ;  /* 0x00000000ff277431 */ /* 0x000fe200000001ff */
[----:B-1----:R-:W-:Y:S01]  /*75a0*/  SHF.R.U32.HI R0, RZ, 0x15, R105 ;  /* 0x00000015ff007819 */ /* 0x002fe20000011669 */
[----:B----4-:R-:W-:Y:S06]  /*75b0*/  @P0 BRA `(.L_x_109) ;  /* 0x0000000000080947 */ /* 0x010fec0003800000 */
[----:B------:R-:W1:Y:S02]  /*75c0*/  SYNCS.PHASECHK.TRANS64.TRYWAIT P0, [R104+URZ+0xe0], R2 ;  /* 0x0000e002680075a7 */ /* 0x000e6400080011ff */
[----:B-1----:R-:W-:Y:S05]  /*75d0*/  @!P0 BRA `(.L_x_110) ;  /* 0x0000004800dc8947 */ /* 0x002fea0003800000 */
.L_x_109:
[----:B-1----:R-:W-:Y:S01]  /*75e0*/  LOP3.LUT R2, R0, 0x3, RZ, 0xc0, !PT ;  /* 0x0000000300027812 */ /* 0x002fe200078ec0ff */
[----:B------:R-:W-:Y:S01]  /*75f0*/  IMAD.MOV.U32 R38, RZ, RZ, RZ ;  /* 0x000000ffff267224 */ /* 0x000fe200078e00ff */
[----:B------:R-:W-:Y:S02]  /*7600*/  CS2R R36, SRZ ;  /* 0x0000000000247805 */ /* 0x000fe4000001ff00 */
[----:B------:R-:W-:Y:S02]  /*7610*/  CS2R R34, SRZ ;  /* 0x0000000000227805 */ /* 0x000fe4000001ff00 */
[----:B------:R-:W-:Y:S02]  /*7620*/  ISETP.NE.AND P0, PT, R84, R2, PT ;  /* 0x000000025400720c */ /* 0x000fe40003f05270 */
[----:B------:R-:W-:Y:S02]  /*7630*/  CS2R R32, SRZ ;  /* 0x0000000000207805 */ /* 0x000fe4000001ff00 */
        /* <DEDUP_REMOVED lines=13> */
[----:B------:R-:W-:Y:S11]  /*7710*/  LOP3.LUT P0, RZ, R0, 0x3, R86, 0x48, !PT ;  /* 0x0000000300ff7812 */ /* 0x000ff60007804856 */
[----:B------:R-:W-:Y:S02]  /*7720*/  @!UPT UIADD3 URZ, UPT, UPT, URZ, URZ, URZ ;  /* 0x000000fffffff290 */ /* 0x000fe4000fffe0ff */
[----:B------:R-:W-:Y:S05]  /*7730*/  @!P0 BRA `(.L_x_112) ;  /* 0x0000000000408947 */ /* 0x000fea0003800000 */
[----:B------:R-:W1:Y:S01]  /*7740*/  LDCU.64 UR8, c[0x4][0x70] ;  /* 0x01000e00ff0877ac */ /* 0x000e620008000a00 */
[----:B------:R-:W-:Y:S01]  /*7750*/  MOV R15, 0x0 ;  /* 0x00000000000f7802 */ /* 0x000fe20000000f00 */
[----:B------:R-:W-:Y:S02]  /*7760*/  HFMA2 R12, -RZ, RZ, 0, 5.9604644775390625e-08 ;  /* 0x00000001ff0c7431 */ /* 0x000fe400000001ff */
[----:B------:R-:W-:Y:S02]  /*7770*/  IMAD.MOV.U32 R8, RZ, RZ, 0x192 ;  /* 0x00000192ff087424 */ /* 0x000fe400078e00ff */
[----:B------:R-:W-:Y:S01]  /*7780*/  IMAD.MOV.U32 R13, RZ, RZ, RZ ;  /* 0x000000ffff0d7224 */ /* 0x000fe200078e00ff */
[----:B------:R-:W4:Y:S01]  /*7790*/  LDCU.64 UR6, c[0x4][0x78] ;  /* 0x01000f00ff0677ac */ /* 0x000f220008000a00 */
[----:B------:R-:W2:Y:S01]  /*77a0*/  LDC.64 R14, c[0x4][R15] ;  /* 0x010000000f0e7b82 */ /* 0x000ea20000000a00 */
[----:B------:R-:W5:Y:S01]  /*77b0*/  LDCU.64 UR4, c[0x4][0x10] ;  /* 0x01000200ff0477ac */ /* 0x000f620008000a00 */
[----:B-1----:R-:W-:Y:S01]  /*77c0*/  MOV R5, UR9 ;  /* 0x0000000900057c02 */ /* 0x002fe20008000f00 */
[----:B------:R-:W-:Y:S01]  /*77d0*/  IMAD.U32 R4, RZ, RZ, UR8 ;  /* 0x00000008ff047e24 */ /* 0x000fe2000f8e00ff */
[----:B----4-:R-:W-:Y:S01]  /*77e0*/  MOV R7, UR7 ;  /* 0x0000000700077c02 */ /* 0x010fe20008000f00 */
[----:B------:R-:W-:Y:S01]  /*77f0*/  IMAD.U32 R6, RZ, RZ, UR6 ;  /* 0x00000006ff067e24 */ /* 0x000fe2000f8e00ff */
[----:B-----5:R-:W-:Y:S01]  /*7800*/  MOV R11, UR5 ;  /* 0x00000005000b7c02 */ /* 0x020fe20008000f00 */
[----:B------:R-:W-:Y:S02]  /*7810*/  IMAD.U32 R10, RZ, RZ, UR4 ;  /* 0x00000004ff0a7e24 */ /* 0x000fe4000f8e00ff */
[----:B------:R-:W-:Y:S07]  /*7820*/  LEPC R20, `(.L_x_112) ;  /* 0x000000001014794e */ /* 0x000fee0000000000 */
[----:B--23--:R-:W-:Y:S05]  /*7830*/  CALL.ABS.NOINC R14 ;  /* 0x000000000e007343 */ /* 0x00cfea0003c00000 */
.L_x_112:
[----:B------:R-:W-:Y:S05]  /*7840*/  WARPSYNC.ALL ;  /* 0x0000000000007948 */ /* 0x000fea0003800000 */
[C---:B------:R-:W-:Y:S01]  /*7850*/  R2UR UR4, R105.reuse ;  /* 0x00000000690472ca */ /* 0x040fe200000e0000 */
[----:B------:R-:W-:Y:S05]  /*7860*/  VIADD R0, R105, 0x20 ;  /* 0x0000002069007836 */ /* 0x000fea0000000000 */
[----:B------:R-:W-:Y:S04]  /*7870*/  SHF.R.U32.HI R0, RZ, 0x15, R0 ;  /* 0x00000015ff007819 */ /* 0x000fe80000011600 */
[----:B------:R-:W-:Y:S03]  /*7880*/  LOP3.LUT P0, RZ, R0, 0x3, R86, 0x48, !PT ;  /* 0x0000000300ff7812 */ /* 0x000fe60007804856 */
[----:B------:R-:W1:Y:S10]  /*7890*/  LDTM.x16 R24, tmem[UR4] ;  /* 0x00000004001879ee */ /* 0x000e740008240000 */
[----:B-1----:R-:W-:Y:S05]  /*78a0*/  @!P0 BRA `(.L_x_113) ;  /* 0x0000000000408947 */ /* 0x002fea0003800000 */
        /* <DEDUP_REMOVED lines=16> */
.L_x_113:
[----:B------:R-:W-:Y:S05]  /*79b0*/  WARPSYNC.ALL ;  /* 0x0000000000007948 */ /* 0x000fea0003800000 */
[----:B------:R-:W-:Y:S11]  /*79c0*/  R2UR UR4, R105 ;  /* 0x00000000690472ca */ /* 0x000ff600000e0000 */
[----:B------:R-:W-:Y:S02]  /*79d0*/  @!UPT UIADD3 URZ, UPT, UPT, URZ, URZ, URZ ;  /* 0x000000fffffff290 */ /* 0x000fe4000fffe0ff */
[----:B------:R-:W1:Y:S02]  /*79e0*/  LDTM.x16 R4, tmem[UR4+0x20] ;  /* 0x00002004000479ee */ /* 0x000e640008240000 */
[----:B-1----:R-:W-:Y:S01]  /*79f0*/  NOP ;  /* 0x0000000000007918 */ /* 0x002fe20000000000 */
.L_x_111:
[----:B------:R-:W-:Y:S01]  /*7a00*/  SHF.L.U32 R20, R52, 0x10, RZ ;  /* 0x0000001034147819 */ /* 0x000fe200000006ff */
[C---:B--2---:R-:W-:Y:S01]  /*7a10*/  FMUL R0, R43.reuse, R24 ;  /* 0x000000182b007220 */ /* 0x044fe20000400000 */
[----:B------:R-:W-:Y:S01]  /*7a20*/  ISETP.NE.AND P0, PT, R84, R2, PT ;  /* 0x000000025400720c */ /* 0x000fe20003f05270 */
[----:B------:R-:W-:Y:S01]  /*7a30*/  FMUL R2, R43, R25 ;  /* 0x000000192b027220 */ /* 0x000fe20000400000 */
[----:B------:R-:W-:Y:S01]  /*7a40*/  LOP3.LUT R21, R52, 0xffff0000, RZ, 0xc0, !PT ;  /* 0xffff000034157812 */ /* 0x000fe200078ec0ff */
[----:B------:R-:W-:Y:S01]  /*7a50*/  FFMA R0, R45, R20, R0 ;  /* 0x000000142d007223 */ /* 0x000fe20000000000 */
[----:B------:R-:W-:Y:S01]  /*7a60*/  SHF.L.U32 R22, R53, 0x10, RZ ;  /* 0x0000001035167819 */ /* 0x000fe200000006ff */
[----:B------:R-:W-:Y:S01]  /*7a70*/  FMUL R3, R43, R26 ;  /* 0x0000001a2b037220 */ /* 0x000fe20000400000 */
[----:B------:R-:W-:Y:S01]  /*7a80*/  LOP3.LUT R23, R53, 0xffff0000, RZ, 0xc0, !PT ;  /* 0xffff000035177812 */ /* 0x000fe200078ec0ff */
[----:B------:R-:W-:Y:S01]  /*7a90*/  FFMA R2, R45, R21, R2 ;  /* 0x000000152d027223 */ /* 0x000fe20000000002 */
[C---:B------:R-:W-:Y:S01]  /*7aa0*/  SHF.L.U32 R40, R54.reuse, 0x10, RZ ;  /* 0x0000001036287819 */ /* 0x040fe200000006ff */
[----:B------:R-:W-:Y:S01]  /*7ab0*/  FMUL R20, R43, R27 ;  /* 0x0000001b2b147220 */ /* 0x000fe20000400000 */
[----:B------:R-:W-:Y:S01]  /*7ac0*/  LOP3.LUT R41, R54, 0xffff0000, RZ, 0xc0, !PT ;  /* 0xffff000036297812 */ /* 0x000fe200078ec0ff */
[----:B------:R-:W-:Y:S01]  /*7ad0*/  FFMA R3, R45, R22, R3 ;  /* 0x000000162d037223 */ /* 0x000fe20000000003 */
[----:B------:R-:W-:Y:S01]  /*7ae0*/  F2FP.BF16.F32.PACK_AB R60, R2, R0 ;  /* 0x00000000023c723e */ /* 0x000fe200000010ff */
[----:B------:R-:W-:Y:S01]  /*7af0*/  FMUL R21, R43, R28 ;  /* 0x0000001c2b157220 */ /* 0x000fe20000400000 */
[----:B------:R-:W-:Y:S01]  /*7b00*/  LOP3.LUT R42, R69, 0xffff0000, RZ, 0xc0, !PT ;  /* 0xffff0000452a7812 */ /* 0x000fe200078ec0ff */
[----:B------:R-:W-:Y:S01]  /*7b10*/  FMUL R22, R43, R29 ;  /* 0x0000001d2b167220 */ /* 0x000fe20000400000 */
[----:B------:R-:W-:Y:S01]  /*7b20*/  SHF.L.U32 R44, R70, 0x10, RZ ;  /* 0x00000010462c7819 */ /* 0x000fe200000006ff */
[----:B------:R-:W-:Y:S01]  /*7b30*/  FFMA R20, R45, R23, R20 ;  /* 0x000000172d147223 */ /* 0x000fe20000000014 */
[----:B------:R-:W-:Y:S01]  /*7b40*/  SHF.L.U32 R23, R55, 0x10, RZ ;  /* 0x0000001037177819 */ /* 0x000fe200000006ff */
[----:B------:R-:W-:Y:S01]  /*7b50*/  FFMA R21, R45, R40, R21 ;  /* 0x000000282d157223 */ /* 0x000fe20000000015 */
[----:B------:R-:W-:Y:S01]  /*7b60*/  LOP3.LUT R40, R55, 0xffff0000, RZ, 0xc0, !PT ;  /* 0xffff000037287812 */ /* 0x000fe200078ec0ff */
[----:B------:R-:W-:Y:S01]  /*7b70*/  FFMA R22, R45, R41, R22 ;  /* 0x000000292d167223 */ /* 0x000fe20000000016 */
[----:B------:R-:W-:Y:S01]  /*7b80*/  F2FP.BF16.F32.PACK_AB R61, R20, R3 ;  /* 0x00000003143d723e */ /* 0x000fe200000010ff */
[C---:B------:R-:W-:Y:S01]  /*7b90*/  FMUL R0, R43.reuse, R30 ;  /* 0x0000001e2b007220 */ /* 0x040fe20000400000 */
[----:B------:R-:W-:Y:S01]  /*7ba0*/  LOP3.LUT R41, R58, 0xffff0000, RZ, 0xc0, !PT ;  /* 0xffff00003a297812 */ /* 0x000fe200078ec0ff */
[----:B------:R-:W-:Y:S01]  /*7bb0*/  FMUL R2, R43, R31 ;  /* 0x0000001f2b027220 */ /* 0x000fe20000400000 */
[----:B------:R-:W-:Y:S01]  /*7bc0*/  F2FP.BF16.F32.PACK_AB R62, R22, R21 ;  /* 0x00000015163e723e */ /* 0x000fe200000010ff */
[C---:B------:R-:W-:Y:S01]  /*7bd0*/  FFMA R0, R45.reuse, R23, R0 ;  /* 0x000000172d007223 */ /* 0x040fe20000000000 */
[C---:B------:R-:W-:Y:S01]  /*7be0*/  SHF.L.U32 R22, R56.reuse, 0x10, RZ ;  /* 0x0000001038167819 */ /* 0x040fe200000006ff */
[----:B------:R-:W-:Y:S01]  /*7bf0*/  FFMA R2, R45, R40, R2 ;  /* 0x000000282d027223 */ /* 0x000fe20000000002 */
[----:B------:R-:W-:Y:S01]  /*7c00*/  LOP3.LUT R23, R56, 0xffff0000, RZ, 0xc0, !PT ;  /* 0xffff000038177812 */ /* 0x000fe200078ec0ff */
[----:B------:R-:W-:Y:S01]  /*7c10*/  FMUL R3, R43, R32 ;  /* 0x000000202b037220 */ /* 0x000fe20000400000 */
[----:B------:R-:W-:Y:S01]  /*7c20*/  SHF.L.U32 R40, R57, 0x10, RZ ;  /* 0x0000001039287819 */ /* 0x000fe200000006ff */
[C---:B------:R-:W-:Y:S01]  /*7c30*/  FMUL R20, R43.reuse, R33 ;  /* 0x000000212b147220 */ /* 0x040fe20000400000 */
[----:B------:R-:W-:Y:S01]  /*7c40*/  F2FP.BF16.F32.PACK_AB R63, R2, R0 ;  /* 0x00000000023f723e */ /* 0x000fe200000010ff */
[----:B------:R-:W-:Y:S01]  /*7c50*/  FMUL R21, R43, R34 ;  /* 0x000000222b157220 */ /* 0x000fe20000400000 */
[----:B------:R-:W-:Y:S01]  /*7c60*/  LOP3.LUT R46, R70, 0xffff0000, RZ, 0xc0, !PT ;  /* 0xffff0000462e7812 */ /* 0x000fe200078ec0ff */
[----:B------:R-:W-:Y:S01]  /*7c70*/  FFMA R3, R45, R22, R3 ;  /* 0x000000162d037223 */ /* 0x000fe20000000003 */
[----:B------:R-:W-:Y:S01]  /*7c80*/  SHF.L.U32 R47, R71, 0x10, RZ ;  /* 0x00000010472f7819 */ /* 0x000fe200000006ff */
[----:B------:R-:W-:Y:S01]  /*7c90*/  FFMA R20, R45, R23, R20 ;  /* 0x000000172d147223 */ /* 0x000fe20000000014 */
[----:B------:R-:W-:Y:S01]  /*7ca0*/  LOP3.LUT R23, R57, 0xffff0000, RZ, 0xc0, !PT ;  /* 0xffff000039177812 */ /* 0x000fe200078ec0ff */
[----:B------:R-:W-:Y:S01]  /*7cb0*/  FFMA R21, R45, R40, R21 ;  /* 0x000000282d157223 */ /* 0x000fe20000000015 */
[----:B------:R-:W-:Y:S01]  /*7cc0*/  SHF.L.U32 R40, R58, 0x10, RZ ;  /* 0x000000103a287819 */ /* 0x000fe200000006ff */
[C---:B------:R-:W-:Y:S01]  /*7cd0*/  FMUL R0, R43.reuse, R35 ;  /* 0x000000232b007220 */ /* 0x040fe20000400000 */
[----:B------:R-:W-:Y:S01]  /*7ce0*/  F2FP.BF16.F32.PACK_AB R100, R20, R3 ;  /* 0x000000031464723e */ /* 0x000fe200000010ff */
[----:B------:R-:W-:Y:S01]  /*7cf0*/  FMUL R2, R43, R36 ;  /* 0x000000242b027220 */ /* 0x000fe20000400000 */
[----:B------:R-:W-:Y:S01]  /*7d00*/  LOP3.LUT R48, R71, 0xffff0000, RZ, 0xc0, !PT ;  /* 0xffff000047307812 */ /* 0x000fe200078ec0ff */
[----:B------:R-:W-:Y:S01]  /*7d10*/  FMUL R22, R43, R37 ;  /* 0x000000252b167220 */ /* 0x000fe20000400000 */
[----:B------:R-:W-:Y:S01]  /*7d20*/  ISETP.NE.AND P1, PT, R84, RZ, PT ;  /* 0x000000ff5400720c */ /* 0x000fe20003f25270 */
[----:B------:R-:W-:Y:S01]  /*7d30*/  FFMA R0, R45, R23, R0 ;  /* 0x000000172d007223 */ /* 0x000fe20000000000 */
[----:B------:R-:W-:Y:S01]  /*7d40*/  SHF.L.U32 R23, R59, 0x10, RZ ;  /* 0x000000103b177819 */ /* 0x000fe200000006ff */
[----:B------:R-:W-:Y:S01]  /*7d50*/  FFMA R2, R45, R40, R2 ;  /* 0x000000282d027223 */ /* 0x000fe20000000002 */
[----:B------:R-:W-:Y:S01]  /*7d60*/  LOP3.LUT R40, R59, 0xffff0000, RZ, 0xc0, !PT ;  /* 0xffff00003b287812 */ /* 0x000fe200078ec0ff */
[----:B------:R1:W-:Y:S01]  /*7d70*/  @!P0 STS.128 [R50+0x200], R60 ;  /* 0x0002003c32008388 */ /* 0x0003e20000000c00 */
[----:B------:R-:W-:Y:S01]  /*7d80*/  F2FP.BF16.F32.PACK_AB R101, R0, R21 ;  /* 0x000000150065723e */ /* 0x000fe200000010ff */
[----:B------:R-:W-:Y:S01]  /*7d90*/  FFMA R22, R45, R41, R22 ;  /* 0x000000292d167223 */ /* 0x000fe20000000016 */
[----:B------:R-:W-:Y:S01]  /*7da0*/  LOP3.LUT R41, R66, 0xffff0000, RZ, 0xc0, !PT ;  /* 0xffff000042297812 */ /* 0x000fe200078ec0ff */
[C---:B------:R-:W-:Y:S01]  /*7db0*/  FMUL R3, R43.reuse, R38 ;  /* 0x000000262b037220 */ /* 0x040fe20000400000 */
[C---:B------:R-:W-:Y:S01]  /*7dc0*/  FMUL R20, R43.reuse, R39 ;  /* 0x000000272b147220 */ /* 0x040fe20000400000 */
        /* <DEDUP_REMOVED lines=8> */
[----:B------:R-:W-:Y:S01]  /*7e50*/  FMUL R21, R43, R6 ;  /* 0x000000062b157220 */ /* 0x000fe20000400000 */
[C---:B------:R-:W-:Y:S01]  /*7e60*/  FFMA R0, R45.reuse, R22, R0 ;  /* 0x000000162d007223 */ /* 0x040fe20000000000 */
[C---:B------:R-:W-:Y:S01]  /*7e70*/  FFMA R2, R45.reuse, R23, R2 ;  /* 0x000000172d027223 */ /* 0x040fe20000000002 */
[----:B------:R-:W-:Y:S01]  /*7e80*/  F2FP.BF16.F32.PACK_AB R103, R20, R3 ;  /* 0x000000031467723e */ /* 0x000fe200000010ff */
[----:B------:R-:W-:Y:S01]  /*7e90*/  FFMA R21, R45, R40, R21 ;  /* 0x000000282d157223 */ /* 0x000fe20000000015 */
[----:B------:R-:W-:Y:S01]  /*7ea0*/  LOP3.LUT R23, R65, 0xffff0000, RZ, 0xc0, !PT ;  /* 0xffff000041177812 */ /* 0x000fe200078ec0ff */
[C---:B------:R-:W-:Y:S01]  /*7eb0*/  FMUL R3, R43.reuse, R7 ;  /* 0x000000072b037220 */ /* 0x040fe20000400000 */
[----:B------:R-:W-:Y:S01]  /*7ec0*/  SHF.L.U32 R40, R66, 0x10, RZ ;  /* 0x0000001042287819 */ /* 0x000fe200000006ff */
[----:B------:R1:W-:Y:S01]  /*7ed0*/  @!P0 STS.128 [R49+0x200], R100 ;  /* 0x0002006431008388 */ /* 0x0003e20000000c00 */
[C---:B------:R-:W-:Y:S01]  /*7ee0*/  FMUL R20, R43.reuse, R8 ;  /* 0x000000082b147220 */ /* 0x040fe20000400000 */
[----:B------:R-:W-:Y:S01]  /*7ef0*/  FMUL R22, R43, R9 ;  /* 0x000000092b167220 */ /* 0x000fe20000400000 */
[C---:B------:R-:W-:Y:S01]  /*7f00*/  FFMA R3, R45.reuse, R23, R3 ;  /* 0x000000172d037223 */ /* 0x040fe20000000003 */
[----:B------:R-:W-:Y:S01]  /*7f10*/  F2FP.BF16.F32.PACK_AB R108, R2, R0 ;  /* 0x00000000026c723e */ /* 0x000fe200000010ff */
[----:B------:R-:W-:Y:S01]  /*7f20*/  FFMA R20, R45, R40, R20 ;  /* 0x000000282d147223 */ /* 0x000fe20000000014 */
[----:B------:R-:W-:Y:S01]  /*7f30*/  SHF.L.U32 R23, R67, 0x10, RZ ;  /* 0x0000001043177819 */ /* 0x000fe200000006ff */
[----:B------:R-:W-:Y:S01]  /*7f40*/  FMUL R0, R43, R10 ;  /* 0x0000000a2b007220 */ /* 0x000fe20000400000 */
[----:B------:R-:W-:Y:S01]  /*7f50*/  LOP3.LUT R40, R67, 0xffff0000, RZ, 0xc0, !PT ;  /* 0xffff000043287812 */ /* 0x000fe200078ec0ff */
[----:B------:R-:W-:Y:S01]  /*7f60*/  FFMA R22, R45, R41, R22 ;  /* 0x000000292d167223 */ /* 0x000fe20000000016 */
[----:B------:R-:W-:Y:S01]  /*7f70*/  FMUL R2, R43, R11 ;  /* 0x0000000b2b027220 */ /* 0x000fe20000400000 */
[----:B------:R-:W-:Y:S01]  /*7f80*/  FFMA R0, R45, R23, R0 ;  /* 0x000000172d007223 */ /* 0x000fe20000000000 */
[----:B------:R-:W-:Y:S01]  /*7f90*/  F2FP.BF16.F32.PACK_AB R109, R3, R21 ;  /* 0x00000015036d723e */ /* 0x000fe200000010ff */
[----:B------:R-:W-:Y:S01]  /*7fa0*/  FMUL R3, R43, R12 ;  /* 0x0000000c2b037220 */ /* 0x000fe20000400000 */
[----:B------:R-:W-:Y:S01]  /*7fb0*/  FFMA R2, R45, R40, R2 ;  /* 0x000000282d027223 */ /* 0x000fe20000000002 */
[----:B------:R-:W-:Y:S01]  /*7fc0*/  SHF.L.U32 R23, R68, 0x10, RZ ;  /* 0x0000001044177819 */ /* 0x000fe200000006ff */
[C---:B------:R-:W-:Y:S01]  /*7fd0*/  FMUL R21, R43.reuse, R14 ;  /* 0x0000000e2b157220 */ /* 0x040fe20000400000 */
[----:B------:R-:W-:Y:S01]  /*7fe0*/  F2FP.BF16.F32.PACK_AB R110, R22, R20 ;  /* 0x00000014166e723e */ /* 0x000fe200000010ff */
[C---:B------:R-:W-:Y:S01]  /*7ff0*/  FMUL R20, R43.reuse, R13 ;  /* 0x0000000d2b147220 */ /* 0x040fe20000400000 */
[----:B------:R-:W-:Y:S01]  /*8000*/  LOP3.LUT R40, R68, 0xffff0000, RZ, 0xc0, !PT ;  /* 0xffff000044287812 */ /* 0x000fe200078ec0ff */
[----:B------:R-:W-:Y:S01]  /*8010*/  FMUL R22, R43, R15 ;  /* 0x0000000f2b167220 */ /* 0x000fe20000400000 */
[----:B------:R-:W-:Y:S01]  /*8020*/  SHF.L.U32 R41, R69, 0x10, RZ ;  /* 0x0000001045297819 */ /* 0x000fe200000006ff */
[----:B------:R-:W-:Y:S01]  /*8030*/  FFMA R3, R45, R23, R3 ;  /* 0x000000172d037223 */ /* 0x000fe20000000003 */
[----:B------:R-:W-:Y:S01]  /*8040*/  FMUL R23, R43, R16 ;  /* 0x000000102b177220 */ /* 0x000fe20000400000 */
[----:B------:R-:W-:Y:S01]  /*8050*/  FFMA R20, R45, R40, R20 ;  /* 0x000000282d147223 */ /* 0x000fe20000000014 */
[----:B------:R-:W-:Y:S01]  /*8060*/  FMUL R40, R43, R17 ;  /* 0x000000112b287220 */ /* 0x000fe20000400000 */
[C---:B------:R-:W-:Y:S01]  /*8070*/  FFMA R21, R45.reuse, R41, R21 ;  /* 0x000000292d157223 */ /* 0x040fe20000000015 */
[----:B------:R-:W-:Y:S01]  /*8080*/  FFMA R22, R45, R42, R22 ;  /* 0x0000002a2d167223 */ /* 0x000fe20000000016 */
[C---:B------:R-:W-:Y:S01]  /*8090*/  FMUL R41, R43.reuse, R18 ;  /* 0x000000122b297220 */ /* 0x040fe20000400000 */
[----:B------:R-:W-:Y:S01]  /*80a0*/  FMUL R42, R43, R19 ;  /* 0x000000132b2a7220 */ /* 0x000fe20000400000 */
[----:B------:R-:W-:Y:S01]  /*80b0*/  F2FP.BF16.F32.PACK_AB R111, R2, R0 ;  /* 0x00000000026f723e */ /* 0x000fe200000010ff */
[C---:B------:R-:W-:Y:S01]  /*80c0*/  FFMA R23, R45.reuse, R44, R23 ;  /* 0x0000002c2d177223 */ /* 0x040fe20000000017 */
[C---:B------:R-:W-:Y:S01]  /*80d0*/  FFMA R40, R45.reuse, R46, R40 ;  /* 0x0000002e2d287223 */ /* 0x040fe20000000028 */
[C---:B------:R-:W-:Y:S01]  /*80e0*/  FFMA R41, R45.reuse, R47, R41 ;  /* 0x0000002f2d297223 */ /* 0x040fe20000000029 */
[----:B------:R-:W-:Y:S01]  /*80f0*/  FFMA R42, R45, R48, R42 ;  /* 0x000000302d2a7223 */ /* 0x000fe2000000002a */
[----:B------:R1:W-:Y:S01]  /*8100*/  @!P0 STS.128 [R50+0xa00], R108 ;  /* 0x000a006c32008388 */ /* 0x0003e20000000c00 */
[----:B------:R-:W-:Y:S02]  /*8110*/  F2FP.BF16.F32.PACK_AB R21, R22, R21 ;  /* 0x000000151615723e */ /* 0x000fe400000010ff */
[----:B------:R-:W-:Y:S02]  /*8120*/  F2FP.BF16.F32.PACK_AB R22, R40, R23 ;  /* 0x000000172816723e */ /* 0x000fe400000010ff */
[----:B------:R-:W-:Y:S02]  /*8130*/  F2FP.BF16.F32.PACK_AB R20, R20, R3 ;  /* 0x000000031414723e */ /* 0x000fe400000010ff */
[----:B------:R-:W-:Y:S05]  /*8140*/  F2FP.BF16.F32.PACK_AB R23, R42, R41 ;  /* 0x000000292a17723e */ /* 0x000fea00000010ff */
[----:B------:R1:W-:Y:S01]  /*8150*/  @!P0 STS.128 [R49+0xa00], R20 ;  /* 0x000a001431008388 */ /* 0x0003e20000000c00 */
[----:B------:R-:W-:Y:S01]  /*8160*/  @!PT LDS RZ, [RZ] ;  /* 0x00000000fffff984 */ /* 0x000fe20000000800 */
[----:B------:R-:W-:Y:S01]  /*8170*/  @!PT LDS RZ, [RZ] ;  /* 0x00000000fffff984 */ /* 0x000fe20000000800 */
[----:B------:R-:W-:Y:S01]  /*8180*/  @!PT LDS RZ, [RZ] ;  /* 0x00000000fffff984 */ /* 0x000fe20000000800 */
[----:B------:R-:W-:Y:S01]  /*8190*/  @!PT LDS RZ, [RZ] ;  /* 0x00000000fffff984 */ /* 0x000fe20000000800 */
[----:B------:R2:W-:Y:S07]  /*81a0*/  MEMBAR.ALL.CTA ;  /* 0x0000000000007992 */ /* 0x0005ee0000008000 */
[----:B--2---:R-:W2:Y:S01]  /*81b0*/  FENCE.VIEW.ASYNC.S ;  /* 0x00000000000073c6 */ /* 0x004ea20000000000 */
[----:B------:R-:W-:Y:S05]  /*81c0*/  WARPSYNC.ALL ;  /* 0x0000000000007948 */ /* 0x000fea0003800000 */
[----:B------:R-:W-:Y:S01]  /*81d0*/  BSSY.RECONVERGENT B0, `(.L_x_114) ;  /* 0x0000011000007945 */ /* 0x000fe20003800200 */
[----:B--2---:R-:W-:Y:S06]  /*81e0*/  BAR.SYNC.DEFER_BLOCKING 0x1, 0x80 ;  /* 0x0042000000007b1d */ /* 0x004fec0000010000 */
[----:B------:R-:W-:Y:S05]  /*81f0*/  @P1 BRA `(.L_x_115) ;  /* 0x0000000000381947 */ /* 0x000fea0003800000 */
[----:B------:R-:W2:Y:S01]  /*8200*/  LDCU.64 UR6, c[0x0][0x348] ;  /* 0x00006900ff0677ac */ /* 0x000ea20008000a00 */
[----:B------:R-:W-:Y:S01]  /*8210*/  R2UR UR5, R51 ;  /* 0x00000000330572ca */ /* 0x000fe200000e0000 */
[----:B------:R-:W-:Y:S01]  /*8220*/  UMOV UR51, UR44 ;  /* 0x0000002c00337c82 */ /* 0x000fe20008000000 */
[----:B------:R-:W-:Y:S01]  /*8230*/  UIADD3 UR9, UPT, UPT, UR49, 0x20, URZ ;  /* 0x0000002031097890 */ /* 0x000fe2000fffe0ff */
[----:B------:R-:W-:Y:S01]  /*8240*/  UMOV UR10, UR50 ;  /* 0x00000032000a7c82 */ /* 0x000fe20008000000 */
[----:B------:R-:W-:Y:S09]  /*8250*/  UMOV UR11, UR44 ;  /* 0x0000002c000b7c82 */ /* 0x000ff20008000000 */
[----:B------:R-:W-:Y:S02]  /*8260*/  UIADD3 UR5, UPT, UPT, UR43, UR5, URZ ;  /* 0x000000052b057290 */ /* 0x000fe4000fffe0ff */
[----:B--2---:R-:W-:Y:S02]  /*8270*/  UIADD3 UR4, UP0, UPT, UR6, 0xa80, URZ ;  /* 0x00000a8006047890 */ /* 0x004fe4000ff1e0ff */
[----:B------:R-:W-:Y:S02]  /*8280*/  UIADD3 UR48, UPT, UPT, UR5, 0x200, URZ ;  /* 0x0000020005307890 */ /* 0x000fe4000fffe0ff */
[----:B------:R-:W-:Y:S02]  /*8290*/  UIADD3 UR8, UPT, UPT, UR5, 0xa00, URZ ;  /* 0x00000a0005087890 */ /* 0x000fe4000fffe0ff */
[----:B------:R-:W-:Y:S09]  /*82a0*/  UIADD3.X UR5, UPT, UPT, URZ, UR7, URZ, UP0, !UPT ;  /* 0x00000007ff057290 */ /* 0x000ff200087fe4ff */
[----:B------:R2:W-:Y:S01]  /*82b0*/  UTMASTG.3D [UR48], [UR4] ;  /* 0x00000030040073b5 */ /* 0x0005e20008010000 */
[----:B------:R2:W-:Y:S02]  /*82c0*/  UTMASTG.3D [UR8], [UR4] ;  /* 0x00000008040073b5 */ /* 0x0005e40008010000 */
[----:B--2---:R0:W-:Y:S02]  /*82d0*/  UTMACMDFLUSH ;  /* 0x00000000000079b7 */ /* 0x0041e40000000000 */
.L_x_115:
[----:B------:R-:W-:Y:S05]  /*82e0*/  BSYNC.RECONVERGENT B0 ;  /* 0x0000000000007941 */ /* 0x000fea0003800200 */
.L_x_114:
[----:B------:R-:W-:Y:S01]  /*82f0*/  UIADD3 UR47, UPT, UPT, UR45, 0x1, URZ ;  /* 0x000000012d2f7890 */ /* 0x000fe2000fffe0ff */
[----:B------:R-:W-:Y:S03]  /*8300*/  BSSY.RECONVERGENT B0, `(.L_x_116) ;  /* 0x0000005000007945 */ /* 0x000fe60003800200 */
[----:B------:R-:W-:Y:S04]  /*8310*/  UISETP.NE.AND UP0, UPT, UR47, 0x3, UPT ;  /* 0x000000032f00788c */ /* 0x000fe8000bf05270 */
[----:B------:R-:W-:Y:S01]  /*8320*/  USEL UR46, UR47, URZ, UP0 ;  /* 0x000000ff2f2e7287 */ /* 0x000fe20008000000 */
[----:B------:R-:W-:Y:S11]  /*8330*/  @P1 BRA `(.L_x_117) ;  /* 0x0000000000041947 */ /* 0x000ff60003800000 */
[----:B------:R-:W-:Y:S04]  /*8340*/  DEPBAR.LE SB0, 0x1 ;  /* 0x000080400000791a */ /* 0x000fe80000000000 */
.L_x_117:
[----:B------:R-:W-:Y:S05]  /*8350*/  BSYNC.RECONVERGENT B0 ;  /* 0x0000000000007941 */ /* 0x000fea0003800200 */
.L_x_116:
[----:B------:R-:W-:Y:S01]  /*8360*/  BAR.SYNC.DEFER_BLOCKING 0x1, 0x80 ;  /* 0x0042000000007b1d */ /* 0x000fe20000010000 */
[----:B------:R-:W-:Y:S01]  /*8370*/  ISETP.NE.AND P1, PT, R97, RZ, PT ;  /* 0x000000ff6100720c */ /* 0x000fe20003f25270 */
[----:B------:R-:W-:Y:S01]  /*8380*/  UISETP.NE.AND UP0, UPT, UR56, URZ, UPT ;  /* 0x000000ff3800728c */ /* 0x000fe2000bf05270 */
[----:B-1----:R-:W-:Y:S11]  /*8390*/  LEA R20, R106, UR43, 0x3 ;  /* 0x0000002b6a147c11 */ /* 0x002ff6000f8e18ff */
[----:B------:R-:W-:Y:S01]  /*83a0*/  @P1 SHF.L.U32 R3, R112, 0x1f, RZ ;  /* 0x0000001f70031819 */ /* 0x000fe200000006ff */
[----:B------:R-:W-:Y:S06]  /*83b0*/  BRA.U !UP0, `(.L_x_118) ;  /* 0x0000000108247547 */ /* 0x000fec000b800000 */
[----:B------:R-:W1:Y:S01]  /*83c0*/  S2R R0, SR_CgaCtaId ;  /* 0x0000000000007919 */ /* 0x000e620000008800 */
[----:B------:R-:W-:Y:S01]  /*83d0*/  IMAD.U32 R2, RZ, RZ, UR52 ;  /* 0x00000034ff027e24 */ /* 0x000fe2000f8e00ff */
[----:B------:R-:W-:Y:S04]  /*83e0*/  UIADD3 UR4, UPT, UPT, UR52, 0x1, URZ ;  /* 0x0000000134047890 */ /* 0x000fe8000fffe0ff */
[----:B------:R-:W-:Y:S01]  /*83f0*/  @P1 LEA R2, R2, UR43, 0x3 ;  /* 0x0000002b02021c11 */ /* 0x000fe2000f8e18ff */
[----:B------:R-:W-:Y:S04]  /*8400*/  UISETP.NE.AND UP0, UPT, UR4, 0x3, UPT ;  /* 0x000000030400788c */ /* 0x000fe8000bf05270 */
[----:B------:R-:W-:Y:S01]  /*8410*/  @P1 VIADD R2, R2, 0x98 ;  /* 0x0000009802021836 */ /* 0x000fe20000000000 */
[----:B------:R-:W-:Y:S04]  /*8420*/  USEL UR52, UR4, URZ, UP0 ;  /* 0x000000ff04347287 */ /* 0x000fe80008000000 */
[----:B-1----:R-:W-:Y:S04]  /*8430*/  @P1 PRMT R0, R0, 0x654, R2 ;  /* 0x0000065400001816 */ /* 0x002fe80000000002 */
[----:B------:R1:W-:Y:S04]  /*8440*/  @P1 SYNCS.ARRIVE.TRANS64.RED.A1T0 RZ, [R0+URZ], RZ ;  /* 0x000000ff00ff19a7 */ /* 0x0003e800081004ff */
.L_x_118:
[----:B------:R-:W2:Y:S01]  /*8450*/  @P1 SYNCS.PHASECHK.TRANS64.TRYWAIT P0, [R20+URZ+0x80], R3 ;  /* 0x00008003140015a7 */ /* 0x000ea200080011ff */
[----:B------:R-:W-:Y:S01]  /*8460*/  BSSY B1, `(.L_x_119) ;  /* 0x0000019000017945 */ /* 0x000fe20003800000 */
[----:B--2---:R-:W-:Y:S03]  /*8470*/  @P1 SEL R107, RZ, 0x1, !P0 ;  /* 0x00000001ff6b1807 */ /* 0x004fe60004000000 */
[----:B------:R-:W-:Y:S05]  /*8480*/  @!P1 BRA `(.L_x_120) ;  /* 0x0000000000589947 */ /* 0x000fea0003800000 */
[----:B------:R-:W-:Y:S01]  /*8490*/  ISETP.NE.AND P1, PT, R113, RZ, PT ;  /* 0x000000ff7100720c */ /* 0x000fe20003f25270 */
[----:B------:R-:W-:Y:S01]  /*84a0*/  BSSY B0, `(.L_x_121) ;  /* 0x0000009000007945 */ /* 0x000fe20003800000 */
[----:B------:R-:W-:Y:S11]  /*84b0*/  ISETP.NE.AND P0, PT, R107, RZ, PT ;  /* 0x000000ff6b00720c */ /* 0x000ff60003f05270 */
[----:B------:R-:W-:Y:S05]  /*84c0*/  @P1 IMAD R3, R106, 0x1000, R99 ;  /* 0x000010006a031824 */ /* 0x000fea00078e0263 */
[----:B------:R-:W-:Y:S05]  /*84d0*/  @P1 IADD3 R2, PT, PT, R3, UR43, RZ ;  /* 0x0000002b03021c10 */ /* 0x000fea000fffe0ff */
[----:B------:R-:W-:Y:S01]  /*84e0*/  @P1 IMAD.IADD R2, R98, 0x1, R2 ;  /* 0x0000000162021824 */ /* 0x000fe200078e0202 */
[----:B------:R-:W-:Y:S06]  /*84f0*/  @P0 BRA `(.L_x_122) ;  /* 0x00000000000c0947 */ /* 0x000fec0003800000 */
[----:B-1----:R-:W-:Y:S04]  /*8500*/  SHF.L.U32 R0, R112, 0x1f, RZ ;  /* 0x0000001f70007819 */ /* 0x002fe800000006ff */
[----:B------:R-:W1:Y:S02]  /*8510*/  SYNCS.PHASECHK.TRANS64.TRYWAIT P0, [R20+URZ+0x80], R0 ;  /* 0x00008000140075a7 */ /* 0x000e6400080011ff */
[----:B-1----:R-:W-:Y:S05]  /*8520*/  @!P0 BRA `(.L_x_123) ;  /* 0x0000003c001c8947 */ /* 0x002fea0003800000 */
.L_x_122:
[----:B------:R-:W-:Y:S05]  /*8530*/  BSYNC B0 ;  /* 0x0000000000007941 */ /* 0x000fea0003800000 */
.L_x_121:
[----:B------:R-:W-:Y:S01]  /*8540*/  ISETP.NE.AND P0, PT, R113, RZ, PT ;  /* 0x000000ff7100720c */ /* 0x000fe20003f05270 */
[----:B------:R-:W-:Y:S11]  /*8550*/  VIADD R106, R106, 0x1 ;  /* 0x000000016a6a7836 */ /* 0x000ff60000000000 */
[----:B------:R-:W-:Y:S01]  /*8560*/  @!UPT UIADD3 URZ, UPT, UPT, URZ, URZ, URZ ;  /* 0x000000fffffff290 */ /* 0x000fe2000fffe0ff */
[----:B------:R2:W4:Y:S04]  /*8570*/  @P0 LDS.128 R52, [R3+UR43+0x200] ;  /* 0x0002002b03340984 */ /* 0x0005280008000c00 */
[----:B------:R2:W2:Y:S04]  /*8580*/  @P0 LDS.128 R64, [R3+UR43+0xa00] ;  /* 0x000a002b03400984 */ /* 0x0004a80008000c00 */
[----:B------:R2:W2:Y:S04]  /*8590*/  @P0 LDS.128 R56, [R2+0x200] ;  /* 0x0002000002380984 */ /* 0x0004a80000000c00 */
[----:B------:R2:W2:Y:S01]  /*85a0*/  @P0 LDS.128 R68, [R2+0xa00] ;  /* 0x000a000002440984 */ /* 0x0004a20000000c00 */
[C---:B------:R-:W-:Y:S04]  /*85b0*/  ISETP.NE.AND P0, PT, R106.reuse, 0x3, PT ;  /* 0x000000036a00780c */ /* 0x040fe80003f05270 */
[----:B-1----:R-:W-:Y:S02]  /*85c0*/  SEL R0, RZ, 0x1, P0 ;  /* 0x00000001ff007807 */ /* 0x002fe40000000000 */
[----:B------:R-:W-:Y:S02]  /*85d0*/  SEL R106, R106, RZ, P0 ;  /* 0x000000ff6a6a7207 */ /* 0x000fe40000000000 */
[----:B------:R-:W-:Y:S02]  /*85e0*/  LOP3.LUT R112, R112, R0, RZ, 0x3c, !PT ;  /* 0x0000000070707212 */ /* 0x000fe400078e3cff */
.L_x_120:
[----:B------:R-:W-:Y:S05]  /*85f0*/  BSYNC B1 ;  /* 0x0000000000017941 */ /* 0x000fea0003800000 */
.L_x_119:
[----:B--2---:R-:W-:Y:S05]  /*8600*/  VIADD R3, R105, 0x400000 ;  /* 0x0040000069037836 */ /* 0x004fea0000000000 */
[----:B-1----:R-:W-:Y:S04]  /*8610*/  SHF.R.U32.HI R0, RZ, 0x15, R3 ;  /* 0x00000015ff007819 */ /* 0x002fe80000011603 */
[----:B------:R-:W-:Y:S04]  /*8620*/  LOP3.LUT R2, R0, 0x3, RZ, 0xc0, !PT ;  /* 0x0000000300027812 */ /* 0x000fe800078ec0ff */
[----:B------:R-:W-:Y:S11]  /*8630*/  ISETP.NE.AND P0, PT, R84, R2, PT ;  /* 0x000000025400720c */ /* 0x000ff60003f05270 */
[----:B------:R-:W-:Y:S02]  /*8640*/  @!UPT UIADD3 URZ, UPT, UPT, URZ, URZ, URZ ;  /* 0x000000fffffff290 */ /* 0x000fe4000fffe0ff */
[----:B------:R-:W-:Y:S05]  /*8650*/  @P0 BRA `(.L_x_124) ;  /* 0x0000000000bc0947 */ /* 0x000fea0003800000 */
[----:B------:R-:W-:Y:S02]  /*8660*/  LOP3.LUT P0, RZ, R0, 0x3, R86, 0x48, !PT ;  /* 0x0000000300ff7812 */ /* 0x000fe40007804856 */
[----:B------:R-:W-:Y:S11]  /*8670*/  MOV R16, R3 ;  /* 0x0000000300107202 */ /* 0x000ff60000000f00 */
[----:B------:R-:W-:Y:S05]  /*8680*/  @!P0 BRA `(.L_x_125) ;  /* 0x0000000000408947 */ /* 0x000fea0003800000 */
[----:B------:R-:W1:Y:S01]  /*8690*/  LDCU.64 UR8, c[0x4][0x70] ;  /* 0x01000e00ff0877ac */ /* 0x000e620008000a00 */
[----:B------:R-:W-:Y:S01]  /*86a0*/  MOV R15, 0x0 ;  /* 0x00000000000f7802 */ /* 0x000fe20000000f00 */
[----:B------:R-:W-:Y:S02]  /*86b0*/  HFMA2 R12, -RZ, RZ, 0, 5.9604644775390625e-08 ;  /* 0x00000001ff0c7431 */ /* 0x000fe400000001ff */
[----:B------:R-:W-:Y:S02]  /*86c0*/  IMAD.MOV.U32 R8, RZ, RZ, 0x192 ;  /* 0x00000192ff087424 */ /* 0x000fe400078e00ff */
[----:B------:R-:W-:Y:S01]  /*86d0*/  IMAD.MOV.U32 R13, RZ, RZ, RZ ;  /* 0x000000ffff0d7224 */ /* 0x000fe200078e00ff */
[----:B------:R-:W2:Y:S01]  /*86e0*/  LDCU.64 UR6, c[0x4][0x78] ;  /* 0x01000f00ff0677ac */ /* 0x000ea20008000a00 */
[----:B------:R-:W3:Y:S01]  /*86f0*/  LDC.64 R14, c[0x4][R15] ;  /* 0x010000000f0e7b82 */ /* 0x000ee20000000a00 */
[----:B------:R-:W5:Y:S01]  /*8700*/  LDCU.64 UR4, c[0x4][0x10] ;  /* 0x01000200ff0477ac */ /* 0x000f620008000a00 */
[----:B-1----:R-:W-:Y:S01]  /*8710*/  MOV R5, UR9 ;  /* 0x0000000900057c02 */ /* 0x002fe20008000f00 */
[----:B------:R-:W-:Y:S01]  /*8720*/  IMAD.U32 R4, RZ, RZ, UR8 ;  /* 0x00000008ff047e24 */ /* 0x000fe2000f8e00ff */
[----:B--2---:R-:W-:Y:S01]  /*8730*/  MOV R7, UR7 ;  /* 0x0000000700077c02 */ /* 0x004fe20008000f00 */
[----:B------:R-:W-:Y:S01]  /*8740*/  IMAD.U32 R6, RZ, RZ, UR6 ;  /* 0x00000006ff067e24 */ /* 0x000fe2000f8e00ff */
[----:B-----5:R-:W-:Y:S01]  /*8750*/  MOV R11, UR5 ;  /* 0x00000005000b7c02 */ /* 0x020fe20008000f00 */
[----:B------:R-:W-:Y:S02]  /*8760*/  IMAD.U32 R10, RZ, RZ, UR4 ;  /* 0x00000004ff0a7e24 */ /* 0x000fe4000f8e00ff */
[----:B------:R-:W-:Y:S07]  /*8770*/  LEPC R20, `(.L_x_125) ;  /* 0x000000001014794e */ /* 0x000fee0000000000 */
[----:B---34-:R-:W-:Y:S05]  /*8780*/  CALL.ABS.NOINC R14 ;  /* 0x000000000e007343 */ /* 0x018fea0003c00000 */
.L_x_125:
        /* <DEDUP_REMOVED lines=23> */
.L_x_126:
[----:B------:R-:W-:Y:S05]  /*8900*/  WARPSYNC.ALL ;  /* 0x0000000000007948 */ /* 0x000fea0003800000 */
[----:B------:R-:W-:Y:S11]  /*8910*/  R2UR UR4, R16 ;  /* 0x00000000100472ca */ /* 0x000ff600000e0000 */
[----:B------:R-:W-:Y:S02]  /*8920*/  @!UPT UIADD3 URZ, UPT, UPT, URZ, URZ, URZ ;  /* 0x000000fffffff290 */ /* 0x000fe4000fffe0ff */
[----:B------:R-:W1:Y:S02]  /*8930*/  LDTM.x16 R4, tmem[UR4+0x20] ;  /* 0x00002004000479ee */ /* 0x000e640008240000 */
[----:B-1----:R-:W-:Y:S01]  /*8940*/  NOP ;  /* 0x0000000000007918 */ /* 0x002fe20000000000 */
.L_x_124:
[----:B----4-:R-:W-:Y:S01]  /*8950*/  SHF.L.U32 R3, R52, 0x10, RZ ;  /* 0x0000001034037819 */ /* 0x010fe200000006ff */
[C---:B------:R-:W-:Y:S01]  /*8960*/  FMUL R0, R43.reuse, R24 ;  /* 0x000000182b007220 */ /* 0x040fe20000400000 */
[----:B------:R-:W-:Y:S01]  /*8970*/  ISETP.NE.AND P1, PT, R84, R2, PT ;  /* 0x000000025400720c */ /* 0x000fe20003f25270 */
[----:B------:R-:W-:Y:S01]  /*8980*/  FMUL R2, R43, R25 ;  /* 0x000000192b027220 */ /* 0x000fe20000400000 */
[----:B------:R-:W-:Y:S01]  /*8990*/  LOP3.LUT R21, R52, 0xffff0000, RZ, 0xc0, !PT ;  /* 0xffff000034157812 */ /* 0x000fe200078ec0ff */
[----:B------:R-:W-:Y:S01]  /*89a0*/  FFMA R0, R45, R3, R0 ;  /* 0x000000032d007223 */ /* 0x000fe20000000000 */
[----:B------:R-:W-:Y:S01]  /*89b0*/  SHF.L.U32 R22, R53, 0x10, RZ ;  /* 0x0000001035167819 */ /* 0x000fe200000006ff */
[----:B------:R-:W-:Y:S01]  /*89c0*/  FMUL R3, R43, R26 ;  /* 0x0000001a2b037220 */ /* 0x000fe20000400000 */
[----:B------:R-:W-:Y:S01]  /*89d0*/  LOP3.LUT R23, R53, 0xffff0000, RZ, 0xc0, !PT ;  /* 0xffff000035177812 */ /* 0x000fe200078ec0ff */
[----:B------:R-:W-:Y:S01]  /*89e0*/  FMUL R20, R43, R27 ;  /* 0x0000001b2b147220 */ /* 0x000fe20000400000 */
[----:B------:R-:W-:Y:S01]  /*89f0*/  SHF.L.U32 R40, R54, 0x10, RZ ;  /* 0x0000001036287819 */ /* 0x000fe200000006ff */
[----:B------:R-:W-:Y:S01]  /*8a00*/  FFMA R2, R45, R21, R2 ;  /* 0x000000152d027223 */ /* 0x000fe20000000002 */
[----:B------:R-:W-:Y:S01]  /*8a10*/  LOP3.LUT R41, R57, 0xffff0000, RZ, 0xc0, !PT ;  /* 0xffff000039297812 */ /* 0x000fe200078ec0ff */
[C---:B------:R-:W-:Y:S01]  /*8a20*/  FFMA R3, R45.reuse, R22, R3 ;  /* 0x000000162d037223 */ /* 0x040fe20000000003 */
[----:B------:R-:W-:Y:S01]  /*8a30*/  LOP3.LUT R42, R66, 0xffff0000, RZ, 0xc0, !PT ;  /* 0xffff0000422a7812 */ /* 0x000fe200078ec0ff */
[----:B------:R-:W-:Y:S01]  /*8a40*/  FFMA R20, R45, R23, R20 ;  /* 0x000000172d147223 */ /* 0x000fe20000000014 */
[----:B------:R-:W-:Y:S01]  /*8a50*/  LOP3.LUT R23, R54, 0xffff0000, RZ, 0xc0, !PT ;  /* 0xffff000036177812 */ /* 0x000fe200078ec0ff */
[C---:B------:R-:W-:Y:S01]  /*8a60*/  FMUL R21, R43.reuse, R28 ;  /* 0x0000001c2b157220 */ /* 0x040fe20000400000 */
[----:B------:R-:W-:Y:S01]  /*8a70*/  F2FP.BF16.F32.PACK_AB R48, R2, R0 ;  /* 0x000000000230723e */ /* 0x000fe200000010ff */
[----:B------:R-:W-:Y:S01]  /*8a80*/  FMUL R22, R43, R29 ;  /* 0x0000001d2b167220 */ /* 0x000fe20000400000 */
[----:B---3--:R-:W-:Y:S01]  /*8a90*/  F2FP.BF16.F32.PACK_AB R49, R20, R3 ;  /* 0x000000031431723e */ /* 0x008fe200000010ff */
[----:B------:R-:W-:Y:S01]  /*8aa0*/  FFMA R21, R45, R40, R21 ;  /* 0x000000282d157223 */ /* 0x000fe20000000015 */
[----:B------:R-:W-:Y:S01]  /*8ab0*/  SHF.L.U32 R20, R55, 0x10, RZ ;  /* 0x0000001037147819 */ /* 0x000fe200000006ff */
[----:B------:R-:W-:Y:S01]  /*8ac0*/  FFMA R22, R45, R23, R22 ;  /* 0x000000172d167223 */ /* 0x000fe20000000016 */
[----:B------:R-:W-:Y:S01]  /*8ad0*/  LOP3.LUT R23, R55, 0xffff0000, RZ, 0xc0, !PT ;  /* 0xffff000037177812 */ /* 0x000fe200078ec0ff */
[C---:B------:R-:W-:Y:S01]  /*8ae0*/  FMUL R0, R43.reuse, R30 ;  /* 0x0000001e2b007220 */ /* 0x040fe20000400000 */
[----:B------:R-:W-:Y:S01]  /*8af0*/  SHF.L.U32 R40, R56, 0x10, RZ ;  /* 0x0000001038287819 */ /* 0x000fe200000006ff */
[C---:B------:R-:W-:Y:S01]  /*8b00*/  FMUL R2, R43.reuse, R31 ;  /* 0x0000001f2b027220 */ /* 0x040fe20000400000 */
[----:B------:R-:W-:Y:S01]  /*8b10*/  F2FP.BF16.F32.PACK_AB R50, R22, R21 ;  /* 0x000000151632723e */ /* 0x000fe200000010ff */
[----:B------:R-:W-:Y:S01]  /*8b20*/  FMUL R3, R43, R32 ;  /* 0x000000202b037220 */ /* 0x000fe20000400000 */
[----:B------:R-:W-:Y:S01]  /*8b30*/  SHF.L.U32 R44, R67, 0x10, RZ ;  /* 0x00000010432c7819 */ /* 0x000fe200000006ff */
[----:B------:R-:W-:Y:S01]  /*8b40*/  FFMA R0, R45, R20, R0 ;  /* 0x000000142d007223 */ /* 0x000fe20000000000 */
[----:B------:R-:W-:Y:S01]  /*8b50*/  LOP3.LUT R46, R67, 0xffff0000, RZ, 0xc0, !PT ;  /* 0xffff0000432e7812 */ /* 0x000fe200078ec0ff */
[C---:B------:R-:W-:Y:S01]  /*8b60*/  FFMA R2, R45.reuse, R23, R2 ;  /* 0x000000172d027223 */ /* 0x040fe20000000002 */
[----:B------:R-:W-:Y:S01]  /*8b70*/  LOP3.LUT R23, R56, 0xffff0000, RZ, 0xc0, !PT ;  /* 0xffff000038177812 */ /* 0x000fe200078ec0ff */
[----:B------:R-:W-:Y:S01]  /*8b80*/  FFMA R3, R45, R40, R3 ;  /* 0x000000282d037223 */ /* 0x000fe20000000003 */
[----:B------:R-:W-:Y:S01]  /*8b90*/  SHF.L.U32 R40, R57, 0x10, RZ ;  /* 0x0000001039287819 */ /* 0x000fe200000006ff */
[C---:B------:R-:W-:Y:S01]  /*8ba0*/  FMUL R20, R43.reuse, R33 ;  /* 0x000000212b147220 */ /* 0x040fe20000400000 */
[----:B------:R-:W-:Y:S01]  /*8bb0*/  F2FP.BF16.F32.PACK_AB R51, R2, R0 ;  /* 0x000000000233723e */ /* 0x000fe200000010ff */
[C---:B------:R-:W-:Y:S01]  /*8bc0*/  FMUL R21, R43.reuse, R34 ;  /* 0x000000222b157220 */ /* 0x040fe20000400000 */
[----:B------:R-:W-:Y:S01]  /*8bd0*/  MOV R47, UR46 ;  /* 0x0000002e002f7c02 */ /* 0x000fe20008000f00 */
[----:B------:R-:W-:Y:S01]  /*8be0*/  FMUL R22, R43, R35 ;  /* 0x000000232b167220 */ /* 0x000fe20000400000 */
[----:B------:R-:W-:Y:S01]  /*8bf0*/  ISETP.NE.AND P0, PT, R84, RZ, PT ;  /* 0x000000ff5400720c */ /* 0x000fe20003f05270 */
[C---:B------:R-:W-:Y:S01]  /*8c00*/  FFMA R20, R45.reuse, R23, R20 ;  /* 0x000000172d147223 */ /* 0x040fe20000000014 */
[C---:B------:R-:W-:Y:S01]  /*8c10*/  SHF.L.U32 R23, R58.reuse, 0x10, RZ ;  /* 0x000000103a177819 */ /* 0x040fe200000006ff */
[C---:B------:R-:W-:Y:S01]  /*8c20*/  FFMA R21, R45.reuse, R40, R21 ;  /* 0x000000282d157223 */ /* 0x040fe20000000015 */
[----:B------:R-:W-:Y:S01]  /*8c30*/  LOP3.LUT R40, R58, 0xffff0000, RZ, 0xc0, !PT ;  /* 0xffff00003a287812 */ /* 0x000fe200078ec0ff */
[----:B------:R-:W-:Y:S01]  /*8c40*/  FFMA R22, R45, R41, R22 ;  /* 0x000000292d167223 */ /* 0x000fe20000000016 */
[----:B------:R-:W-:Y:S01]  /*8c50*/  F2FP.BF16.F32.PACK_AB R60, R20, R3 ;  /* 0x00000003143c723e */ /* 0x000fe200000010ff */
[----:B------:R-:W-:Y:S01]  /*8c60*/  FMUL R0, R43, R36 ;  /* 0x000000242b007220 */ /* 0x000fe20000400000 */
[----:B------:R-:W-:Y:S01]  /*8c70*/  LOP3.LUT R41, R65, 0xffff0000, RZ, 0xc0, !PT ;  /* 0xffff000041297812 */ /* 0x000fe200078ec0ff */
[----:B------:R-:W-:Y:S01]  /*8c80*/  FMUL R2, R43, R37 ;  /* 0x000000252b027220 */ /* 0x000fe20000400000 */
[----:B------:R-:W-:Y:S01]  /*8c90*/  F2FP.BF16.F32.PACK_AB R61, R22, R21 ;  /* 0x00000015163d723e */ /* 0x000fe200000010ff */
[----:B------:R-:W-:Y:S01]  /*8ca0*/  FFMA R0, R45, R23, R0 ;  /* 0x000000172d007223 */ /* 0x000fe20000000000 */
[----:B------:R-:W-:Y:S01]  /*8cb0*/  SHF.L.U32 R22, R59, 0x10, RZ ;  /* 0x000000103b167819 */ /* 0x000fe200000006ff */
[----:B------:R-:W-:Y:S01]  /*8cc0*/  FFMA R2, R45, R40, R2 ;  /* 0x000000282d027223 */ /* 0x000fe20000000002 */
[----:B------:R-:W-:Y:S01]  /*8cd0*/  LOP3.LUT R23, R59, 0xffff0000, RZ, 0xc0, !PT ;  /* 0xffff00003b177812 */ /* 0x000fe200078ec0ff */
[C---:B------:R-:W-:Y:S01]  /*8ce0*/  FMUL R3, R43.reuse, R38 ;  /* 0x000000262b037220 */ /* 0x040fe20000400000 */
[----:B------:R-:W-:Y:S01]  /*8cf0*/  SHF.L.U32 R40, R64, 0x10, RZ ;  /* 0x0000001040287819 */ /* 0x000fe200000006ff */
[C---:B------:R-:W-:Y:S01]  /*8d00*/  FMUL R20, R43.reuse, R39 ;  /* 0x000000272b147220 */ /* 0x040fe20000400000 */
[----:B------:R-:W-:Y:S01]  /*8d10*/  FMUL R21, R43, R4 ;  /* 0x000000042b157220 */ /* 0x000fe20000400000 */
[C---:B------:R-:W-:Y:S01]  /*8d20*/  FFMA R3, R45.reuse, R22, R3 ;  /* 0x000000162d037223 */ /* 0x040fe20000000003 */
[----:B------:R-:W-:Y:S01]  /*8d30*/  F2FP.BF16.F32.PACK_AB R62, R2, R0 ;  /* 0x00000000023e723e */ /* 0x000fe200000010ff */
[C---:B------:R-:W-:Y:S01]  /*8d40*/  FFMA R20, R45.reuse, R23, R20 ;  /* 0x000000172d147223 */ /* 0x040fe20000000014 */
[----:B------:R-:W-:Y:S01]  /*8d50*/  FFMA R21, R45, R40, R21 ;  /* 0x000000282d157223 */ /* 0x000fe20000000015 */
[----:B------:R-:W-:Y:S01]  /*8d60*/  LOP3.LUT R23, R64, 0xffff0000, RZ, 0xc0, !PT ;  /* 0xffff000040177812 */ /* 0x000fe200078ec0ff */
[----:B------:R-:W-:Y:S01]  /*8d70*/  FMUL R0, R43, R5 ;  /* 0x000000052b007220 */ /* 0x000fe20000400000 */
[----:B------:R-:W-:Y:S01]  /*8d80*/  SHF.L.U32 R40, R65, 0x10, RZ ;  /* 0x0000001041287819 */ /* 0x000fe200000006ff */
[C---:B------:R-:W-:Y:S01]  /*8d90*/  FMUL R2, R43.reuse, R6 ;  /* 0x000000062b027220 */ /* 0x040fe20000400000 */
[----:B------:R-:W-:Y:S01]  /*8da0*/  FMUL R22, R43, R7 ;  /* 0x000000072b167220 */ /* 0x000fe20000400000 */
[C---:B------:R-:W-:Y:S01]  /*8db0*/  FFMA R0, R45.reuse, R23, R0 ;  /* 0x000000172d007223 */ /* 0x040fe20000000000 */
[----:B------:R-:W-:Y:S01]  /*8dc0*/  F2FP.BF16.F32.PACK_AB R63, R20, R3 ;  /* 0x00000003143f723e */ /* 0x000fe200000010ff */
[C---:B------:R-:W-:Y:S01]  /*8dd0*/  FFMA R2, R45.reuse, R40, R2 ;  /* 0x000000282d027223 */ /* 0x040fe20000000002 */
[----:B------:R-:W-:Y:S01]  /*8de0*/  FFMA R22, R45, R41, R22 ;  /* 0x000000292d167223 */ /* 0x000fe20000000016 */
[----:B------:R-:W-:Y:S01]  /*8df0*/  SHF.L.U32 R41, R66, 0x10, RZ ;  /* 0x0000001042297819 */ /* 0x000fe200000006ff */
[C---:B------:R-:W-:Y:S01]  /*8e00*/  FMUL R3, R43.reuse, R8 ;  /* 0x000000082b037220 */ /* 0x040fe20000400000 */
[C---:B------:R-:W-:Y:S01]  /*8e10*/  FMUL R20, R43.reuse, R9 ;  /* 0x000000092b147220 */ /* 0x040fe20000400000 */
[C---:B------:R-:W-:Y:S01]  /*8e20*/  FMUL R23, R43.reuse, R10 ;  /* 0x0000000a2b177220 */ /* 0x040fe20000400000 */
[----:B------:R-:W-:Y:S01]  /*8e30*/  FMUL R40, R43, R11 ;  /* 0x0000000b2b287220 */ /* 0x000fe20000400000 */
[C---:B------:R-:W-:Y:S01]  /*8e40*/  FFMA R3, R45.reuse, R41, R3 ;  /* 0x000000292d037223 */ /* 0x040fe20000000003 */
[C---:B------:R-:W-:Y:S01]  /*8e50*/  FFMA R20, R45.reuse, R42, R20 ;  /* 0x0000002a2d147223 */ /* 0x040fe20000000014 */
[C---:B------:R-:W-:Y:S01]  /*8e60*/  FFMA R23, R45.reuse, R44, R23 ;  /* 0x0000002c2d177223 */ /* 0x040fe20000000017 */
[----:B------:R-:W-:Y:S01]  /*8e70*/  FFMA R40, R45, R46, R40 ;  /* 0x0000002e2d287223 */ /* 0x000fe20000000028 */
[----:B------:R-:W-:Y:S01]  /*8e80*/  F2FP.BF16.F32.PACK_AB R100, R0, R21 ;  /* 0x000000150064723e */ /* 0x000fe200000010ff */
[----:B------:R-:W1:Y:S01]  /*8e90*/  S2R R46, SR_CgaCtaId ;  /* 0x00000000002e7919 */ /* 0x000e620000008800 */
[----:B------:R-:W-:Y:S01]  /*8ea0*/  SHF.L.U32 R42, R68, 0x10, RZ ;  /* 0x00000010442a7819 */ /* 0x000fe200000006ff */
[C---:B------:R-:W-:Y:S01]  /*8eb0*/  FMUL R41, R43.reuse, R12 ;  /* 0x0000000c2b297220 */ /* 0x040fe20000400000 */
[----:B------:R-:W-:Y:S01]  /*8ec0*/  F2FP.BF16.F32.PACK_AB R101, R22, R2 ;  /* 0x000000021665723e */ /* 0x000fe200000010ff */
[C---:B------:R-:W-:Y:S01]  /*8ed0*/  FMUL R0, R43.reuse, R13 ;  /* 0x0000000d2b007220 */ /* 0x040fe20000400000 */
[----:B------:R-:W-:Y:S01]  /*8ee0*/  LOP3.LUT R21, R68, 0xffff0000, RZ, 0xc0, !PT ;  /* 0xffff000044157812 */ /* 0x000fe200078ec0ff */
[----:B------:R-:W-:Y:S01]  /*8ef0*/  FMUL R2, R43, R14 ;  /* 0x0000000e2b027220 */ /* 0x000fe20000400000 */
[----:B------:R-:W-:Y:S01]  /*8f00*/  F2FP.BF16.F32.PACK_AB R103, R40, R23 ;  /* 0x000000172867723e */ /* 0x000fe200000010ff */
[----:B------:R-:W-:Y:S01]  /*8f10*/  FFMA R41, R45, R42, R41 ;  /* 0x0000002a2d297223 */ /* 0x000fe20000000029 */
[----:B------:R-:W-:Y:S01]  /*8f20*/  SHF.L.U32 R22, R69, 0x10, RZ ;  /* 0x0000001045167819 */ /* 0x000fe200000006ff */
[----:B------:R-:W-:Y:S01]  /*8f30*/  FFMA R0, R45, R21, R0 ;  /* 0x000000152d007223 */ /* 0x000fe20000000000 */
[----:B------:R-:W-:Y:S01]  /*8f40*/  F2FP.BF16.F32.PACK_AB R102, R20, R3 ;  /* 0x000000031466723e */ /* 0x000fe200000010ff */
[----:B------:R-:W-:Y:S01]  /*8f50*/  FMUL R3, R43, R15 ;  /* 0x0000000f2b037220 */ /* 0x000fe20000400000 */
[----:B------:R-:W-:Y:S01]  /*8f60*/  LOP3.LUT R23, R69, 0xffff0000, RZ, 0xc0, !PT ;  /* 0xffff000045177812 */ /* 0x000fe200078ec0ff */
[----:B------:R-:W-:Y:S01]  /*8f70*/  FMUL R20, R43, R16 ;  /* 0x000000102b147220 */ /* 0x000fe20000400000 */
[C---:B------:R-:W-:Y:S01]  /*8f80*/  SHF.L.U32 R40, R70.reuse, 0x10, RZ ;  /* 0x0000001046287819 */ /* 0x040fe200000006ff */
[----:B------:R-:W-:Y:S01]  /*8f90*/  FFMA R2, R45, R22, R2 ;  /* 0x000000162d027223 */ /* 0x000fe20000000002 */
[----:B------:R-:W-:Y:S01]  /*8fa0*/  FMUL R21, R43, R17 ;  /* 0x000000112b157220 */ /* 0x000fe20000400000 */
[----:B------:R-:W-:Y:S01]  /*8fb0*/  FFMA R3, R45, R23, R3 ;  /* 0x000000172d037223 */ /* 0x000fe20000000003 */
[----:B------:R-:W-:Y:S01]  /*8fc0*/  @!P1 LEA R47, R47, R99, 0xc ;  /* 0x000000632f2f9211 */ /* 0x000fe200078e60ff */
[----:B------:R-:W-:Y:S01]  /*8fd0*/  FFMA R20, R45, R40, R20 ;  /* 0x000000282d147223 */ /* 0x000fe20000000014 */
[----:B------:R-:W-:Y:S01]  /*8fe0*/  LOP3.LUT R40, R70, 0xffff0000, RZ, 0xc0, !PT ;  /* 0xffff000046287812 */ /* 0x000fe200078ec0ff */
[----:B------:R-:W-:Y:S01]  /*8ff0*/  FMUL R22, R43, R18 ;  /* 0x000000122b167220 */ /* 0x000fe20000400000 */
[----:B------:R-:W-:Y:S01]  /*9000*/  F2FP.BF16.F32.PACK_AB R108, R0, R41 ;  /* 0x00000029006c723e */ /* 0x000fe200000010ff */
[----:B------:R2:W-:Y:S01]  /*9010*/  @!P1 STS.128 [R47+UR43+0x200], R48 ;  /* 0x000200302f009988 */ /* 0x0005e20008000c2b */
[----:B------:R-:W-:Y:S01]  /*9020*/  SHF.L.U32 R42, R71, 0x10, RZ ;  /* 0x00000010472a7819 */ /* 0x000fe200000006ff */
[----:B------:R-:W-:Y:S01]  /*9030*/  FFMA R21, R45, R40, R21 ;  /* 0x000000282d157223 */ /* 0x000fe20000000015 */
[----:B------:R-:W-:Y:S01]  /*9040*/  @!P1 IADD3 R40, PT, PT, R47, UR43, RZ ;  /* 0x0000002b2f289c10 */ /* 0x000fe2000fffe0ff */
[----:B------:R-:W-:Y:S01]  /*9050*/  FMUL R23, R43, R19 ;  /* 0x000000132b177220 */ /* 0x000fe20000400000 */
[----:B------:R-:W-:Y:S01]  /*9060*/  LOP3.LUT R44, R71, 0xffff0000, RZ, 0xc0, !PT ;  /* 0xffff0000472c7812 */ /* 0x000fe200078ec0ff */
[----:B------:R-:W-:Y:S01]  /*9070*/  FFMA R22, R45, R42, R22 ;  /* 0x0000002a2d167223 */ /* 0x000fe20000000016 */
[----:B------:R-:W-:Y:S02]  /*9080*/  @!P1 IADD3 R40, PT, PT, R98, R40, RZ ;  /* 0x0000002862289210 */ /* 0x000fe40007ffe0ff */
[----:B------:R-:W-:Y:S01]  /*9090*/  F2FP.BF16.F32.PACK_AB R109, R3, R2 ;  /* 0x00000002036d723e */ /* 0x000fe200000010ff */
[----:B------:R-:W-:Y:S01]  /*90a0*/  FFMA R23, R45, R44, R23 ;  /* 0x0000002c2d177223 */ /* 0x000fe20000000017 */
[----:B------:R-:W-:Y:S01]  /*90b0*/  F2FP.BF16.F32.PACK_AB R110, R21, R20 ;  /* 0x00000014156e723e */ /* 0x000fe200000010ff */
[----:B------:R2:W-:Y:S03]  /*90c0*/  @!P1 STS.128 [R40+0x200], R60 ;  /* 0x0002003c28009388 */ /* 0x0005e60000000c00 */
[----:B------:R-:W-:Y:S05]  /*90d0*/  F2FP.BF16.F32.PACK_AB R111, R23, R22 ;  /* 0x00000016176f723e */ /* 0x000fea00000010ff */
[----:B------:R2:W-:Y:S08]  /*90e0*/  @!P1 STS.128 [R47+UR43+0xa00], R100 ;  /* 0x000a00642f009988 */ /* 0x0005f00008000c2b */
[----:B------:R2:W-:Y:S01]  /*90f0*/  @!P1 STS.128 [R40+0xa00], R108 ;  /* 0x000a006c28009388 */ /* 0x0005e20000000c00 */
[----:B------:R-:W-:Y:S01]  /*9100*/  @!PT LDS RZ, [RZ] ;  /* 0x00000000fffff984 */ /* 0x000fe20000000800 */
[----:B------:R-:W-:Y:S01]  /*9110*/  @!PT LDS RZ, [RZ] ;  /* 0x00000000fffff984 */ /* 0x000fe20000000800 */
[----:B------:R-:W-:Y:S01]  /*9120*/  @!PT LDS RZ, [RZ] ;  /* 0x00000000fffff984 */ /* 0x000fe20000000800 */
[----:B------:R-:W-:Y:S01]  /*9130*/  @!PT LDS RZ, [RZ] ;  /* 0x00000000fffff984 */ /* 0x000fe20000000800 */
[----:B------:R3:W-:Y:S07]  /*9140*/  MEMBAR.ALL.CTA ;  /* 0x0000000000007992 */ /* 0x0007ee0000008000 */
[----:B---3--:R-:W3:Y:S01]  /*9150*/  FENCE.VIEW.ASYNC.S ;  /* 0x00000000000073c6 */ /* 0x008ee20000000000 */
[----:B------:R-:W-:Y:S05]  /*9160*/  WARPSYNC.ALL ;  /* 0x0000000000007948 */ /* 0x000fea0003800000 */
[----:B------:R-:W-:Y:S01]  /*9170*/  BSSY.RECONVERGENT B0, `(.L_x_127) ;  /* 0x0000012000007945 */ /* 0x000fe20003800200 */
[----:B---3--:R-:W-:Y:S06]  /*9180*/  BAR.SYNC.DEFER_BLOCKING 0x1, 0x80 ;  /* 0x0042000000007b1d */ /* 0x008fec0000010000 */
[----:B-1----:R-:W-:Y:S05]  /*9190*/  @P0 BRA `(.L_x_128) ;  /* 0x00000000003c0947 */ /* 0x002fea0003800000 */
[----:B------:R-:W1:Y:S01]  /*91a0*/  LDCU.64 UR6, c[0x0][0x348] ;  /* 0x00006900ff0677ac */ /* 0x000e620008000a00 */
[----:B------:R-:W-:Y:S02]  /*91b0*/  ULEA UR5, UR46, UR43, 0xc ;  /* 0x0000002b2e057291 */ /* 0x000fe4000f8e60ff */
[----:B------:R-:W-:Y:S02]  /*91c0*/  UIADD3 UR10, UPT, UPT, UR50, 0x40, URZ ;  /* 0x00000040320a7890 */ /* 0x000fe4000fffe0ff */
[----:B------:R-:W-:Y:S02]  /*91d0*/  UIADD3 UR8, UPT, UPT, UR5, 0x200, URZ ;  /* 0x0000020005087890 */ /* 0x000fe4000fffe0ff */
[----:B------:R-:W-:Y:S01]  /*91e0*/  UIADD3 UR12, UPT, UPT, UR5, 0xa00, URZ ;  /* 0x00000a00050c7890 */ /* 0x000fe2000fffe0ff */
[----:B------:R-:W-:Y:S01]  /*91f0*/  UMOV UR9, UR49 ;  /* 0x0000003100097c82 */ /* 0x000fe20008000000 */
[----:B------:R-:W-:Y:S01]  /*9200*/  UMOV UR11, UR44 ;  /* 0x0000002c000b7c82 */ /* 0x000fe20008000000 */
[----:B------:R-:W-:Y:S01]  /*9210*/  UIADD3 UR13, UPT, UPT, UR49, 0x20, URZ ;  /* 0x00000020310d7890 */ /* 0x000fe2000fffe0ff */
[----:B------:R-:W-:Y:S01]  /*9220*/  UMOV UR15, UR44 ;  /* 0x0000002c000f7c82 */ /* 0x000fe20008000000 */
[----:B------:R-:W-:Y:S01]  /*9230*/  UMOV UR14, UR10 ;  /* 0x0000000a000e7c82 */ /* 0x000fe20008000000 */
[----:B-1----:R-:W-:Y:S04]  /*9240*/  UIADD3 UR4, UP0, UPT, UR6, 0xa80, URZ ;  /* 0x00000a8006047890 */ /* 0x002fe8000ff1e0ff */
[----:B------:R-:W-:Y:S09]  /*9250*/  UIADD3.X UR5, UPT, UPT, URZ, UR7, URZ, UP0, !UPT ;  /* 0x00000007ff057290 */ /* 0x000ff200087fe4ff */
[----:B------:R1:W-:Y:S01]  /*9260*/  UTMASTG.3D [UR8], [UR4] ;  /* 0x00000008040073b5 */ /* 0x0003e20008010000 */
[----:B------:R1:W-:Y:S02]  /*9270*/  UTMASTG.3D [UR12], [UR4] ;  /* 0x0000000c040073b5 */ /* 0x0003e40008010000 */
[----:B-1----:R0:W-:Y:S02]  /*9280*/  UTMACMDFLUSH ;  /* 0x00000000000079b7 */ /* 0x0021e40000000000 */
.L_x_128:
[----:B------:R-:W-:Y:S05]  /*9290*/  BSYNC.RECONVERGENT B0 ;  /* 0x0000000000007941 */ /* 0x000fea0003800200 */
.L_x_127:
[----:B------:R-:W-:Y:S01]  /*92a0*/  UIADD3 UR4, UPT, UPT, UR46, 0x1, URZ ;  /* 0x000000012e047890 */ /* 0x000fe2000fffe0ff */
[----:B------:R-:W-:Y:S03]  /*92b0*/  BSSY.RECONVERGENT B0, `(.L_x_129) ;  /* 0x0000007000007945 */ /* 0x000fe60003800200 */
[----:B------:R-:W-:Y:S04]  /*92c0*/  UISETP.NE.AND UP0, UPT, UR4, 0x3, UPT ;  /* 0x000000030400788c */ /* 0x000fe8000bf05270 */
[----:B------:R-:W-:Y:S02]  /*92d0*/  USEL UR45, UR4, URZ, UP0 ;  /* 0x000000ff042d7287 */ /* 0x000fe40008000000 */
[----:B------:R-:W-:Y:S04]  /*92e0*/  UISETP.EQ.XOR UP0, UPT, UR47, 0x3, !UP0 ;  /* 0x000000032f00788c */ /* 0x000fe8000c702a70 */
[----:B------:R-:W-:Y:S01]  /*92f0*/  UP2UR UR51, UPR, URZ, 0x1 ;  /* 0x00000001ff337883 */ /* 0x000fe20008000000 */
[----:B------:R-:W-:Y:S11]  /*9300*/  @P0 BRA `(.L_x_130) ;  /* 0x0000000000040947 */ /* 0x000ff60003800000 */
[----:B------:R-:W-:Y:S04]  /*9310*/  DEPBAR.LE SB0, 0x1 ;  /* 0x000080400000791a */ /* 0x000fe80000000000 */
.L_x_130:
[----:B------:R-:W-:Y:S05]  /*9320*/  BSYNC.RECONVERGENT B0 ;  /* 0x0000000000007941 */ /* 0x000fea0003800200 */
.L_x_129:
[----:B------:R-:W1:Y:S08]  /*9330*/  S2UR UR4, SR_CgaCtaId ;  /* 0x00000000000479c3 */ /* 0x000e700000008800 */
[----:B------:R-:W-:Y:S01]  /*9340*/  BAR.SYNC.DEFER_BLOCKING 0x1, 0x80 ;  /* 0x0042000000007b1d */ /* 0x000fe20000010000 */
[----:B------:R-:W-:Y:S01]  /*9350*/  ISETP.NE.AND P1, PT, R97, RZ, PT ;  /* 0x000000ff6100720c */ /* 0x000fe20003f25270 */
[----:B------:R-:W-:Y:S01]  /*9360*/  IMAD.U32 R0, RZ, RZ, UR52 ;  /* 0x00000034ff007e24 */ /* 0x000fe2000f8e00ff */
[----:B------:R-:W-:Y:S11]  /*9370*/  UIADD3 UR53, UPT, UPT, UR49, 0x10, URZ ;  /* 0x0000001031357890 */ /* 0x000ff6000fffe0ff */
[----:B------:R-:W-:Y:S05]  /*9380*/  @P1 LEA R0, R0, UR43, 0x3 ;  /* 0x0000002b00001c11 */ /* 0x000fea000f8e18ff */
[----:B------:R-:W-:Y:S01]  /*9390*/  @P1 VIADD R2, R0, 0x98 ;  /* 0x0000009800021836 */ /* 0x000fe20000000000 */
[----:B------:R-:W-:Y:S04]  /*93a0*/  @P1 SHF.L.U32 R0, R112, 0x1f, RZ ;  /* 0x0000001f70001819 */ /* 0x000fe800000006ff */
[----:B------:R-:W-:Y:S01]  /*93b0*/  @P1 PRMT R46, R46, 0x654, R2 ;  /* 0x000006542e2e1816 */ /* 0x000fe20000000002 */
[----:B------:R-:W-:Y:S01]  /*93c0*/  UMOV UR43, 0x400 ;  /* 0x00000400002b7882 */ /* 0x000fe20000000000 */
[----:B------:R-:W-:Y:S01]  /*93d0*/  BSSY B1, `(.L_x_131) ;  /* 0x0000021000017945 */ /* 0x000fe20003800000 */
[----:B-1----:R-:W-:Y:S01]  /*93e0*/  ULEA UR43, UR4, UR43, 0x18 ;  /* 0x0000002b042b7291 */ /* 0x002fe2000f8ec0ff */
[----:B------:R-:W-:Y:S01]  /*93f0*/  @P1 SYNCS.ARRIVE.TRANS64.RED.A1T0 RZ, [R46+URZ], RZ ;  /* 0x000000ff2eff19a7 */ /* 0x000fe200081004ff */
[----:B------:R-:W-:Y:S04]  /*9400*/  UIADD3 UR4, UPT, UPT, UR52, 0x1, URZ ;  /* 0x0000000134047890 */ /* 0x000fe8000fffe0ff */
[----:B------:R-:W-:Y:S01]  /*9410*/  LEA R21, R106, UR43, 0x3 ;  /* 0x0000002b6a157c11 */ /* 0x000fe2000f8e18ff */
[----:B------:R-:W-:Y:S03]  /*9420*/  UISETP.NE.AND UP0, UPT, UR4, 0x3, UPT ;  /* 0x000000030400788c */ /* 0x000fe6000bf05270 */
[----:B------:R1:W3:Y:S01]  /*9430*/  @P1 SYNCS.PHASECHK.TRANS64.TRYWAIT P0, [R21+URZ+0x80], R0 ;  /* 0x00008000150015a7 */ /* 0x0002e200080011ff */
[----:B------:R-:W-:Y:S01]  /*9440*/  USEL UR48, UR4, URZ, UP0 ;  /* 0x000000ff04307287 */ /* 0x000fe20008000000 */
[----:B-1----:R-:W-:Y:S01]  /*9450*/  VIADD R0, R105, 0x10 ;  /* 0x0000001069007836 */ /* 0x002fe20000000000 */
[----:B---3--:R-:W-:Y:S01]  /*9460*/  @P1 SEL R107, RZ, 0x1, !P0 ;  /* 0x00000001ff6b1807 */ /* 0x008fe20004000000 */
[----:B------:R-:W-:Y:S09]  /*9470*/  @!P1 BRA `(.L_x_132) ;  /* 0x0000000000589947 */ /* 0x000ff20003800000 */
[----:B------:R-:W-:Y:S01]  /*9480*/  ISETP.NE.AND P1, PT, R113, RZ, PT ;  /* 0x000000ff7100720c */ /* 0x000fe20003f25270 */
[----:B------:R-:W-:Y:S01]  /*9490*/  BSSY B0, `(.L_x_133) ;  /* 0x0000009000007945 */ /* 0x000fe20003800000 */
[----:B------:R-:W-:Y:S11]  /*94a0*/  ISETP.NE.AND P0, PT, R107, RZ, PT ;  /* 0x000000ff6b00720c */ /* 0x000ff60003f05270 */
[----:B------:R-:W-:Y:S05]  /*94b0*/  @P1 IMAD R3, R106, 0x1000, R99 ;  /* 0x000010006a031824 */ /* 0x000fea00078e0263 */
[----:B------:R-:W-:Y:S05]  /*94c0*/  @P1 IADD3 R2, PT, PT, R3, UR43, RZ ;  /* 0x0000002b03021c10 */ /* 0x000fea000fffe0ff */
[----:B------:R-:W-:Y:S01]  /*94d0*/  @P1 IMAD.IADD R2, R98, 0x1, R2 ;  /* 0x0000000162021824 */ /* 0x000fe200078e0202 */
[----:B------:R-:W-:Y:S06]  /*94e0*/  @P0 BRA `(.L_x_134) ;  /* 0x00000000000c0947 */ /* 0x000fec0003800000 */
[----:B------:R-:W-:Y:S04]  /*94f0*/  SHF.L.U32 R20, R112, 0x1f, RZ ;  /* 0x0000001f70147819 */ /* 0x000fe800000006ff */
[----:B------:R-:W1:Y:S02]  /*9500*/  SYNCS.PHASECHK.TRANS64.TRYWAIT P0, [R21+URZ+0x80], R20 ;  /* 0x00008014150075a7 */ /* 0x000e6400080011ff */
[----:B-1----:R-:W-:Y:S05]  /*9510*/  @!P0 BRA `(.L_x_135) ;  /* 0x0000002c00348947 */ /* 0x002fea0003800000 */
.L_x_134:
[----:B------:R-:W-:Y:S05]  /*9520*/  BSYNC B0 ;  /* 0x0000000000007941 */ /* 0x000fea0003800000 */
.L_x_133:
[----:B------:R-:W-:Y:S01]  /*9530*/  ISETP.NE.AND P0, PT, R113, RZ, PT ;  /* 0x000000ff7100720c */ /* 0x000fe20003f05270 */
[----:B------:R-:W-:Y:S11]  /*9540*/  VIADD R106, R106, 0x1 ;  /* 0x000000016a6a7836 */ /* 0x000ff60000000000 */
[----:B------:R-:W-:Y:S01]  /*9550*/  @!UPT UIADD3 URZ, UPT, UPT, URZ, URZ, URZ ;  /* 0x000000fffffff290 */ /* 0x000fe2000fffe0ff */
[----:B------:R-:W3:Y:S04]  /*9560*/  @P0 LDS.128 R52, [R3+UR43+0x200] ;  /* 0x0002002b03340984 */ /* 0x000ee80008000c00 */
[----:B------:R-:W4:Y:S04]  /*9570*/  @P0 LDS.128 R64, [R3+UR43+0xa00] ;  /* 0x000a002b03400984 */ /* 0x000f280008000c00 */
[----:B------:R-:W1:Y:S04]  /*9580*/  @P0 LDS.128 R56, [R2+0x200] ;  /* 0x0002000002380984 */ /* 0x000e680000000c00 */
[----:B------:R5:W1:Y:S01]  /*9590*/  @P0 LDS.128 R68, [R2+0xa00] ;  /* 0x000a000002440984 */ /* 0x000a620000000c00 */
[C---:B------:R-:W-:Y:S04]  /*95a0*/  ISETP.NE.AND P0, PT, R106.reuse, 0x3, PT ;  /* 0x000000036a00780c */ /* 0x040fe80003f05270 */
[----:B------:R-:W-:Y:S02]  /*95b0*/  SEL R106, R106, RZ, P0 ;  /* 0x000000ff6a6a7207 */ /* 0x000fe40000000000 */
[----:B-----5:R-:W-:Y:S04]  /*95c0*/  SEL R2, RZ, 0x1, P0 ;  /* 0x00000001ff027807 */ /* 0x020fe80000000000 */
[----:B------:R-:W-:Y:S02]  /*95d0*/  LOP3.LUT R112, R112, R2, RZ, 0x3c, !PT ;  /* 0x0000000270707212 */ /* 0x000fe400078e3cff */
.L_x_132:
[----:B------:R-:W-:Y:S05]  /*95e0*/  BSYNC B1 ;  /* 0x0000000000017941 */ /* 0x000fea0003800000 */
.L_x_131:
[----:B------:R-:W-:Y:S04]  /*95f0*/  SHF.R.U32.HI R3, RZ, 0x15, R0 ;  /* 0x00000015ff037819 */ /* 0x000fe80000011600 */
[----:B------:R-:W-:Y:S04]  /*9600*/  LOP3.LUT R2, R3, 0x3, RZ, 0xc0, !PT ;  /* 0x0000000303027812 */ /* 0x000fe800078ec0ff */
[----:B------:R-:W-:Y:S11]  /*9610*/  ISETP.NE.AND P0, PT, R84, R2, PT ;  /* 0x000000025400720c */ /* 0x000ff60003f05270 */
[----:B------:R-:W-:Y:S02]  /*9620*/  @!UPT UIADD3 URZ, UPT, UPT, URZ, URZ, URZ ;  /* 0x000000fffffff290 */ /* 0x000fe4000fffe0ff */
[----:B------:R-:W-:Y:S05]  /*9630*/  @P0 BRA `(.L_x_136) ;  /* 0x0000000000bc0947 */ /* 0x000fea0003800000 */
[----:B------:R-:W-:Y:S02]  /*9640*/  LOP3.LUT P0, RZ, R3, 0x3, R86, 0x48, !PT ;  /* 0x0000000303ff7812 */ /* 0x000fe40007804856 */
[----:B------:R-:W-:Y:S11]  /*9650*/  MOV R16, R0 ;  /* 0x0000000000107202 */ /* 0x000ff60000000f00 */
[----:B------:R-:W-:Y:S05]  /*9660*/  @!P0 BRA `(.L_x_137) ;  /* 0x0000000000408947 */ /* 0x000fea0003800000 */
[----:B------:R-:W5:Y:S01]  /*9670*/  LDCU.64 UR8, c[0x4][0x70] ;  /* 0x01000e00ff0877ac */ /* 0x000f620008000a00 */
[----:B------:R-:W-:Y:S01]  /*9680*/  MOV R15, 0x0 ;  /* 0x00000000000f7802 */ /* 0x000fe20000000f00 */
[----:B------:R-:W-:Y:S02]  /*9690*/  HFMA2 R12, -RZ, RZ, 0, 5.9604644775390625e-08 ;  /* 0x00000001ff0c7431 */ /* 0x000fe400000001ff */
[----:B------:R-:W-:Y:S02]  /*96a0*/  IMAD.MOV.U32 R8, RZ, RZ, 0x192 ;  /* 0x00000192ff087424 */ /* 0x000fe400078e00ff */
[----:B------:R-:W-:Y:S01]  /*96b0*/  IMAD.MOV.U32 R13, RZ, RZ, RZ ;  /* 0x000000ffff0d7224 */ /* 0x000fe200078e00ff */
[----:B------:R-:W1:Y:S01]  /*96c0*/  LDCU.64 UR6, c[0x4][0x78] ;  /* 0x01000f00ff0677ac */ /* 0x000e620008000a00 */
[----:B------:R-:W2:Y:S01]  /*96d0*/  LDC.64 R14, c[0x4][R15] ;  /* 0x010000000f0e7b82 */ /* 0x000ea20000000a00 */
[----:B------:R-:W3:Y:S01]  /*96e0*/  LDCU.64 UR4, c[0x4][0x10] ;  /* 0x01000200ff0477ac */ /* 0x000ee20008000a00 */
[----:B-----5:R-:W-:Y:S01]  /*96f0*/  MOV R5, UR9 ;  /* 0x0000000900057c02 */ /* 0x020fe20008000f00 */
[----:B------:R-:W-:Y:S01]  /*9700*/  IMAD.U32 R4, RZ, RZ, UR8 ;  /* 0x00000008ff047e24 */ /* 0x000fe2000f8e00ff */
[----:B-1----:R-:W-:Y:S01]  /*9710*/  MOV R7, UR7 ;  /* 0x0000000700077c02 */ /* 0x002fe20008000f00 */
[----:B------:R-:W-:Y:S01]  /*9720*/  IMAD.U32 R6, RZ, RZ, UR6 ;  /* 0x00000006ff067e24 */ /* 0x000fe2000f8e00ff */
[----:B---3--:R-:W-:Y:S01]  /*9730*/  MOV R11, UR5 ;  /* 0x00000005000b7c02 */ /* 0x008fe20008000f00 */
[----:B------:R-:W-:Y:S02]  /*9740*/  IMAD.U32 R10, RZ, RZ, UR4 ;  /* 0x00000004ff0a7e24 */ /* 0x000fe4000f8e00ff */
[----:B------:R-:W-:Y:S07]  /*9750*/  LEPC R20, `(.L_x_137) ;  /* 0x000000001014794e */ /* 0x000fee0000000000 */
[----:B--2-4-:R-:W-:Y:S05]  /*9760*/  CALL.ABS.NOINC R14 ;  /* 0x000000000e007343 */ /* 0x014fea0003c00000 */
.L_x_137:
        /* <DEDUP_REMOVED lines=12> */
[----:B------:R-:W5:Y:S01]  /*9830*/  LDCU.64 UR6, c[0x4][0x78] ;  /* 0x01000f00ff0677ac */ /* 0x000f620008000a00 */
[----:B------:R-:W2:Y:S01]  /*9840*/  LDC.64 R14, c[0x4][R15] ;  /* 0x010000000f0e7b82 */ /* 0x000ea20000000a00 */
[----:B------:R-:W3:Y:S01]  /*9850*/  LDCU.64 UR4, c[0x4][0x10] ;  /* 0x01000200ff0477ac */ /* 0x000ee20008000a00 */
[----:B-1----:R-:W-:Y:S01]  /*9860*/  MOV R5, UR9 ;  /* 0x0000000900057c02 */ /* 0x002fe20008000f00 */
[----:B------:R-:W-:Y:S01]  /*9870*/  IMAD.U32 R4, RZ, RZ, UR8 ;  /* 0x00000008ff047e24 */ /* 0x000fe2000f8e00ff */
[----:B-----5:R-:W-:Y:S01]  /*9880*/  MOV R7, UR7 ;  /* 0x0000000700077c02 */ /* 0x020fe20008000f00 */
[----:B------:R-:W-:Y:S01]  /*9890*/  IMAD.U32 R6, RZ, RZ, UR6 ;  /* 0x00000006ff067e24 */ /* 0x000fe2000f8e00ff */
[----:B---3--:R-:W-:Y:S01]  /*98a0*/  MOV R11, UR5 ;  /* 0x00000005000b7c02 */ /* 0x008fe20008000f00 */
[----:B------:R-:W-:Y:S02]  /*98b0*/  IMAD.U32 R10, RZ, RZ, UR4 ;  /* 0x00000004ff0a7e24 */ /* 0x000fe4000f8e00ff */
[----:B------:R-:W-:Y:S07]  /*98c0*/  LEPC R20, `(.L_x_138) ;  /* 0x000000001014794e */ /* 0x000fee0000000000 */
[----:B--2-4-:R-:W-:Y:S05]  /*98d0*/  CALL.ABS.NOINC R14 ;  /* 0x000000000e007343 */ /* 0x014fea0003c00000 */
.L_x_138:
[----:B------:R-:W-:Y:S05]  /*98e0*/  WARPSYNC.ALL ;  /* 0x0000000000007948 */ /* 0x000fea0003800000 */
[----:B------:R-:W-:Y:S11]  /*98f0*/  R2UR UR4, R16 ;  /* 0x00000000100472ca */ /* 0x000ff600000e0000 */
[----:B------:R-:W-:Y:S02]  /*9900*/  @!UPT UIADD3 URZ, UPT, UPT, URZ, URZ, URZ ;  /* 0x000000fffffff290 */ /* 0x000fe4000fffe0ff */
[----:B------:R-:W1:Y:S02]  /*9910*/  LDTM.x16 R4, tmem[UR4+0x20] ;  /* 0x00002004000479ee */ /* 0x000e640008240000 */
[----:B-1----:R-:W-:Y:S01]  /*9920*/  NOP ;  /* 0x0000000000007918 */ /* 0x002fe20000000000 */
.L_x_136:
[----:B---3--:R-:W-:Y:S01]  /*9930*/  SHF.L.U32 R3, R52, 0x10, RZ ;  /* 0x0000001034037819 */ /* 0x008fe200000006ff */
[C---:B------:R-:W-:Y:S01]  /*9940*/  FMUL R0, R43.reuse, R24 ;  /* 0x000000182b007220 */ /* 0x040fe20000400000 */
[----:B------:R-:W-:Y:S01]  /*9950*/  ISETP.NE.AND P1, PT, R84, R2, PT ;  /* 0x000000025400720c */ /* 0x000fe20003f25270 */
[----:B------:R-:W-:Y:S01]  /*9960*/  FMUL R2, R43, R25 ;  /* 0x000000192b027220 */ /* 0x000fe20000400000 */
[----:B-1----:R-:W-:Y:S01]  /*9970*/  LOP3.LUT R21, R52, 0xffff0000, RZ, 0xc0, !PT ;  /* 0xffff000034157812 */ /* 0x002fe200078ec0ff */
[----:B------:R-:W-:Y:S01]  /*9980*/  FFMA R0, R45, R3, R0 ;  /* 0x000000032d007223 */ /* 0x000fe20000000000 */
[----:B------:R-:W-:Y:S01]  /*9990*/  SHF.L.U32 R22, R53, 0x10, RZ ;  /* 0x0000001035167819 */ /* 0x000fe200000006ff */
[----:B------:R-:W-:Y:S01]  /*99a0*/  FMUL R3, R43, R26 ;  /* 0x0000001a2b037220 */ /* 0x000fe20000400000 */
[----:B------:R-:W-:Y:S01]  /*99b0*/  LOP3.LUT R23, R53, 0xffff0000, RZ, 0xc0, !PT ;  /* 0xffff000035177812 */ /* 0x000fe200078ec0ff */
[----:B------:R-:W-:Y:S01]  /*99c0*/  FMUL R20, R43, R27 ;  /* 0x0000001b2b147220 */ /* 0x000fe20000400000 */
[----:B--2---:R-:W-:Y:S01]  /*99d0*/  SHF.L.U32 R40, R54, 0x10, RZ ;  /* 0x0000001036287819 */ /* 0x004fe200000006ff */
[----:B------:R-:W-:Y:S01]  /*99e0*/  FFMA R2, R45, R21, R2 ;  /* 0x000000152d027223 */ /* 0x000fe20000000002 */
[----:B------:R-:W-:Y:S01]  /*99f0*/  LOP3.LUT R41, R57, 0xffff0000, RZ, 0xc0, !PT ;  /* 0xffff000039297812 */ /* 0x000fe200078ec0ff */
[C---:B------:R-:W-:Y:S01]  /*9a00*/  FFMA R3, R45.reuse, R22, R3 ;  /* 0x000000162d037223 */ /* 0x040fe20000000003 */
[----:B----4-:R-:W-:Y:S01]  /*9a10*/  LOP3.LUT R42, R66, 0xffff0000, RZ, 0xc0, !PT ;  /* 0xffff0000422a7812 */ /* 0x010fe200078ec0ff */
[----:B------:R-:W-:Y:S01]  /*9a20*/  FFMA R20, R45, R23, R20 ;  /* 0x000000172d147223 */ /* 0x000fe20000000014 */
[----:B------:R-:W-:Y:S01]  /*9a30*/  LOP3.LUT R23, R54, 0xffff0000, RZ, 0xc0, !PT ;  /* 0xffff000036177812 */ /* 0x000fe200078ec0ff */
[C---:B------:R-:W-:Y:S01]  /*9a40*/  FMUL R21, R43.reuse, R28 ;  /* 0x0000001c2b157220 */ /* 0x040fe20000400000 */
[----:B------:R-:W-:Y:S01]  /*9a50*/  F2FP.BF16.F32.PACK_AB R48, R2, R0 ;  /* 0x000000000230723e */ /* 0x000fe200000010ff */
        /* <DEDUP_REMOVED lines=115> */
[----:B------:R-:W-:Y:S01]  /*a190*/  ULEA UR5, UR45, UR43, 0xc ;  /* 0x0000002b2d057291 */ /* 0x000fe2000f8e60ff */
[----:B------:R-:W-:Y:S01]  /*a1a0*/  UMOV UR54, UR50 ;  /* 0x0000003200367c82 */ /* 0x000fe20008000000 */
[----:B------:R-:W-:Y:S02]  /*a1b0*/  UMOV UR55, UR44 ;  /* 0x0000002c00377c82 */ /* 0x000fe40008000000 */
[----:B------:R-:W-:Y:S02]  /*a1c0*/  UIADD3 UR52, UPT, UPT, UR5, 0x200, URZ ;  /* 0x0000020005347890 */ /* 0x000fe4000fffe0ff */
[----:B------:R-:W-:Y:S02]  /*a1d0*/  UIADD3 UR8, UPT, UPT, UR5, 0xa00, URZ ;  /* 0x00000a0005087890 */ /* 0x000fe4000fffe0ff */
        /* <DEDUP_REMOVED lines=8> */
.L_x_140:
[----:B------:R-:W-:Y:S05]  /*a260*/  BSYNC.RECONVERGENT B0 ;  /* 0x0000000000007941 */ /* 0x000fea0003800200 */
.L_x_139:
[----:B------:R-:W-:Y:S01]  /*a270*/  UISETP.NE.AND UP1, UPT, UR51, URZ, UPT ;  /* 0x000000ff3300728c */ /* 0x000fe2000bf25270 */
[----:B------:R-:W-:Y:S01]  /*a280*/  BSSY.RECONVERGENT B0, `(.L_x_141) ;  /* 0x0000008000007945 */ /* 0x000fe20003800200 */
[----:B------:R-:W-:Y:S04]  /*a290*/  UIADD3 UR4, UPT, UPT, UR45, 0x1, URZ ;  /* 0x000000012d047890 */ /* 0x000fe8000fffe0ff */
[----:B------:R-:W-:Y:S02]  /*a2a0*/  UISETP.NE.AND UP0, UPT, UR4, 0x3, UPT ;  /* 0x000000030400788c */ /* 0x000fe4000bf05270 */
[----:B------:R-:W-:Y:S02]  /*a2b0*/  UISETP.EQ.XOR UP1, UPT, UR4, 0x3, UP1 ;  /* 0x000000030400788c */ /* 0x000fe40008f22a70 */
[----:B------:R-:W-:Y:S02]  /*a2c0*/  USEL UR46, UR4, URZ, UP0 ;  /* 0x000000ff042e7287 */ /* 0x000fe40008000000 */
[----:B------:R-:W-:Y:S01]  /*a2d0*/  UP2UR UR47, UPR, URZ, 0x2 ;  /* 0x00000002ff2f7883 */ /* 0x000fe20008000000 */
[----:B------:R-:W-:Y:S11]  /*a2e0*/  @P0 BRA `(.L_x_142) ;  /* 0x0000000000040947 */ /* 0x000ff60003800000 */
[----:B------:R-:W-:Y:S04]  /*a2f0*/  DEPBAR.LE SB0, 0x1 ;  /* 0x000080400000791a */ /* 0x000fe80000000000 */
.L_x_142:
[----:B------:R-:W-:Y:S05]  /*a300*/  BSYNC.RECONVERGENT B0 ;  /* 0x0000000000007941 */ /* 0x000fea0003800200 */
.L_x_141:
[----:B------:R-:W1:Y:S08]  /*a310*/  S2UR UR54, SR_CgaCtaId ;  /* 0x00000000003679c3 */ /* 0x000e700000008800 */
[----:B------:R-:W-:Y:S01]  /*a320*/  BAR.SYNC.DEFER_BLOCKING 0x1, 0x80 ;  /* 0x0042000000007b1d */ /* 0x000fe20000010000 */
[----:B------:R-:W-:Y:S01]  /*a330*/  ISETP.NE.AND P1, PT, R97, RZ, PT ;  /* 0x000000ff6100720c */ /* 0x000fe20003f25270 */
[----:B------:R-:W-:Y:S01]  /*a340*/  IMAD.U32 R0, RZ, RZ, UR48 ;  /* 0x00000030ff007e24 */ /* 0x000fe2000f8e00ff */
[----:B------:R-:W-:Y:S04]  /*a350*/  UIADD3 UR4, UPT, UPT, UR48, 0x1, URZ ;  /* 0x0000000130047890 */ /* 0x000fe8000fffe0ff */
[----:B------:R-:W-:Y:S04]  /*a360*/  UISETP.NE.AND UP0, UPT, UR4, 0x3, UPT ;  /* 0x000000030400788c */ /* 0x000fe8000bf05270 */
[----:B------:R-:W-:Y:S03]  /*a370*/  USEL UR52, UR4, URZ, UP0 ;  /* 0x000000ff04347287 */ /* 0x000fe60008000000 */
[----:B------:R-:W-:Y:S05]  /*a380*/  @P1 LEA R0, R0, UR43, 0x3 ;  /* 0x0000002b00001c11 */ /* 0x000fea000f8e18ff */
[----:B------:R-:W-:Y:S01]  /*a390*/  @P1 VIADD R2, R0, 0x98 ;  /* 0x0000009800021836 */ /* 0x000fe20000000000 */
[----:B------:R-:W-:Y:S04]  /*a3a0*/  @P1 SHF.L.U32 R0, R112, 0x1f, RZ ;  /* 0x0000001f70001819 */ /* 0x000fe800000006ff */
[----:B------:R-:W-:Y:S01]  /*a3b0*/  @P1 PRMT R46, R46, 0x654, R2 ;  /* 0x000006542e2e1816 */ /* 0x000fe20000000002 */
[----:B------:R-:W-:Y:S01]  /*a3c0*/  UMOV UR43, 0x400 ;  /* 0x00000400002b7882 */ /* 0x000fe20000000000 */
[----:B------:R-:W-:Y:S01]  /*a3d0*/  BSSY B1, `(.L_x_143) ;  /* 0x0000018000017945 */ /* 0x000fe20003800000 */
[----:B-1----:R-:W-:Y:S01]  /*a3e0*/  ULEA UR43, UR54, UR43, 0x18 ;  /* 0x0000002b362b7291 */ /* 0x002fe2000f8ec0ff */
[----:B------:R1:W-:Y:S05]  /*a3f0*/  @P1 SYNCS.ARRIVE.TRANS64.RED.A1T0 RZ, [R46+URZ], RZ ;  /* 0x000000ff2eff19a7 */ /* 0x0003ea00081004ff */
[----:B------:R-:W-:Y:S04]  /*a400*/  LEA R2, R106, UR43, 0x3 ;  /* 0x0000002b6a027c11 */ /* 0x000fe8000f8e18ff */
[----:B------:R-:W3:Y:S02]  /*a410*/  @P1 SYNCS.PHASECHK.TRANS64.TRYWAIT P0, [R2+URZ+0x80], R0 ;  /* 0x00008000020015a7 */ /* 0x000ee400080011ff */
[----:B---3--:R-:W-:Y:S01]  /*a420*/  @P1 SEL R107, RZ, 0x1, !P0 ;  /* 0x00000001ff6b1807 */ /* 0x008fe20004000000 */
[----:B-1----:R-:W-:Y:S06]  /*a430*/  @!P1 BRA `(.L_x_144) ;  /* 0x0000000000449947 */ /* 0x002fec0003800000 */
        /* <DEDUP_REMOVED lines=10> */
.L_x_146:
[----:B------:R-:W-:Y:S05]  /*a4e0*/  BSYNC B0 ;  /* 0x0000000000007941 */ /* 0x000fea0003800000 */
.L_x_145:
[----:B------:R-:W-:Y:S11]  /*a4f0*/  ISETP.NE.AND P0, PT, R113, RZ, PT ;  /* 0x000000ff7100720c */ /* 0x000ff60003f05270 */
[----:B------:R-:W-:Y:S02]  /*a500*/  @!UPT UIADD3 URZ, UPT, UPT, URZ, URZ, URZ ;  /* 0x000000fffffff290 */ /* 0x000fe4000fffe0ff */
[----:B------:R3:W4:Y:S04]  /*a510*/  @P0 LDS.128 R52, [R106+UR43+0x200] ;  /* 0x0002002b6a340984 */ /* 0x0007280008000c00 */
[----:B------:R3:W1:Y:S04]  /*a520*/  @P0 LDS.128 R64, [R106+UR43+0xa00] ;  /* 0x000a002b6a400984 */ /* 0x0006680008000c00 */
[----:B------:R3:W1:Y:S04]  /*a530*/  @P0 LDS.128 R56, [R0+0x200] ;  /* 0x0002000000380984 */ /* 0x0006680000000c00 */
[----:B------:R3:W1:Y:S02]  /*a540*/  @P0 LDS.128 R68, [R0+0xa00] ;  /* 0x000a000000440984 */ /* 0x0006640000000c00 */
.L_x_144:
[----:B------:R-:W-:Y:S05]  /*a550*/  BSYNC B1 ;  /* 0x0000000000017941 */ /* 0x000fea0003800000 */
.L_x_143:
[----:B------:R-:W-:Y:S05]  /*a560*/  VIADD R105, R105, 0x400010 ;  /* 0x0040001069697836 */ /* 0x000fea0000000000 */
[----:B---3--:R-:W-:Y:S04]  /*a570*/  SHF.R.U32.HI R0, RZ, 0x15, R105 ;  /* 0x00000015ff007819 */ /* 0x008fe80000011669 */
[----:B-1----:R-:W-:Y:S04]  /*a580*/  LOP3.LUT R2, R0, 0x3, RZ, 0xc0, !PT ;  /* 0x0000000300027812 */ /* 0x002fe800078ec0ff */
        /* <DEDUP_REMOVED lines=11> */
[----:B------:R-:W3:Y:S01]  /*a640*/  LDCU.64 UR6, c[0x4][0x78] ;  /* 0x01000f00ff0677ac */ /* 0x000ee20008000a00 */
[----:B------:R-:W2:Y:S01]  /*a650*/  LDC.64 R14, c[0x4][R15] ;  /* 0x010000000f0e7b82 */ /* 0x000ea20000000a00 */
[----:B------:R-:W5:Y:S01]  /*a660*/  LDCU.64 UR4, c[0x4][0x10] ;  /* 0x01000200ff0477ac */ /* 0x000f620008000a00 */
[----:B-1----:R-:W-:Y:S01]  /*a670*/  MOV R5, UR9 ;  /* 0x0000000900057c02 */ /* 0x002fe20008000f00 */
[----:B------:R-:W-:Y:S01]  /*a680*/  IMAD.U32 R4, RZ, RZ, UR8 ;  /* 0x00000008ff047e24 */ /* 0x000fe2000f8e00ff */
[----:B---3--:R-:W-:Y:S01]  /*a690*/  MOV R7, UR7 ;  /* 0x0000000700077c02 */ /* 0x008fe20008000f00 */
[----:B------:R-:W-:Y:S01]  /*a6a0*/  IMAD.U32 R6, RZ, RZ, UR6 ;  /* 0x00000006ff067e24 */ /* 0x000fe2000f8e00ff */
[----:B-----5:R-:W-:Y:S01]  /*a6b0*/  MOV R11, UR5 ;  /* 0x00000005000b7c02 */ /* 0x020fe20008000f00 */
[----:B------:R-:W-:Y:S02]  /*a6c0*/  IMAD.U32 R10, RZ, RZ, UR4 ;  /* 0x00000004ff0a7e24 */ /* 0x000fe4000f8e00ff */
[----:B------:R-:W-:Y:S07]  /*a6d0*/  LEPC R20, `(.L_x_149) ;  /* 0x000000001014794e */ /* 0x000fee0000000000 */
[----:B--2-4-:R-:W-:Y:S05]  /*a6e0*/  CALL.ABS.NOINC R14 ;  /* 0x000000000e007343 */ /* 0x014fea0003c00000 */
.L_x_149:
        /* <DEDUP_REMOVED lines=23> */
.L_x_150:
[----:B------:R-:W-:Y:S05]  /*a860*/  WARPSYNC.ALL ;  /* 0x0000000000007948 */ /* 0x000fea0003800000 */
[----:B------:R-:W-:Y:S11]  /*a870*/  R2UR UR4, R16 ;  /* 0x00000000100472ca */ /* 0x000ff600000e0000 */
[----:B------:R-:W-:Y:S02]  /*a880*/  @!UPT UIADD3 URZ, UPT, UPT, URZ, URZ, URZ ;  /* 0x000000fffffff290 */ /* 0x000fe4000fffe0ff */
[----:B------:R-:W1:Y:S02]  /*a890*/  LDTM.x16 R4, tmem[UR4+0x20] ;  /* 0x00002004000479ee */ /* 0x000e640008240000 */
[----:B-1----:R-:W-:Y:S01]  /*a8a0*/  NOP ;  /* 0x0000000000007918 */ /* 0x002fe20000000000 */
.L_x_148:
[----:B------:R-:W-:Y:S01]  /*a8b0*/  ISETP.NE.AND P1, PT, R84, R2, PT ;  /* 0x000000025400720c */ /* 0x000fe20003f25270 */
[----:B------:R-:W-:Y:S05]  /*a8c0*/  WARPSYNC.ALL ;  /* 0x0000000000007948 */ /* 0x000fea0003800000 */
[C---:B----4-:R-:W-:Y:S01]  /*a8d0*/  SHF.L.U32 R3, R52.reuse, 0x10, RZ ;  /* 0x0000001034037819 */ /* 0x050fe200000006ff */
[----:B------:R-:W-:Y:S01]  /*a8e0*/  NOP ;  /* 0x0000000000007918 */ /* 0x000fe20000000000 */
[----:B--2---:R-:W-:Y:S01]  /*a8f0*/  LOP3.LUT R40, R52, 0xffff0000, RZ, 0xc0, !PT ;  /* 0xffff000034287812 */ /* 0x004fe200078ec0ff */
[----:B------:R-:W-:Y:S01]  /*a900*/  FMUL R0, R43, R24 ;  /* 0x000000182b007220 */ /* 0x000fe20000400000 */
[----:B------:R-:W-:Y:S01]  /*a910*/  SHF.L.U32 R41, R53, 0x10, RZ ;  /* 0x0000001035297819 */ /* 0x000fe200000006ff */
[C---:B------:R-:W-:Y:S01]  /*a920*/  FMUL R20, R43.reuse, R4 ;  /* 0x000000042b147220 */ /* 0x040fe20000400000 */
[----:B------:R-:W-:Y:S01]  /*a930*/  MOV R4, UR46 ;  /* 0x0000002e00047c02 */ /* 0x000fe20008000f00 */
[----:B------:R-:W-:Y:S01]  /*a940*/  FMUL R2, R43, R25 ;  /* 0x000000192b027220 */ /* 0x000fe20000400000 */
[----:B------:R-:W-:Y:S01]  /*a950*/  LOP3.LUT R42, R53, 0xffff0000, RZ, 0xc0, !PT ;  /* 0xffff0000352a7812 */ /* 0x000fe200078ec0ff */
[C---:B------:R-:W-:Y:S01]  /*a960*/  FFMA R0, R45.reuse, R3, R0 ;  /* 0x000000032d007223 */ /* 0x040fe20000000000 */
[----:B------:R-:W-:Y:S01]  /*a970*/  @!P1 LEA R99, R4, R99, 0xc ;  /* 0x0000006304639211 */ /* 0x000fe200078e60ff */
[----:B------:R-:W-:Y:S01]  /*a980*/  FFMA R2, R45, R40, R2 ;  /* 0x000000282d027223 */ /* 0x000fe20000000002 */
[----:B------:R-:W-:Y:S01]  /*a990*/  R2UR UR4, R104 ;  /* 0x00000000680472ca */ /* 0x000fe200000e0000 */
[C---:B------:R-:W-:Y:S01]  /*a9a0*/  FMUL R3, R43.reuse, R26 ;  /* 0x0000001a2b037220 */ /* 0x040fe20000400000 */
[----:B------:R-:W-:Y:S01]  /*a9b0*/  SHF.L.U32 R44, R54, 0x10, RZ ;  /* 0x00000010362c7819 */ /* 0x000fe200000006ff */
[C---:B------:R-:W-:Y:S01]  /*a9c0*/  FMUL R4, R43.reuse, R27 ;  /* 0x0000001b2b047220 */ /* 0x040fe20000400000 */
[----:B------:R-:W-:Y:S01]  /*a9d0*/  F2FP.BF16.F32.PACK_AB R100, R2, R0 ;  /* 0x000000000264723e */ /* 0x000fe200000010ff */
[----:B------:R-:W-:Y:S01]  /*a9e0*/  FMUL R21, R43, R5 ;  /* 0x000000052b157220 */ /* 0x000fe20000400000 */
[----:B------:R-:W-:Y:S01]  /*a9f0*/  @!P1 IADD3 R5, PT, PT, R99, UR43, RZ ;  /* 0x0000002b63059c10 */ /* 0x000fe2000fffe0ff */
[C---:B------:R-:W-:Y:S01]  /*aa00*/  FFMA R3, R45.reuse, R41, R3 ;  /* 0x000000292d037223 */ /* 0x040fe20000000003 */
[----:B------:R-:W-:Y:S01]  /*aa10*/  LOP3.LUT R46, R54, 0xffff0000, RZ, 0xc0, !PT ;  /* 0xffff0000362e7812 */ /* 0x000fe200078ec0ff */
[----:B------:R-:W-:Y:S01]  /*aa20*/  FFMA R4, R45, R42, R4 ;  /* 0x0000002a2d047223 */ /* 0x000fe20000000004 */
[----:B------:R-:W-:Y:S01]  /*aa30*/  SHF.L.U32 R47, R55, 0x10, RZ ;  /* 0x00000010372f7819 */ /* 0x000fe200000006ff */
[C---:B------:R-:W-:Y:S01]  /*aa40*/  FMUL R0, R43.reuse, R28 ;  /* 0x0000001c2b007220 */ /* 0x040fe20000400000 */
[----:B------:R-:W-:Y:S01]  /*aa50*/  @!P1 IADD3 R98, PT, PT, R98, R5, RZ ;  /* 0x0000000562629210 */ /* 0x000fe20007ffe0ff */
[----:B------:R-:W-:Y:S01]  /*aa60*/  FMUL R2, R43, R29 ;  /* 0x0000001d2b027220 */ /* 0x000fe20000400000 */
[----:B------:R-:W-:Y:S01]  /*aa70*/  LOP3.LUT R48, R55, 0xffff0000, RZ, 0xc0, !PT ;  /* 0xffff000037307812 */ /* 0x000fe200078ec0ff */
[C---:B------:R-:W-:Y:S01]  /*aa80*/  FMUL R5, R43.reuse, R30 ;  /* 0x0000001e2b057220 */ /* 0x040fe20000400000 */
[C---:B------:R-:W-:Y:S01]  /*aa90*/  SHF.L.U32 R49, R56.reuse, 0x10, RZ ;  /* 0x0000001038317819 */ /* 0x040fe200000006ff */
[C---:B------:R-:W-:Y:S01]  /*aaa0*/  FMUL R22, R43.reuse, R6 ;  /* 0x000000062b167220 */ /* 0x040fe20000400000 */
[----:B------:R-:W-:Y:S01]  /*aab0*/  LOP3.LUT R50, R56, 0xffff0000, RZ, 0xc0, !PT ;  /* 0xffff000038327812 */ /* 0x000fe200078ec0ff */
[----:B------:R-:W-:Y:S01]  /*aac0*/  FMUL R6, R43, R31 ;  /* 0x0000001f2b067220 */ /* 0x000fe20000400000 */
[----:B------:R-:W-:Y:S01]  /*aad0*/  F2FP.BF16.F32.PACK_AB R101, R4, R3 ;  /* 0x000000030465723e */ /* 0x000fe200000010ff */
[----:B------:R-:W-:Y:S01]  /*aae0*/  FFMA R0, R45, R44, R0 ;  /* 0x0000002c2d007223 */ /* 0x000fe20000000000 */
[----:B------:R-:W-:Y:S01]  /*aaf0*/  SHF.L.U32 R51, R57, 0x10, RZ ;  /* 0x0000001039337819 */ /* 0x000fe200000006ff */
[----:B------:R-:W-:Y:S01]  /*ab00*/  FMUL R23, R43, R7 ;  /* 0x000000072b177220 */ /* 0x000fe20000400000 */
[----:B------:R-:W-:Y:S01]  /*ab10*/  LOP3.LUT R52, R57, 0xffff0000, RZ, 0xc0, !PT ;  /* 0xffff000039347812 */ /* 0x000fe200078ec0ff */
[----:B------:R-:W-:Y:S01]  /*ab20*/  FFMA R2, R45, R46, R2 ;  /* 0x0000002e2d027223 */ /* 0x000fe20000000002 */
[C---:B------:R-:W-:Y:S01]  /*ab30*/  SHF.L.U32 R53, R58.reuse, 0x10, RZ ;  /* 0x000000103a357819 */ /* 0x040fe200000006ff */
[C---:B------:R-:W-:Y:S01]  /*ab40*/  FMUL R7, R43.reuse, R32 ;  /* 0x000000202b077220 */ /* 0x040fe20000400000 */
[----:B------:R-:W-:Y:S01]  /*ab50*/  LOP3.LUT R54, R58, 0xffff0000, RZ, 0xc0, !PT ;  /* 0xffff00003a367812 */ /* 0x000fe200078ec0ff */
[----:B------:R-:W-:Y:S01]  /*ab60*/  FMUL R3, R43, R33 ;  /* 0x000000212b037220 */ /* 0x000fe20000400000 */
[----:B------:R-:W-:Y:S01]  /*ab70*/  F2FP.BF16.F32.PACK_AB R102, R2, R0 ;  /* 0x000000000266723e */ /* 0x000fe200000010ff */
[----:B------:R-:W-:Y:S01]  /*ab80*/  FFMA R5, R45, R47, R5 ;  /* 0x0000002f2d057223 */ /* 0x000fe20000000005 */
[----:B------:R-:W-:Y:S01]  /*ab90*/  SHF.L.U32 R55, R59, 0x10, RZ ;  /* 0x000000103b377819 */ /* 0x000fe200000006ff */
[----:B------:R-:W-:Y:S01]  /*aba0*/  FFMA R6, R45, R48, R6 ;  /* 0x000000302d067223 */ /* 0x000fe20000000006 */
[----:B------:R-:W-:Y:S01]  /*abb0*/  LOP3.LUT R56, R59, 0xffff0000, RZ, 0xc0, !PT ;  /* 0xffff00003b387812 */ /* 0x000fe200078ec0ff */
[C---:B------:R-:W-:Y:S01]  /*abc0*/  FFMA R7, R45.reuse, R49, R7 ;  /* 0x000000312d077223 */ /* 0x040fe20000000007 */
[----:B------:R-:W-:Y:S01]  /*abd0*/  SHF.L.U32 R57, R64, 0x10, RZ ;  /* 0x0000001040397819 */ /* 0x000fe200000006ff */
[----:B------:R-:W-:Y:S01]  /*abe0*/  UIADD3 UR4, UPT, UPT, UR4, 0xf0, URZ ;  /* 0x000000f004047890 */ /* 0x000fe2000fffe0ff */
[----:B------:R-:W-:Y:S01]  /*abf0*/  F2FP.BF16.F32.PACK_AB R103, R6, R5 ;  /* 0x000000050667723e */ /* 0x000fe200000010ff */
[----:B------:R-:W-:Y:S01]  /*ac00*/  FFMA R3, R45, R50, R3 ;  /* 0x000000322d037223 */ /* 0x000fe20000000003 */
[----:B------:R-:W-:Y:S01]  /*ac10*/  LOP3.LUT R58, R64, 0xffff0000, RZ, 0xc0, !PT ;  /* 0xffff0000403a7812 */ /* 0x000fe200078ec0ff */
[----:B------:R-:W-:Y:S01]  /*ac20*/  FMUL R0, R43, R34 ;  /* 0x000000222b007220 */ /* 0x000fe20000400000 */
[----:B------:R-:W-:Y:S01]  /*ac30*/  SHF.L.U32 R59, R65, 0x10, RZ ;  /* 0x00000010413b7819 */ /* 0x000fe200000006ff */
[----:B------:R-:W-:Y:S01]  /*ac40*/  FMUL R2, R43, R35 ;  /* 0x000000232b027220 */ /* 0x000fe20000400000 */
[----:B------:R-:W-:Y:S01]  /*ac50*/  F2FP.BF16.F32.PACK_AB R28, R3, R7 ;  /* 0x00000007031c723e */ /* 0x000fe200000010ff */
[----:B------:R-:W-:Y:S01]  /*ac60*/  UPRMT UR4, UR54, 0x654, UR4 ;  /* 0x0000065436047896 */ /* 0x000fe20008000004 */
[----:B------:R-:W-:Y:S01]  /*ac70*/  LOP3.LUT R60, R65, 0xffff0000, RZ, 0xc0, !PT ;  /* 0xffff0000413c7812 */ /* 0x000fe200078ec0ff */
[C---:B------:R-:W-:Y:S01]  /*ac80*/  FMUL R4, R43.reuse, R36 ;  /* 0x000000242b047220 */ /* 0x040fe20000400000 */
[C---:B------:R-:W-:Y:S01]  /*ac90*/  SHF.L.U32 R61, R66.reuse, 0x10, RZ ;  /* 0x00000010423d7819 */ /* 0x040fe200000006ff */
[----:B------:R-:W-:Y:S01]  /*aca0*/  FMUL R5, R43, R37 ;  /* 0x000000252b057220 */ /* 0x000fe20000400000 */
[----:B------:R-:W-:Y:S01]  /*acb0*/  LOP3.LUT R62, R66, 0xffff0000, RZ, 0xc0, !PT ;  /* 0xffff0000423e7812 */ /* 0x000fe200078ec0ff */
[----:B------:R-:W-:Y:S01]  /*acc0*/  FFMA R0, R45, R51, R0 ;  /* 0x000000332d007223 */ /* 0x000fe20000000000 */
[----:B------:R-:W-:Y:S01]  /*acd0*/  FMUL R6, R43, R38 ;  /* 0x000000262b067220 */ /* 0x000fe20000400000 */
[----:B------:R-:W-:Y:S01]  /*ace0*/  FFMA R2, R45, R52, R2 ;  /* 0x000000342d027223 */ /* 0x000fe20000000002 */
[----:B------:R-:W-:Y:S01]  /*acf0*/  FMUL R3, R43, R39 ;  /* 0x000000272b037220 */ /* 0x000fe20000400000 */
[C---:B------:R-:W-:Y:S01]  /*ad00*/  FFMA R4, R45.reuse, R53, R4 ;  /* 0x000000352d047223 */ /* 0x040fe20000000004 */
[C---:B------:R-:W-:Y:S01]  /*ad10*/  FFMA R5, R45.reuse, R54, R5 ;  /* 0x000000362d057223 */ /* 0x040fe20000000005 */
[C---:B------:R-:W-:Y:S01]  /*ad20*/  FFMA R6, R45.reuse, R55, R6 ;  /* 0x000000372d067223 */ /* 0x040fe20000000006 */
[C---:B------:R-:W-:Y:S01]  /*ad30*/  FFMA R3, R45.reuse, R56, R3 ;  /* 0x000000382d037223 */ /* 0x040fe20000000003 */
[----:B------:R-:W-:Y:S01]  /*ad40*/  FFMA R20, R45, R57, R20 ;  /* 0x000000392d147223 */ /* 0x000fe20000000014 */
[----:B------:R-:W-:Y:S01]  /*ad50*/  FMUL R8, R43, R8 ;  /* 0x000000082b087220 */ /* 0x000fe20000400000 */
[----:B------:R-:W-:Y:S01]  /*ad60*/  SYNCS.ARRIVE.TRANS64.RED.A1T0 RZ, [UR4], RZ ;  /* 0x000000ffffff79a7 */ /* 0x000fe20008100404 */
[----:B------:R1:W-:Y:S01]  /*ad70*/  @!P1 STS.128 [R99+UR43+0x200], R100 ;  /* 0x0002006463009988 */ /* 0x0003e20008000c2b */
[----:B------:R-:W-:Y:S01]  /*ad80*/  SHF.L.U32 R63, R67, 0x10, RZ ;  /* 0x00000010433f7819 */ /* 0x000fe200000006ff */
[----:B------:R-:W-:Y:S01]  /*ad90*/  FFMA R21, R45, R58, R21 ;  /* 0x0000003a2d157223 */ /* 0x000fe20000000015 */
[----:B------:R-:W-:Y:S01]  /*ada0*/  LOP3.LUT R64, R67, 0xffff0000, RZ, 0xc0, !PT ;  /* 0xffff000043407812 */ /* 0x000fe200078ec0ff */
[----:B------:R-:W-:Y:S01]  /*adb0*/  FMUL R9, R43, R9 ;  /* 0x000000092b097220 */ /* 0x000fe20000400000 */
[C---:B------:R-:W-:Y:S01]  /*adc0*/  SHF.L.U32 R24, R68.reuse, 0x10, RZ ;  /* 0x0000001044187819 */ /* 0x040fe200000006ff */
[----:B------:R-:W-:Y:S01]  /*add0*/  FFMA R22, R45, R59, R22 ;  /* 0x0000003b2d167223 */ /* 0x000fe20000000016 */
[----:B------:R-:W-:Y:S01]  /*ade0*/  LOP3.LUT R25, R68, 0xffff0000, RZ, 0xc0, !PT ;  /* 0xffff000044197812 */ /* 0x000fe200078ec0ff */
[----:B------:R-:W-:Y:S01]  /*adf0*/  FMUL R10, R43, R10 ;  /* 0x0000000a2b0a7220 */ /* 0x000fe20000400000 */
[----:B------:R-:W-:Y:S01]  /*ae00*/  FFMA R23, R45, R60, R23 ;  /* 0x0000003c2d177223 */ /* 0x000fe20000000017 */
[----:B------:R-:W-:Y:S01]  /*ae10*/  FMUL R11, R43, R11 ;  /* 0x0000000b2b0b7220 */ /* 0x000fe20000400000 */
[----:B------:R-:W-:Y:S01]  /*ae20*/  F2FP.BF16.F32.PACK_AB R29, R2, R0 ;  /* 0x00000000021d723e */ /* 0x000fe200000010ff */
[----:B------:R-:W-:Y:S01]  /*ae30*/  FFMA R8, R45, R61, R8 ;  /* 0x0000003d2d087223 */ /* 0x000fe20000000008 */
[----:B------:R-:W-:Y:S01]  /*ae40*/  F2FP.BF16.F32.PACK_AB R30, R5, R4 ;  /* 0x00000004051e723e */ /* 0x000fe200000010ff */
[----:B------:R-:W-:Y:S01]  /*ae50*/  FMUL R12, R43, R12 ;  /* 0x0000000c2b0c7220 */ /* 0x000fe20000400000 */
[----:B------:R-:W-:Y:S01]  /*ae60*/  F2FP.BF16.F32.PACK_AB R31, R3, R6 ;  /* 0x00000006031f723e */ /* 0x000fe200000010ff */
[----:B------:R-:W-:Y:S01]  /*ae70*/  FFMA R9, R45, R62, R9 ;  /* 0x0000003e2d097223 */ /* 0x000fe20000000009 */
[----:B------:R-:W-:Y:S01]  /*ae80*/  FMUL R13, R43, R13 ;  /* 0x0000000d2b0d7220 */ /* 0x000fe20000400000 */
[----:B------:R-:W-:Y:S01]  /*ae90*/  SHF.L.U32 R26, R69, 0x10, RZ ;  /* 0x00000010451a7819 */ /* 0x000fe200000006ff */
[----:B------:R-:W-:Y:S01]  /*aea0*/  FFMA R10, R45, R63, R10 ;  /* 0x0000003f2d0a7223 */ /* 0x000fe2000000000a */
[----:B------:R1:W-:Y:S01]  /*aeb0*/  @!P1 STS.128 [R98+0x200], R28 ;  /* 0x0002001c62009388 */ /* 0x0003e20000000c00 */
[----:B------:R-:W-:Y:S01]  /*aec0*/  FMUL R14, R43, R14 ;  /* 0x0000000e2b0e7220 */ /* 0x000fe20000400000 */
[----:B------:R-:W-:Y:S01]  /*aed0*/  LOP3.LUT R40, R69, 0xffff0000, RZ, 0xc0, !PT ;  /* 0xffff000045287812 */ /* 0x000fe200078ec0ff */
[----:B------:R-:W-:Y:S01]  /*aee0*/  FFMA R11, R45, R64, R11 ;  /* 0x000000402d0b7223 */ /* 0x000fe2000000000b */
[----:B------:R-:W-:Y:S01]  /*aef0*/  FMUL R15, R43, R15 ;  /* 0x0000000f2b0f7220 */ /* 0x000fe20000400000 */
[C---:B------:R-:W-:Y:S01]  /*af00*/  SHF.L.U32 R65, R70.reuse, 0x10, RZ ;  /* 0x0000001046417819 */ /* 0x040fe200000006ff */
[----:B------:R-:W-:Y:S01]  /*af10*/  FFMA R12, R45, R24, R12 ;  /* 0x000000182d0c7223 */ /* 0x000fe2000000000c */
[----:B------:R-:W-:Y:S01]  /*af20*/  FMUL R16, R43, R16 ;  /* 0x000000102b107220 */ /* 0x000fe20000400000 */
[----:B------:R-:W-:Y:S01]  /*af30*/  LOP3.LUT R66, R70, 0xffff0000, RZ, 0xc0, !PT ;  /* 0xffff000046427812 */ /* 0x000fe200078ec0ff */
[----:B------:R-:W-:Y:S01]  /*af40*/  FFMA R13, R45, R25, R13 ;  /* 0x000000192d0d7223 */ /* 0x000fe2000000000d */
[----:B------:R-:W-:Y:S01]  /*af50*/  FMUL R17, R43, R17 ;  /* 0x000000112b117220 */ /* 0x000fe20000400000 */
[----:B------:R-:W-:Y:S01]  /*af60*/  SHF.L.U32 R67, R71, 0x10, RZ ;  /* 0x0000001047437819 */ /* 0x000fe200000006ff */
[----:B------:R-:W-:Y:S01]  /*af70*/  FFMA R14, R45, R26, R14 ;  /* 0x0000001a2d0e7223 */ /* 0x000fe2000000000e */
[----:B------:R-:W-:Y:S01]  /*af80*/  F2FP.BF16.F32.PACK_AB R20, R21, R20 ;  /* 0x000000141514723e */ /* 0x000fe200000010ff */
[----:B------:R-:W-:Y:S01]  /*af90*/  FMUL R18, R43, R18 ;  /* 0x000000122b127220 */ /* 0x000fe20000400000 */
[----:B------:R-:W-:Y:S01]  /*afa0*/  LOP3.LUT R68, R71, 0xffff0000, RZ, 0xc0, !PT ;  /* 0xffff000047447812 */ /* 0x000fe200078ec0ff */
[----:B------:R-:W-:Y:S01]  /*afb0*/  FFMA R15, R45, R40, R15 ;  /* 0x000000282d0f7223 */ /* 0x000fe2000000000f */
[----:B------:R-:W-:Y:S01]  /*afc0*/  F2FP.BF16.F32.PACK_AB R21, R23, R22 ;  /* 0x000000161715723e */ /* 0x000fe200000010ff */
[----:B------:R-:W-:Y:S01]  /*afd0*/  FMUL R19, R43, R19 ;  /* 0x000000132b137220 */ /* 0x000fe20000400000 */
[----:B------:R-:W-:Y:S01]  /*afe0*/  F2FP.BF16.F32.PACK_AB R22, R9, R8 ;  /* 0x000000080916723e */ /* 0x000fe200000010ff */
[----:B------:R-:W-:Y:S01]  /*aff0*/  FFMA R16, R45, R65, R16 ;  /* 0x000000412d107223 */ /* 0x000fe20000000010 */
[----:B------:R-:W-:Y:S01]  /*b000*/  F2FP.BF16.F32.PACK_AB R23, R11, R10 ;  /* 0x0000000a0b17723e */ /* 0x000fe200000010ff */
[C---:B------:R-:W-:Y:S01]  /*b010*/  FFMA R17, R45.reuse, R66, R17 ;  /* 0x000000422d117223 */ /* 0x040fe20000000011 */
[C---:B------:R-:W-:Y:S01]  /*b020*/  FFMA R18, R45.reuse, R67, R18 ;  /* 0x000000432d127223 */ /* 0x040fe20000000012 */
[----:B------:R-:W-:Y:S01]  /*b030*/  FFMA R19, R45, R68, R19 ;  /* 0x000000442d137223 */ /* 0x000fe20000000013 */
[----:B------:R-:W-:Y:S01]  /*b040*/  F2FP.BF16.F32.PACK_AB R12, R13, R12 ;  /* 0x0000000c0d0c723e */ /* 0x000fe200000010ff */
[----:B------:R1:W-:Y:S01]  /*b050*/  @!P1 STS.128 [R99+UR43+0xa00], R20 ;  /* 0x000a001463009988 */ /* 0x0003e20008000c2b */
[----:B------:R-:W-:Y:S01]  /*b060*/  F2FP.BF16.F32.PACK_AB R13, R15, R14 ;  /* 0x0000000e0f0d723e */ /* 0x000fe200000010ff */
[----:B------:R-:W-:Y:S01]  /*b070*/  BSSY.RECONVERGENT B0, `(.L_x_151) ;  /* 0x000001c000007945 */ /* 0x000fe20003800200 */
[----:B------:R-:W-:Y:S02]  /*b080*/  F2FP.BF16.F32.PACK_AB R14, R17, R16 ;  /* 0x00000010110e723e */ /* 0x000fe400000010ff */
[----:B------:R-:W-:Y:S02]  /*b090*/  F2FP.BF16.F32.PACK_AB R15, R19, R18 ;  /* 0x00000012130f723e */ /* 0x000fe400000010ff */
[----:B------:R-:W-:Y:S03]  /*b0a0*/  ISETP.NE.AND P0, PT, R84, RZ, PT ;  /* 0x000000ff5400720c */ /* 0x000fe60003f05270 */
[----:B------:R1:W-:Y:S01]  /*b0b0*/  @!P1 STS.128 [R98+0xa00], R12 ;  /* 0x000a000c62009388 */ /* 0x0003e20000000c00 */
[----:B------:R-:W-:Y:S01]  /*b0c0*/  @!PT LDS RZ, [RZ] ;  /* 0x00000000fffff984 */ /* 0x000fe20000000800 */
[----:B------:R-:W-:Y:S01]  /*b0d0*/  @!PT LDS RZ, [RZ] ;  /* 0x00000000fffff984 */ /* 0x000fe20000000800 */
[----:B------:R-:W-:Y:S01]  /*b0e0*/  @!PT LDS RZ, [RZ] ;  /* 0x00000000fffff984 */ /* 0x000fe20000000800 */
[----:B------:R-:W-:Y:S01]  /*b0f0*/  @!PT LDS RZ, [RZ] ;  /* 0x00000000fffff984 */ /* 0x000fe20000000800 */
[----:B------:R2:W-:Y:S07]  /*b100*/  MEMBAR.ALL.CTA ;  /* 0x0000000000007992 */ /* 0x0005ee0000008000 */
[----:B--2---:R-:W2:Y:S02]  /*b110*/  FENCE.VIEW.ASYNC.S ;  /* 0x00000000000073c6 */ /* 0x004ea40000000000 */
[----:B--2---:R-:W-:Y:S06]  /*b120*/  BAR.SYNC.DEFER_BLOCKING 0x1, 0x80 ;  /* 0x0042000000007b1d */ /* 0x004fec0000010000 */
[----:B------:R-:W-:Y:S05]  /*b130*/  @P0 BRA `(.L_x_152) ;  /* 0x00000000003c0947 */ /* 0x000fea0003800000 */
[----:B------:R-:W2:Y:S01]  /*b140*/  LDCU.64 UR6, c[0x0][0x348] ;  /* 0x00006900ff0677ac */ /* 0x000ea20008000a00 */
        /* <DEDUP_REMOVED lines=9> */
[----:B--2---:R-:W-:Y:S04]  /*b1e0*/  UIADD3 UR4, UP0, UPT, UR6, 0xa80, URZ ;  /* 0x00000a8006047890 */ /* 0x004fe8000ff1e0ff */
[----:B------:R-:W-:Y:S09]  /*b1f0*/  UIADD3.X UR5, UPT, UPT, URZ, UR7, URZ, UP0, !UPT ;  /* 0x00000007ff057290 */ /* 0x000ff200087fe4ff */
[----:B------:R2:W-:Y:S01]  /*b200*/  UTMASTG.3D [UR8], [UR4] ;  /* 0x00000008040073b5 */ /* 0x0005e20008010000 */
[----:B------:R2:W-:Y:S02]  /*b210*/  UTMASTG.3D [UR12], [UR4] ;  /* 0x0000000c040073b5 */ /* 0x0005e40008010000 */
[----:B--2---:R0:W-:Y:S02]  /*b220*/  UTMACMDFLUSH ;  /* 0x00000000000079b7 */ /* 0x0041e40000000000 */
.L_x_152:
[----:B------:R-:W-:Y:S05]  /*b230*/  BSYNC.RECONVERGENT B0 ;  /* 0x0000000000007941 */ /* 0x000fea0003800200 */
.L_x_151:
[----:B------:R-:W-:Y:S01]  /*b240*/  UISETP.NE.AND UP0, UPT, UR47, URZ, UPT ;  /* 0x000000ff2f00728c */ /* 0x000fe2000bf05270 */
[----:B------:R-:W-:Y:S01]  /*b250*/  BSSY.RECONVERGENT B0, `(.L_x_153) ;  /* 0x0000009000007945 */ /* 0x000fe20003800200 */
[----:B------:R-:W-:Y:S04]  /*b260*/  UIADD3 UR4, UPT, UPT, UR46, 0x1, URZ ;  /* 0x000000012e047890 */ /* 0x000fe8000fffe0ff */
[----:B------:R-:W-:Y:S02]  /*b270*/  UISETP.EQ.XOR UP1, UPT, UR4, 0x3, UP0 ;  /* 0x000000030400788c */ /* 0x000fe40008722a70 */
[----:B------:R-:W-:Y:S02]  /*b280*/  UISETP.NE.AND UP0, UPT, UR4, 0x3, UPT ;  /* 0x000000030400788c */ /* 0x000fe4000bf05270 */
[----:B------:R-:W-:Y:S02]  /*b290*/  USEL UR5, URZ, 0x1, !UP1 ;  /* 0x00000001ff057887 */ /* 0x000fe4000c800000 */
[----:B------:R-:W-:Y:S02]  /*b2a0*/  USEL UR45, UR4, URZ, UP0 ;  /* 0x000000ff042d7287 */ /* 0x000fe40008000000 */
[----:B------:R-:W-:Y:S01]  /*b2b0*/  ULOP3.LUT UR57, UR57, UR5, URZ, 0x3c, !UPT ;  /* 0x0000000539397292 */ /* 0x000fe2000f8e3cff */
[----:B------:R-:W-:Y:S11]  /*b2c0*/  @P0 BRA `(.L_x_154) ;  /* 0x0000000000040947 */ /* 0x000ff60003800000 */
[----:B------:R-:W-:Y:S04]  /*b2d0*/  DEPBAR.LE SB0, 0x1 ;  /* 0x000080400000791a */ /* 0x000fe80000000000 */
.L_x_154:
[----:B------:R-:W-:Y:S05]  /*b2e0*/  BSYNC.RECONVERGENT B0 ;  /* 0x0000000000007941 */ /* 0x000fea0003800200 */
.L_x_153:
[----:B------:R-:W-:Y:S01]  /*b2f0*/  BAR.SYNC.DEFER_BLOCKING 0x1, 0x80 ;  /* 0x0042000000007b1d */ /* 0x000fe20000010000 */
[----:B------:R-:W-:Y:S01]  /*b300*/  UISETP.NE.AND UP0, UPT, UR56, -0x4, UPT ;  /* 0xfffffffc3800788c */ /* 0x000fe2000bf05270 */
[----:B------:R-:W-:Y:S08]  /*b310*/  IADD3 R80, PT, PT, R80, 0x1, RZ ;  /* 0x0000000150507810 */ /* 0x000ff00007ffe0ff */
[----:B------:R-:W-:Y:S05]  /*b320*/  BRA.U !UP0, `(.L_x_155) ;  /* 0x0000000108287547 */ /* 0x000fea000b800000 */
[----:B------:R-:W2:Y:S01]  /*b330*/  S2R R0, SR_CgaCtaId ;  /* 0x0000000000007919 */ /* 0x000ea20000008800 */
[----:B------:R-:W-:Y:S01]  /*b340*/  ISETP.NE.AND P0, PT, R97, RZ, PT ;  /* 0x000000ff6100720c */ /* 0x000fe20003f05270 */
[----:B------:R-:W-:Y:S01]  /*b350*/  IMAD.U32 R2, RZ, RZ, UR52 ;  /* 0x00000034ff027e24 */ /* 0x000fe2000f8e00ff */
[----:B------:R-:W-:Y:S04]  /*b360*/  UIADD3 UR4, UPT, UPT, UR52, 0x1, URZ ;  /* 0x0000000134047890 */ /* 0x000fe8000fffe0ff */
[----:B------:R-:W-:Y:S04]  /*b370*/  UISETP.NE.AND UP0, UPT, UR4, 0x3, UPT ;  /* 0x000000030400788c */ /* 0x000fe8000bf05270 */
[----:B------:R-:W-:Y:S03]  /*b380*/  USEL UR52, UR4, URZ, UP0 ;  /* 0x000000ff04347287 */ /* 0x000fe60008000000 */
[----:B------:R-:W-:Y:S05]  /*b390*/  @P0 LEA R2, R2, UR43, 0x3 ;  /* 0x0000002b02020c11 */ /* 0x000fea000f8e18ff */
[----:B------:R-:W-:Y:S05]  /*b3a0*/  @P0 VIADD R2, R2, 0x98 ;  /* 0x0000009802020836 */ /* 0x000fea0000000000 */
[----:B--2---:R-:W-:Y:S04]  /*b3b0*/  @P0 PRMT R0, R0, 0x654, R2 ;  /* 0x0000065400000816 */ /* 0x004fe80000000002 */
[----:B------:R2:W-:Y:S03]  /*b3c0*/  @P0 SYNCS.ARRIVE.TRANS64.RED.A1T0 RZ, [R0+URZ], RZ ;  /* 0x000000ff00ff09a7 */ /* 0x0005e600081004ff */
.L_x_155:
[----:B------:R-:W-:Y:S01]  /*b3d0*/  R2UR UR6, R95 ;  /* 0x000000005f0672ca */ /* 0x000fe200000e0000 */
[----:B------:R-:W-:Y:S01]  /*b3e0*/  UIADD3 UR56, UPT, UPT, UR56, 0x4, URZ ;  /* 0x0000000438387890 */ /* 0x000fe2000fffe0ff */
[----:B------:R-:W-:Y:S02]  /*b3f0*/  R2UR UR5, R91 ;  /* 0x000000005b0572ca */ /* 0x000fe400000e0000 */
[----:B------:R-:W-:Y:S02]  /*b400*/  R2UR UR4, R92 ;  /* 0x000000005c0472ca */ /* 0x000fe400000e0000 */
[----:B------:R-:W-:Y:S02]  /*b410*/  R2UR UR44, R93 ;  /* 0x000000005d2c72ca */ /* 0x000fe400000e0000 */
[----:B------:R-:W-:Y:S02]  /*b420*/  ISETP.NE.AND P0, PT, R77, 0x2, PT ;  /* 0x000000024d00780c */ /* 0x000fe40003f05270 */
[----:B------:R-:W-:Y:S02]  /*b430*/  ISETP.NE.AND P1, PT, R80, 0x2, PT ;  /* 0x000000025000780c */ /* 0x000fe40003f25270 */
[----:B------:R-:W-:Y:S01]  /*b440*/  SEL R2, RZ, 0x1, P0 ;  /* 0x00000001ff027807 */ /* 0x000fe20000000000 */
[----:B------:R-:W-:Y:S01]  /*b450*/  UISETP.NE.AND UP0, UPT, UR6, URZ, UPT ;  /* 0x000000ff0600728c */ /* 0x000fe2000bf05270 */
[----:B--2---:R-:W-:Y:S01]  /*b460*/  SEL R0, RZ, 0x1, P1 ;  /* 0x00000001ff007807 */ /* 0x004fe20000800000 */
[----:B------:R-:W-:Y:S01]  /*b470*/  UIADD3 UR20, UPT, UPT, UR36, UR5, URZ ;  /* 0x0000000524147290 */ /* 0x000fe2000fffe0ff */
[----:B------:R-:W-:Y:S01]  /*b480*/  LOP3.LUT R78, R78, R2, RZ, 0x3c, !PT ;  /* 0x000000024e4e7212 */ /* 0x000fe200078e3cff */
[----:B------:R-:W-:Y:S01]  /*b490*/  UIADD3 UR27, UPT, UPT, UR37, UR4, URZ ;  /* 0x00000004251b7290 */ /* 0x000fe2000fffe0ff */
[----:B------:R-:W-:Y:S02]  /*b4a0*/  LOP3.LUT R79, R79, R0, RZ, 0x3c, !PT ;  /* 0x000000004f4f7212 */ /* 0x000fe400078e3cff */
[----:B------:R-:W-:Y:S02]  /*b4b0*/  SEL R77, R77, RZ, P0 ;  /* 0x000000ff4d4d7207 */ /* 0x000fe40000000000 */
[----:B------:R-:W-:Y:S01]  /*b4c0*/  SEL R80, R80, RZ, P1 ;  /* 0x000000ff50507207 */ /* 0x000fe20000800000 */
[----:B------:R-:W-:Y:S06]  /*b4d0*/  BRA.U UP0, `(.L_x_156) ;  /* 0xffffffb1001c7547 */ /* 0x000fec000b83ffff */
[----:B------:R-:W-:-:S13]  /*b4e0*/  R2UR UR4, R96 ;  /* 0x00000000600472ca */ /* 0x000fda00000e0000 */
[----:B------:R-:W-:-:S09]  /*b4f0*/  UISETP.NE.AND UP0, UPT, UR4, URZ, UPT ;  /* 0x000000ff0400728c */ /* 0x000fd2000bf05270 */
[----:B------:R-:W-:Y:S05]  /*b500*/  BRA.U !UP0, `(.L_x_157) ;  /* 0x0000000108487547 */ /* 0x000fea000b800000 */
[----:B------:R-:W2:Y:S02]  /*b510*/  LDCU.64 UR4, c[0x0][0xc90] ;  /* 0x00019200ff0477ac */ /* 0x000ea40008000a00 */
[----:B--2---:R-:W-:-:S04]  /*b520*/  UISETP.NE.U32.AND UP0, UPT, UR4, URZ, UPT ;  /* 0x000000ff0400728c */ /* 0x004fc8000bf05070 */
[----:B------:R-:W-:-:S09]  /*b530*/  UISETP.NE.AND.EX UP0, UPT, UR5, URZ, UPT, UP0 ;  /* 0x000000ff0500728c */ /* 0x000fd2000bf05300 */
[----:B------:R-:W-:Y:S05]  /*b540*/  BRA.U UP0, `(.L_x_158) ;  /* 0x00000001000c7547 */ /* 0x000fea000b800000 */
[----:B------:R-:W-:-:S13]  /*b550*/  FSETP.NEU.AND P0, PT, R45, RZ, PT ;  /* 0x000000ff2d00720b */ /* 0x000fda0003f0d000 */
[----:B------:R-:W-:Y:S05]  /*b560*/  @!P0 EXIT ;  /* 0x000000000000894d */ /* 0x000fea0003800000 */
[----:B------:R-:W-:Y:S05]  /*b570*/  BRA `(.L_x_157) ;  /* 0x00000000002c7947 */ /* 0x000fea0003800000 */
.L_x_158:
[----:B------:R-:W-:Y:S01]  /*b580*/  ISETP.NE.AND P0, PT, R76, RZ, PT ;  /* 0x000000ff4c00720c */ /* 0x000fe20003f05270 */
[----:B------:R-:W-:-:S12]  /*b590*/  BSSY.RECONVERGENT B0, `(.L_x_157) ;  /* 0x0000009000007945 */ /* 0x000fd80003800200 */
[----:B------:R-:W-:Y:S05]  /*b5a0*/  @P0 BRA `(.L_x_159) ;  /* 0x0000000000140947 */ /* 0x000fea0003800000 */
[----:B------:R-:W2:Y:S02]  /*b5b0*/  LDCU.64 UR4, c[0x0][0xc88] ;  /* 0x00019100ff0477ac */ /* 0x000ea40008000a00 */
[----:B--2---:R-:W-:-:S04]  /*b5c0*/  ISETP.NE.U32.AND P0, PT, RZ, UR4, PT ;  /* 0x00000004ff007c0c */ /* 0x004fc8000bf05070 */
[----:B------:R-:W-:-:S13]  /*b5d0*/  ISETP.NE.AND.EX P0, PT, RZ, UR5, PT, P0 ;  /* 0x00000005ff007c0c */ /* 0x000fda000bf05300 */
[----:B------:R-:W-:Y:S05]  /*b5e0*/  @!P0 EXIT ;  /* 0x000000000000894d */ /* 0x000fea0003800000 */
[----:B------:R-:W-:Y:S05]  /*b5f0*/  BRA `(.L_x_160) ;  /* 0x0000000000087947 */ /* 0x000fea0003800000 */
.L_x_159:
[----:B------:R-:W-:-:S13]  /*b600*/  FSETP.NEU.AND P0, PT, R45, RZ, PT ;  /* 0x000000ff2d00720b */ /* 0x000fda0003f0d000 */
[----:B------:R-:W-:Y:S05]  /*b610*/  @!P0 EXIT ;  /* 0x000000000000894d */ /* 0x000fea0003800000 */
.L_x_160:
[----:B------:R-:W-:Y:S05]  /*b620*/  BSYNC.RECONVERGENT B0 ;  /* 0x0000000000007941 */ /* 0x000fea0003800200 */
.L_x_157:
[----:B------:R-:W-:Y:S01]  /*b630*/  ULEA UR4, UR52, UR43, 0x3 ;  /* 0x0000002b34047291 */ /* 0x000fe2000f8e18ff */
[----:B------:R-:W-:-:S04]  /*b640*/  DEPBAR.LE SB0, 0x0 ;  /* 0x000080000000791a */ /* 0x000fc80000000000 */
[----:B------:R-:W-:-:S04]  /*b650*/  UIADD3 UR4, UPT, UPT, UR4, 0x98, URZ ;  /* 0x0000009804047890 */ /* 0x000fc8000fffe0ff */
[----:B------:R-:W-:-:S09]  /*b660*/  UPRMT UR4, UR54, 0x654, UR4 ;  /* 0x0000065436047896 */ /* 0x000fd20008000004 */
[----:B------:R-:W-:Y:S01]  /*b670*/  SYNCS.ARRIVE.TRANS64.RED.A1T0 RZ, [UR4], RZ ;  /* 0x000000ffffff79a7 */ /* 0x000fe20008100404 */
[----:B------:R-:W-:Y:S05]  /*b680*/  EXIT ;  /* 0x000000000000794d */ /* 0x000fea0003800000 */
.L_x_25:
[----:B--2---:R2:W3:Y:S02]  /*b690*/  SYNCS.PHASECHK.TRANS64.TRYWAIT P0, [R0+URZ+0x110], R2 ;  /* 0x00011002000075a7 */ /* 0x0044e400080011ff */
[----:B---3--:R-:W-:Y:S05]  /*b6a0*/  @!P0 NANOSLEEP.SYNCS 0x989680 ;  /* 0x009896800000895d */ /* 0x008fea0003900000 */
[----:B------:R-:W3:Y:S02]  /*b6b0*/  @!P0 SYNCS.PHASECHK.TRANS64 P0, [R0+URZ+0x110], R2 ;  /* 0x00011002000085a7 */ /* 0x000ee400080010ff */
[----:B---3--:R-:W-:Y:S05]  /*b6c0*/  @!P0 BRA `(.L_x_25) ;  /* 0xfffffffc00f08947 */ /* 0x008fea000383ffff */
[----:B------:R-:W-:Y:S05]  /*b6d0*/  BRA `(.L_x_161) ;  /* 0xffffff6400407947 */ /* 0x000fea000383ffff */
.L_x_28:
[----:B--2---:R-:W-:-:S07]  /*b6e0*/  MOV R0, UR41 ;  /* 0x0000002900007c02 */ /* 0x004fce0008000f00 */
.L_x_162:
[----:B--2---:R2:W3:Y:S02]  /*b6f0*/  SYNCS.PHASECHK.TRANS64.TRYWAIT P0, [R0+URZ+0x40], R3 ;  /* 0x00004003000075a7 */ /* 0x0044e400080011ff */
[----:B---3--:R-:W-:Y:S05]  /*b700*/  @!P0 NANOSLEEP.SYNCS 0x989680 ;  /* 0x009896800000895d */ /* 0x008fea0003900000 */
[----:B------:R-:W3:Y:S02]  /*b710*/  @!P0 SYNCS.PHASECHK.TRANS64 P0, [R0+URZ+0x40], R3 ;  /* 0x00004003000085a7 */ /* 0x000ee400080010ff */
[----:B---3--:R-:W-:Y:S05]  /*b720*/  @!P0 BRA `(.L_x_162) ;  /* 0xfffffffc00f08947 */ /* 0x008fea000383ffff */
[----:B------:R-:W-:Y:S05]  /*b730*/  BRA `(.L_x_27) ;  /* 0xffffff64008c7947 */ /* 0x000fea000383ffff */
.L_x_37:
[----:B-1----:R-:W-:-:S07]  /*b740*/  MOV R0, UR41 ;  /* 0x0000002900007c02 */ /* 0x002fce0008000f00 */
.L_x_163:
[----:B-1----:R1:W2:Y:S02]  /*b750*/  SYNCS.PHASECHK.TRANS64.TRYWAIT P0, [R0+URZ+0x40], R3 ;  /* 0x00004003000075a7 */ /* 0x0022a400080011ff */
[----:B--2---:R-:W-:Y:S05]  /*b760*/  @!P0 NANOSLEEP.SYNCS 0x989680 ;  /* 0x009896800000895d */ /* 0x004fea0003900000 */
[----:B------:R-:W2:Y:S02]  /*b770*/  @!P0 SYNCS.PHASECHK.TRANS64 P0, [R0+URZ+0x40], R3 ;  /* 0x00004003000085a7 */ /* 0x000ea400080010ff */
[----:B--2---:R-:W-:Y:S05]  /*b780*/  @!P0 BRA `(.L_x_163) ;  /* 0xfffffffc00f08947 */ /* 0x004fea000383ffff */
[----:B------:R-:W-:Y:S05]  /*b790*/  BRA `(.L_x_36) ;  /* 0xffffff6800a07947 */ /* 0x000fea000383ffff */
.L_x_44:
[----:B-1----:R1:W4:Y:S02]  /*b7a0*/  SYNCS.PHASECHK.TRANS64.TRYWAIT P0, [R3+URZ+0xc0], R0 ;  /* 0x0000c000030075a7 */ /* 0x00232400080011ff */
[----:B----4-:R-:W-:Y:S05]  /*b7b0*/  @!P0 NANOSLEEP.SYNCS 0x989680 ;  /* 0x009896800000895d */ /* 0x010fea0003900000 */
[----:B------:R-:W4:Y:S02]  /*b7c0*/  @!P0 SYNCS.PHASECHK.TRANS64 P0, [R3+URZ+0xc0], R0 ;  /* 0x0000c000030085a7 */ /* 0x000f2400080010ff */
[----:B----4-:R-:W-:Y:S05]  /*b7d0*/  @!P0 BRA `(.L_x_44) ;  /* 0xfffffffc00f08947 */ /* 0x010fea000383ffff */
[----:B------:R-:W-:Y:S05]  /*b7e0*/  BRA `(.L_x_164) ;  /* 0xffffff6c00947947 */ /* 0x000fea000383ffff */
.L_x_48:
[----:B------:R-:W-:-:S07]  /*b7f0*/  MOV R0, UR4 ;  /* 0x0000000400007c02 */ /* 0x000fce0008000f00 */
.L_x_165:
[----:B-1----:R1:W2:Y:S02]  /*b800*/  SYNCS.PHASECHK.TRANS64.TRYWAIT P0, [R0+URZ], R2 ;  /* 0x00000002000075a7 */ /* 0x0022a400080011ff */
[----:B--2---:R-:W-:Y:S05]  /*b810*/  @!P0 NANOSLEEP.SYNCS 0x989680 ;  /* 0x009896800000895d */ /* 0x004fea0003900000 */
[----:B------:R-:W2:Y:S02]  /*b820*/  @!P0 SYNCS.PHASECHK.TRANS64 P0, [R0+URZ], R2 ;  /* 0x00000002000085a7 */ /* 0x000ea400080010ff */
[----:B--2---:R-:W-:Y:S05]  /*b830*/  @!P0 BRA `(.L_x_165) ;  /* 0xfffffffc00f08947 */ /* 0x004fea000383ffff */
[----:B------:R-:W-:Y:S05]  /*b840*/  BRA `(.L_x_166) ;  /* 0xffffff7400407947 */ /* 0x000fea000383ffff */
.L_x_49:
[----:B------:R-:W-:-:S07]  /*b850*/  MOV R0, UR5 ;  /* 0x0000000500007c02 */ /* 0x000fce0008000f00 */
.L_x_167:
[----:B-1----:R1:W2:Y:S02]  /*b860*/  SYNCS.PHASECHK.TRANS64.TRYWAIT P0, [R0+URZ], R3 ;  /* 0x00000003000075a7 */ /* 0x0022a400080011ff */
[----:B--2---:R-:W-:Y:S05]  /*b870*/  @!P0 NANOSLEEP.SYNCS 0x989680 ;  /* 0x009896800000895d */ /* 0x004fea0003900000 */
[----:B------:R-:W2:Y:S02]  /*b880*/  @!P0 SYNCS.PHASECHK.TRANS64 P0, [R0+URZ], R3 ;  /* 0x00000003000085a7 */ /* 0x000ea400080010ff */
[----:B--2---:R-:W-:Y:S05]  /*b890*/  @!P0 BRA `(.L_x_167) ;  /* 0xfffffffc00f08947 */ /* 0x004fea000383ffff */
[----:B------:R-:W-:Y:S05]  /*b8a0*/  BRA `(.L_x_168) ;  /* 0xffffff74004c7947 */ /* 0x000fea000383ffff */
.L_x_50:
[----:B------:R-:W-:-:S07]  /*b8b0*/  MOV R0, UR5 ;  /* 0x0000000500007c02 */ /* 0x000fce0008000f00 */
.L_x_169:
[----:B-1----:R1:W2:Y:S02]  /*b8c0*/  SYNCS.PHASECHK.TRANS64.TRYWAIT P0, [R0+URZ], R3 ;  /* 0x00000003000075a7 */ /* 0x0022a400080011ff */
[----:B--2---:R-:W-:Y:S05]  /*b8d0*/  @!P0 NANOSLEEP.SYNCS 0x989680 ;  /* 0x009896800000895d */ /* 0x004fea0003900000 */
[----:B------:R-:W2:Y:S02]  /*b8e0*/  @!P0 SYNCS.PHASECHK.TRANS64 P0, [R0+URZ], R3 ;  /* 0x00000003000085a7 */ /* 0x000ea400080010ff */
[----:B--2---:R-:W-:Y:S05]  /*b8f0*/  @!P0 BRA `(.L_x_169) ;  /* 0xfffffffc00f08947 */ /* 0x004fea000383ffff */
[----:B------:R-:W-:Y:S05]  /*b900*/  BRA `(.L_x_170) ;  /* 0xffffff7400587947 */ /* 0x000fea000383ffff */
.L_x_51:
[----:B------:R-:W-:-:S07]  /*b910*/  MOV R0, UR5 ;  /* 0x0000000500007c02 */ /* 0x000fce0008000f00 */
.L_x_171:
[----:B-1----:R1:W2:Y:S02]  /*b920*/  SYNCS.PHASECHK.TRANS64.TRYWAIT P0, [R0+URZ], R3 ;  /* 0x00000003000075a7 */ /* 0x0022a400080011ff */
[----:B--2---:R-:W-:Y:S05]  /*b930*/  @!P0 NANOSLEEP.SYNCS 0x989680 ;  /* 0x009896800000895d */ /* 0x004fea0003900000 */
[----:B------:R-:W2:Y:S02]  /*b940*/  @!P0 SYNCS.PHASECHK.TRANS64 P0, [R0+URZ], R3 ;  /* 0x00000003000085a7 */ /* 0x000ea400080010ff */
[----:B--2---:R-:W-:Y:S05]  /*b950*/  @!P0 BRA `(.L_x_171) ;  /* 0xfffffffc00f08947 */ /* 0x004fea000383ffff */
[----:B------:R-:W-:Y:S05]  /*b960*/  BRA `(.L_x_172) ;  /* 0xffffff7400647947 */ /* 0x000fea000383ffff */
.L_x_52:
[----:B------:R-:W-:-:S07]  /*b970*/  MOV R0, UR5 ;  /* 0x0000000500007c02 */ /* 0x000fce0008000f00 */
.L_x_173:
[----:B-1----:R1:W2:Y:S02]  /*b980*/  SYNCS.PHASECHK.TRANS64.TRYWAIT P0, [R0+URZ], R3 ;  /* 0x00000003000075a7 */ /* 0x0022a400080011ff */
[----:B--2---:R-:W-:Y:S05]  /*b990*/  @!P0 NANOSLEEP.SYNCS 0x989680 ;  /* 0x009896800000895d */ /* 0x004fea0003900000 */
[----:B------:R-:W2:Y:S02]  /*b9a0*/  @!P0 SYNCS.PHASECHK.TRANS64 P0, [R0+URZ], R3 ;  /* 0x00000003000085a7 */ /* 0x000ea400080010ff */
[----:B--2---:R-:W-:Y:S05]  /*b9b0*/  @!P0 BRA `(.L_x_173) ;  /* 0xfffffffc00f08947 */ /* 0x004fea000383ffff */
[----:B------:R-:W-:Y:S05]  /*b9c0*/  BRA `(.L_x_174) ;  /* 0xffffff7400707947 */ /* 0x000fea000383ffff */
.L_x_53:
[----:B------:R-:W-:-:S07]  /*b9d0*/  MOV R0, UR5 ;  /* 0x0000000500007c02 */ /* 0x000fce0008000f00 */
.L_x_175:
[----:B-1----:R1:W2:Y:S02]  /*b9e0*/  SYNCS.PHASECHK.TRANS64.TRYWAIT P0, [R0+URZ], R3 ;  /* 0x00000003000075a7 */ /* 0x0022a400080011ff */
[----:B--2---:R-:W-:Y:S05]  /*b9f0*/  @!P0 NANOSLEEP.SYNCS 0x989680 ;  /* 0x009896800000895d */ /* 0x004fea0003900000 */
[----:B------:R-:W2:Y:S02]  /*ba00*/  @!P0 SYNCS.PHASECHK.TRANS64 P0, [R0+URZ], R3 ;  /* 0x00000003000085a7 */ /* 0x000ea400080010ff */
[----:B--2---:R-:W-:Y:S05]  /*ba10*/  @!P0 BRA `(.L_x_175) ;  /* 0xfffffffc00f08947 */ /* 0x004fea000383ffff */
[----:B------:R-:W-:Y:S05]  /*ba20*/  BRA `(.L_x_176) ;  /* 0xffffff74007c7947 */ /* 0x000fea000383ffff */
.L_x_54:
[----:B------:R-:W-:-:S07]  /*ba30*/  MOV R0, UR5 ;  /* 0x0000000500007c02 */ /* 0x000fce0008000f00 */
.L_x_177:
[----:B-1----:R1:W2:Y:S02]  /*ba40*/  SYNCS.PHASECHK.TRANS64.TRYWAIT P0, [R0+URZ], R3 ;  /* 0x00000003000075a7 */ /* 0x0022a400080011ff */
[----:B--2---:R-:W-:Y:S05]  /*ba50*/  @!P0 NANOSLEEP.SYNCS 0x989680 ;  /* 0x009896800000895d */ /* 0x004fea0003900000 */
[----:B------:R-:W2:Y:S02]  /*ba60*/  @!P0 SYNCS.PHASECHK.TRANS64 P0, [R0+URZ], R3 ;  /* 0x00000003000085a7 */ /* 0x000ea400080010ff */
[----:B--2---:R-:W-:Y:S05]  /*ba70*/  @!P0 BRA `(.L_x_177) ;  /* 0xfffffffc00f08947 */ /* 0x004fea000383ffff */
[----:B------:R-:W-:Y:S05]  /*ba80*/  BRA `(.L_x_178) ;  /* 0xffffff7400887947 */ /* 0x000fea000383ffff */
.L_x_57:
[----:B--2---:R2:W3:Y:S02]  /*ba90*/  SYNCS.PHASECHK.TRANS64.TRYWAIT P0, [R2+URZ+0x100], R4 ;  /* 0x00010004020075a7 */ /* 0x0044e400080011ff */
[----:B---3--:R-:W-:Y:S05]  /*baa0*/  @!P0 NANOSLEEP.SYNCS 0x989680 ;  /* 0x009896800000895d */ /* 0x008fea0003900000 */
[----:B------:R-:W3:Y:S02]  /*bab0*/  @!P0 SYNCS.PHASECHK.TRANS64 P0, [R2+URZ+0x100], R4 ;  /* 0x00010004020085a7 */ /* 0x000ee400080010ff */
[----:B---3--:R-:W-:Y:S05]  /*bac0*/  @!P0 BRA `(.L_x_57) ;  /* 0xfffffffc00f08947 */ /* 0x008fea000383ffff */
[----:B------:R-:W-:Y:S05]  /*bad0*/  BRA `(.L_x_179) ;  /* 0xffffff7400e47947 */ /* 0x000fea000383ffff */
.L_x_58:
[----:B------:R-:W-:-:S07]  /*bae0*/  MOV R2, UR4 ;  /* 0x0000000400027c02 */ /* 0x000fce0008000f00 */
.L_x_180:
[----:B--2---:R2:W3:Y:S02]  /*baf0*/  SYNCS.PHASECHK.TRANS64.TRYWAIT P0, [R2+URZ+0xd0], R5 ;  /* 0x0000d005020075a7 */ /* 0x0044e400080011ff */
[----:B---3--:R-:W-:Y:S05]  /*bb00*/  @!P0 NANOSLEEP.SYNCS 0x989680 ;  /* 0x009896800000895d */ /* 0x008fea0003900000 */
[----:B------:R-:W3:Y:S02]  /*bb10*/  @!P0 SYNCS.PHASECHK.TRANS64 P0, [R2+URZ+0xd0], R5 ;  /* 0x0000d005020085a7 */ /* 0x000ee400080010ff */
[----:B---3--:R-:W-:Y:S05]  /*bb20*/  @!P0 BRA `(.L_x_180) ;  /* 0xfffffffc00f08947 */ /* 0x008fea000383ffff */
[----:B------:R-:W-:Y:S05]  /*bb30*/  BRA `(.L_x_181) ;  /* 0xffffff7400f47947 */ /* 0x000fea000383ffff */
.L_x_59:
[----:B--2---:R2:W3:Y:S02]  /*bb40*/  SYNCS.PHASECHK.TRANS64.TRYWAIT P1, [R2+URZ+0xc0], R4 ;  /* 0x0000c004020075a7 */ /* 0x0044e400080211ff */
[----:B---3--:R-:W-:Y:S05]  /*bb50*/  @!P1 NANOSLEEP.SYNCS 0x989680 ;  /* 0x009896800000995d */ /* 0x008fea0003900000 */
[----:B------:R-:W3:Y:S02]  /*bb60*/  @!P1 SYNCS.PHASECHK.TRANS64 P1, [R2+URZ+0xc0], R4 ;  /* 0x0000c004020095a7 */ /* 0x000ee400080210ff */
[----:B---3--:R-:W-:Y:S05]  /*bb70*/  @!P1 BRA `(.L_x_59) ;  /* 0xfffffffc00f09947 */ /* 0x008fea000383ffff */
[----:B------:R-:W-:Y:S05]  /*bb80*/  BRA `(.L_x_182) ;  /* 0xffffff7800247947 */ /* 0x000fea000383ffff */
.L_x_62:
[----:B------:R-:W-:-:S07]  /*bb90*/  MOV R0, UR4 ;  /* 0x0000000400007c02 */ /* 0x000fce0008000f00 */
.L_x_183:
[----:B--2---:R2:W3:Y:S02]  /*bba0*/  SYNCS.PHASECHK.TRANS64.TRYWAIT P0, [R0+URZ+0xd0], R2 ;  /* 0x0000d002000075a7 */ /* 0x0044e400080011ff */
[----:B---3--:R-:W-:Y:S05]  /*bbb0*/  @!P0 NANOSLEEP.SYNCS 0x989680 ;  /* 0x009896800000895d */ /* 0x008fea0003900000 */
[----:B------:R-:W3:Y:S02]  /*bbc0*/  @!P0 SYNCS.PHASECHK.TRANS64 P0, [R0+URZ+0xd0], R2 ;  /* 0x0000d002000085a7 */ /* 0x000ee400080010ff */
[----:B---3--:R-:W-:Y:S05]  /*bbd0*/  @!P0 BRA `(.L_x_183) ;  /* 0xfffffffc00f08947 */ /* 0x008fea000383ffff */
[----:B------:R-:W-:Y:S05]  /*bbe0*/  BRA `(.L_x_61) ;  /* 0xffffff7800787947 */ /* 0x000fea000383ffff */
.L_x_69:
[----:B-1----:R1:W2:Y:S02]  /*bbf0*/  SYNCS.PHASECHK.TRANS64.TRYWAIT P0, [R2+URZ+0xc0], R0 ;  /* 0x0000c000020075a7 */ /* 0x0022a400080011ff */
[----:B--2---:R-:W-:Y:S05]  /*bc00*/  @!P0 NANOSLEEP.SYNCS 0x989680 ;  /* 0x009896800000895d */ /* 0x004fea0003900000 */
[----:B------:R-:W2:Y:S02]  /*bc10*/  @!P0 SYNCS.PHASECHK.TRANS64 P0, [R2+URZ+0xc0], R0 ;  /* 0x0000c000020085a7 */ /* 0x000ea400080010ff */
[----:B--2---:R-:W-:Y:S05]  /*bc20*/  @!P0 BRA `(.L_x_69) ;  /* 0xfffffffc00f08947 */ /* 0x004fea000383ffff */
[----:B------:R-:W-:Y:S05]  /*bc30*/  BRA `(.L_x_184) ;  /* 0xffffff8000347947 */ /* 0x000fea000383ffff */
.L_x_72:
[----:B------:R-:W-:-:S07]  /*bc40*/  MOV R0, UR56 ;  /* 0x0000003800007c02 */ /* 0x000fce0008000f00 */
.L_x_185:
[----:B-1----:R1:W2:Y:S02]  /*bc50*/  SYNCS.PHASECHK.TRANS64.TRYWAIT P0, [R0+URZ+0xf0], R2 ;  /* 0x0000f002000075a7 */ /* 0x0022a400080011ff */
[----:B--2---:R-:W-:Y:S05]  /*bc60*/  @!P0 NANOSLEEP.SYNCS 0x989680 ;  /* 0x009896800000895d */ /* 0x004fea0003900000 */
[----:B------:R-:W2:Y:S02]  /*bc70*/  @!P0 SYNCS.PHASECHK.TRANS64 P0, [R0+URZ+0xf0], R2 ;  /* 0x0000f002000085a7 */ /* 0x000ea400080010ff */
[----:B--2---:R-:W-:Y:S05]  /*bc80*/  @!P0 BRA `(.L_x_185) ;  /* 0xfffffffc00f08947 */ /* 0x004fea000383ffff */
[----:B------:R-:W-:Y:S05]  /*bc90*/  BRA `(.L_x_186) ;  /* 0xffffff8400c47947 */ /* 0x000fea000383ffff */
.L_x_75:
[----:B------:R-:W-:Y:S07]  /*bca0*/  MOV R0, UR7 ;  /* 0x0000000700007c02 */ /* 0x000fee0008000f00 */
.L_x_187:
[----:B-1----:R1:W2:Y:S02]  /*bcb0*/  SYNCS.PHASECHK.TRANS64.TRYWAIT P0, [R0+URZ], R2 ;  /* 0x00000002000075a7 */ /* 0x0022a400080011ff */
[----:B--2---:R-:W-:Y:S05]  /*bcc0*/  @!P0 NANOSLEEP.SYNCS 0x989680 ;  /* 0x009896800000895d */ /* 0x004fea0003900000 */
[----:B------:R-:W2:Y:S02]  /*bcd0*/  @!P0 SYNCS.PHASECHK.TRANS64 P0, [R0+URZ], R2 ;  /* 0x00000002000085a7 */ /* 0x000ea400080010ff */
[----:B--2---:R-:W-:Y:S05]  /*bce0*/  @!P0 BRA `(.L_x_187) ;  /* 0xfffffffc00f08947 */ /* 0x004fea000383ffff */
[----:B------:R-:W-:Y:S05]  /*bcf0*/  BRA `(.L_x_74) ;  /* 0xffffff88002c7947 */ /* 0x000fea000383ffff */
.L_x_78:
[----:B------:R-:W-:-:S07]  /*bd00*/  MOV R0, UR4 ;  /* 0x0000000400007c02 */ /* 0x000fce0008000f00 */
.L_x_188:
[----:B--2---:R2:W4:Y:S02]  /*bd10*/  SYNCS.PHASECHK.TRANS64.TRYWAIT P0, [R0+URZ], R2 ;  /* 0x00000002000075a7 */ /* 0x00452400080011ff */
[----:B----4-:R-:W-:Y:S05]  /*bd20*/  @!P0 NANOSLEEP.SYNCS 0x989680 ;  /* 0x009896800000895d */ /* 0x010fea0003900000 */
[----:B------:R-:W4:Y:S02]  /*bd30*/  @!P0 SYNCS.PHASECHK.TRANS64 P0, [R0+URZ], R2 ;  /* 0x00000002000085a7 */ /* 0x000f2400080010ff */
[----:B----4-:R-:W-:Y:S05]  /*bd40*/  @!P0 BRA `(.L_x_188) ;  /* 0xfffffffc00f08947 */ /* 0x010fea000383ffff */
[----:B------:R-:W-:Y:S05]  /*bd50*/  BRA `(.L_x_189) ;  /* 0xffffff8c002c7947 */ /* 0x000fea000383ffff */
.L_x_79:
[----:B------:R-:W-:-:S07]  /*bd60*/  MOV R0, UR4 ;  /* 0x0000000400007c02 */ /* 0x000fce0008000f00 */
.L_x_190:
[----:B-1----:R1:W2:Y:S02]  /*bd70*/  SYNCS.PHASECHK.TRANS64.TRYWAIT P0, [R0+URZ], R2 ;  /* 0x00000002000075a7 */ /* 0x0022a400080011ff */
[----:B--2---:R-:W-:Y:S05]  /*bd80*/  @!P0 NANOSLEEP.SYNCS 0x989680 ;  /* 0x009896800000895d */ /* 0x004fea0003900000 */
[----:B------:R-:W2:Y:S02]  /*bd90*/  @!P0 SYNCS.PHASECHK.TRANS64 P0, [R0+URZ], R2 ;  /* 0x00000002000085a7 */ /* 0x000ea400080010ff */
[----:B--2---:R-:W-:Y:S05]  /*bda0*/  @!P0 BRA `(.L_x_190) ;  /* 0xfffffffc00f08947 */ /* 0x004fea000383ffff */
[----:B------:R-:W-:Y:S05]  /*bdb0*/  BRA `(.L_x_191) ;  /* 0xffffff8c00387947 */ /* 0x000fea000383ffff */
.L_x_84:
[----:B---3--:R3:W4:Y:S02]  /*bdc0*/  SYNCS.PHASECHK.TRANS64.TRYWAIT P0, [R12+URZ+0xc0], R0 ;  /* 0x0000c0000c0075a7 */ /* 0x00872400080011ff */
[----:B----4-:R-:W-:Y:S05]  /*bdd0*/  @!P0 NANOSLEEP.SYNCS 0x989680 ;  /* 0x009896800000895d */ /* 0x010fea0003900000 */
[----:B------:R-:W4:Y:S02]  /*bde0*/  @!P0 SYNCS.PHASECHK.TRANS64 P0, [R12+URZ+0xc0], R0 ;  /* 0x0000c0000c0085a7 */ /* 0x000f2400080010ff */
[----:B----4-:R-:W-:Y:S05]  /*bdf0*/  @!P0 BRA `(.L_x_84) ;  /* 0xfffffffc00f08947 */ /* 0x010fea000383ffff */
[----:B------:R-:W-:Y:S05]  /*be00*/  BRA `(.L_x_192) ;  /* 0xffffff9000487947 */ /* 0x000fea000383ffff */
.L_x_87:
[----:B-1----:R-:W-:Y:S07]  /*be10*/  MOV R0, UR29 ;  /* 0x0000001d00007c02 */ /* 0x002fee0008000f00 */
.L_x_193:
[----:B-1----:R1:W3:Y:S02]  /*be20*/  SYNCS.PHASECHK.TRANS64.TRYWAIT P2, [R0+URZ+0xb8], R6 ;  /* 0x0000b806000075a7 */ /* 0x0022e400080411ff */
[----:B---3--:R-:W-:Y:S05]  /*be30*/  @!P2 NANOSLEEP.SYNCS 0x989680 ;  /* 0x009896800000a95d */ /* 0x008fea0003900000 */
[----:B------:R-:W3:Y:S02]  /*be40*/  @!P2 SYNCS.PHASECHK.TRANS64 P2, [R0+URZ+0xb8], R6 ;  /* 0x0000b8060000a5a7 */ /* 0x000ee400080410ff */
[----:B---3--:R-:W-:Y:S05]  /*be50*/  @!P2 BRA `(.L_x_193) ;  /* 0xfffffffc00f0a947 */ /* 0x008fea000383ffff */
[----:B------:R-:W-:Y:S05]  /*be60*/  BRA `(.L_x_86) ;  /* 0xffffff9400ac7947 */ /* 0x000fea000383ffff */
.L_x_90:
[----:B------:R-:W-:Y:S07]  /*be70*/  MOV R0, UR4 ;  /* 0x0000000400007c02 */ /* 0x000fee0008000f00 */
.L_x_194:
[----:B-1----:R1:W3:Y:S02]  /*be80*/  SYNCS.PHASECHK.TRANS64.TRYWAIT P0, [R0+URZ+0x98], R9 ;  /* 0x00009809000075a7 */ /* 0x0022e400080011ff */
[----:B---3--:R-:W-:Y:S05]  /*be90*/  @!P0 NANOSLEEP.SYNCS 0x989680 ;  /* 0x009896800000895d */ /* 0x008fea0003900000 */
[----:B------:R-:W3:Y:S02]  /*bea0*/  @!P0 SYNCS.PHASECHK.TRANS64 P0, [R0+URZ+0x98], R9 ;  /* 0x00009809000085a7 */ /* 0x000ee400080010ff */
[----:B---3--:R-:W-:Y:S05]  /*beb0*/  @!P0 BRA `(.L_x_194) ;  /* 0xfffffffc00f08947 */ /* 0x008fea000383ffff */
[----:B------:R-:W-:Y:S05]  /*bec0*/  BRA `(.L_x_195) ;  /* 0xffffff98000c7947 */ /* 0x000fea000383ffff */
.L_x_91:
[----:B------:R-:W-:Y:S07]  /*bed0*/  MOV R0, UR7 ;  /* 0x0000000700007c02 */ /* 0x000fee0008000f00 */
.L_x_196:
[----:B-1----:R1:W3:Y:S02]  /*bee0*/  SYNCS.PHASECHK.TRANS64.TRYWAIT P0, [R0+URZ+0x98], R10 ;  /* 0x0000980a000075a7 */ /* 0x0022e400080011ff */
[----:B---3--:R-:W-:Y:S05]  /*bef0*/  @!P0 NANOSLEEP.SYNCS 0x989680 ;  /* 0x009896800000895d */ /* 0x008fea0003900000 */
[----:B------:R-:W3:Y:S02]  /*bf00*/  @!P0 SYNCS.PHASECHK.TRANS64 P0, [R0+URZ+0x98], R10 ;  /* 0x0000980a000085a7 */ /* 0x000ee400080010ff */
[----:B---3--:R-:W-:Y:S05]  /*bf10*/  @!P0 BRA `(.L_x_196) ;  /* 0xfffffffc00f08947 */ /* 0x008fea000383ffff */
[----:B------:R-:W-:Y:S05]  /*bf20*/  BRA `(.L_x_197) ;  /* 0xffffff9800887947 */ /* 0x000fea000383ffff */
.L_x_92:
[----:B------:R-:W-:Y:S07]  /*bf30*/  MOV R0, UR5 ;  /* 0x0000000500007c02 */ /* 0x000fee0008000f00 */
.L_x_198:
[----:B-1----:R1:W3:Y:S02]  /*bf40*/  SYNCS.PHASECHK.TRANS64.TRYWAIT P0, [R0+URZ+0x98], R10 ;  /* 0x0000980a000075a7 */ /* 0x0022e400080011ff */
[----:B---3--:R-:W-:Y:S05]  /*bf50*/  @!P0 NANOSLEEP.SYNCS 0x989680 ;  /* 0x009896800000895d */ /* 0x008fea0003900000 */
[----:B------:R-:W3:Y:S02]  /*bf60*/  @!P0 SYNCS.PHASECHK.TRANS64 P0, [R0+URZ+0x98], R10 ;  /* 0x0000980a000085a7 */ /* 0x000ee400080010ff */
[----:B---3--:R-:W-:Y:S05]  /*bf70*/  @!P0 BRA `(.L_x_198) ;  /* 0xfffffffc00f08947 */ /* 0x008fea000383ffff */
[----:B------:R-:W-:Y:S05]  /*bf80*/  BRA `(.L_x_199) ;  /* 0xffffff9c000c7947 */ /* 0x000fea000383ffff */
.L_x_93:
[----:B------:R-:W-:Y:S07]  /*bf90*/  MOV R0, UR4 ;  /* 0x0000000400007c02 */ /* 0x000fee0008000f00 */
.L_x_200:
[----:B-1----:R1:W3:Y:S02]  /*bfa0*/  SYNCS.PHASECHK.TRANS64.TRYWAIT P0, [R0+URZ+0x98], R6 ;  /* 0x00009806000075a7 */ /* 0x0022e400080011ff */
[----:B---3--:R-:W-:Y:S05]  /*bfb0*/  @!P0 NANOSLEEP.SYNCS 0x989680 ;  /* 0x009896800000895d */ /* 0x008fea0003900000 */
[----:B------:R-:W3:Y:S02]  /*bfc0*/  @!P0 SYNCS.PHASECHK.TRANS64 P0, [R0+URZ+0x98], R6 ;  /* 0x00009806000085a7 */ /* 0x000ee400080010ff */
[----:B---3--:R-:W-:Y:S05]  /*bfd0*/  @!P0 BRA `(.L_x_200) ;  /* 0xfffffffc00f08947 */ /* 0x008fea000383ffff */
[----:B------:R-:W-:Y:S05]  /*bfe0*/  BRA `(.L_x_201) ;  /* 0xffffff9c008c7947 */ /* 0x000fea000383ffff */
.L_x_95:
[----:B------:R-:W-:-:S07]  /*bff0*/  MOV R0, UR4 ;  /* 0x0000000400007c02 */ /* 0x000fce0008000f00 */
.L_x_202:
[----:B-1----:R1:W3:Y:S02]  /*c000*/  SYNCS.PHASECHK.TRANS64.TRYWAIT P0, [R0+URZ], R2 ;  /* 0x00000002000075a7 */ /* 0x0022e400080011ff */
[----:B---3--:R-:W-:Y:S05]  /*c010*/  @!P0 NANOSLEEP.SYNCS 0x989680 ;  /* 0x009896800000895d */ /* 0x008fea0003900000 */
[----:B------:R-:W3:Y:S02]  /*c020*/  @!P0 SYNCS.PHASECHK.TRANS64 P0, [R0+URZ], R2 ;  /* 0x00000002000085a7 */ /* 0x000ee400080010ff */
[----:B---3--:R-:W-:Y:S05]  /*c030*/  @!P0 BRA `(.L_x_202) ;  /* 0xfffffffc00f08947 */ /* 0x008fea000383ffff */
[----:B------:R-:W-:Y:S05]  /*c040*/  BRA `(.L_x_203) ;  /* 0xffffffa000387947 */ /* 0x000fea000383ffff */
.L_x_96:
[----:B------:R-:W-:-:S07]  /*c050*/  MOV R0, UR5 ;  /* 0x0000000500007c02 */ /* 0x000fce0008000f00 */
.L_x_204:
[----:B-1----:R1:W3:Y:S02]  /*c060*/  SYNCS.PHASECHK.TRANS64.TRYWAIT P0, [R0+URZ], R2 ;  /* 0x00000002000075a7 */ /* 0x0022e400080011ff */
[----:B---3--:R-:W-:Y:S05]  /*c070*/  @!P0 NANOSLEEP.SYNCS 0x989680 ;  /* 0x009896800000895d */ /* 0x008fea0003900000 */
[----:B------:R-:W3:Y:S02]  /*c080*/  @!P0 SYNCS.PHASECHK.TRANS64 P0, [R0+URZ], R2 ;  /* 0x00000002000085a7 */ /* 0x000ee400080010ff */
[----:B---3--:R-:W-:Y:S05]  /*c090*/  @!P0 BRA `(.L_x_204) ;  /* 0xfffffffc00f08947 */ /* 0x008fea000383ffff */
[----:B------:R-:W-:Y:S05]  /*c0a0*/  BRA `(.L_x_205) ;  /* 0xffffffa000447947 */ /* 0x000fea000383ffff */
.L_x_98:
[----:B-1----:R1:W2:Y:S02]  /*c0b0*/  SYNCS.PHASECHK.TRANS64.TRYWAIT P0, [R0+URZ+0xc0], R2 ;  /* 0x0000c002000075a7 */ /* 0x0022a400080011ff */
[----:B--2---:R-:W-:Y:S05]  /*c0c0*/  @!P0 NANOSLEEP.SYNCS 0x989680 ;  /* 0x009896800000895d */ /* 0x004fea0003900000 */
[----:B------:R-:W2:Y:S02]  /*c0d0*/  @!P0 SYNCS.PHASECHK.TRANS64 P0, [R0+URZ+0xc0], R2 ;  /* 0x0000c002000085a7 */ /* 0x000ea400080010ff */
[----:B--2---:R-:W-:Y:S05]  /*c0e0*/  @!P0 BRA `(.L_x_98) ;  /* 0xfffffffc00f08947 */ /* 0x004fea000383ffff */
[----:B------:R-:W-:Y:S05]  /*c0f0*/  BRA `(.L_x_206) ;  /* 0xffffffa400347947 */ /* 0x000fea000383ffff */
.L_x_108:
[----:B-1----:R1:W3:Y:S02]  /*c100*/  SYNCS.PHASECHK.TRANS64.TRYWAIT P1, [R0+URZ+0x80], R3 ;  /* 0x00008003000075a7 */ /* 0x0022e400080211ff */
[----:B---3--:R-:W-:Y:S05]  /*c110*/  @!P1 NANOSLEEP.SYNCS 0x989680 ;  /* 0x009896800000995d */ /* 0x008fea0003900000 */
[----:B------:R-:W3:Y:S02]  /*c120*/  @!P1 SYNCS.PHASECHK.TRANS64 P1, [R0+URZ+0x80], R3 ;  /* 0x00008003000095a7 */ /* 0x000ee400080210ff */
[----:B---3--:R-:W-:Y:S05]  /*c130*/  @!P1 BRA `(.L_x_108) ;  /* 0xfffffffc00f09947 */ /* 0x008fea000383ffff */
[----:B------:R-:W-:Y:S05]  /*c140*/  BRA `(.L_x_107) ;  /* 0xffffffb000dc7947 */ /* 0x000fea000383ffff */
.L_x_110:
[----:B-1----:R1:W4:Y:S02]  /*c150*/  SYNCS.PHASECHK.TRANS64.TRYWAIT P0, [R104+URZ+0xe0], R2 ;  /* 0x0000e002680075a7 */ /* 0x00232400080011ff */
[----:B----4-:R-:W-:Y:S05]  /*c160*/  @!P0 NANOSLEEP.SYNCS 0x989680 ;  /* 0x009896800000895d */ /* 0x010fea0003900000 */
[----:B------:R-:W4:Y:S02]  /*c170*/  @!P0 SYNCS.PHASECHK.TRANS64 P0, [R104+URZ+0xe0], R2 ;  /* 0x0000e002680085a7 */ /* 0x000f2400080010ff */
[----:B----4-:R-:W-:Y:S05]  /*c180*/  @!P0 BRA `(.L_x_110) ;  /* 0xfffffffc00f08947 */ /* 0x010fea000383ffff */
[----:B------:R-:W-:Y:S05]  /*c190*/  BRA `(.L_x_109) ;  /* 0xffffffb400107947 */ /* 0x000fea000383ffff */
.L_x_123:
[----:B-1----:R1:W2:Y:S02]  /*c1a0*/  SYNCS.PHASECHK.TRANS64.TRYWAIT P0, [R20+URZ+0x80], R0 ;  /* 0x00008000140075a7 */ /* 0x0022a400080011ff */
[----:B--2---:R-:W-:Y:S05]  /*c1b0*/  @!P0 NANOSLEEP.SYNCS 0x989680 ;  /* 0x009896800000895d */ /* 0x004fea0003900000 */
[----:B------:R-:W2:Y:S02]  /*c1c0*/  @!P0 SYNCS.PHASECHK.TRANS64 P0, [R20+URZ+0x80], R0 ;  /* 0x00008000140085a7 */ /* 0x000ea400080010ff */
[----:B--2---:R-:W-:Y:S05]  /*c1d0*/  @!P0 BRA `(.L_x_123) ;  /* 0xfffffffc00f08947 */ /* 0x004fea000383ffff */
[----:B------:R-:W-:Y:S05]  /*c1e0*/  BRA `(.L_x_122) ;  /* 0xffffffc000d07947 */ /* 0x000fea000383ffff */
.L_x_135:
[----:B-1----:R1:W3:Y:S02]  /*c1f0*/  SYNCS.PHASECHK.TRANS64.TRYWAIT P0, [R21+URZ+0x80], R20 ;  /* 0x00008014150075a7 */ /* 0x0022e400080011ff */
[----:B---3--:R-:W-:Y:S05]  /*c200*/  @!P0 NANOSLEEP.SYNCS 0x989680 ;  /* 0x009896800000895d */ /* 0x008fea0003900000 */
[----:B------:R-:W3:Y:S02]  /*c210*/  @!P0 SYNCS.PHASECHK.TRANS64 P0, [R21+URZ+0x80], R20 ;  /* 0x00008014150085a7 */ /* 0x000ee400080010ff */
[----:B---3--:R-:W-:Y:S05]  /*c220*/  @!P0 BRA `(.L_x_135) ;  /* 0xfffffffc00f08947 */ /* 0x008fea000383ffff */
[----:B------:R-:W-:Y:S05]  /*c230*/  BRA `(.L_x_134) ;  /* 0xffffffd000b87947 */ /* 0x000fea000383ffff */
.L_x_147:
[----:B-1----:R1:W3:Y:S02]  /*c240*/  SYNCS.PHASECHK.TRANS64.TRYWAIT P0, [R2+URZ+0x80], R112 ;  /* 0x00008070020075a7 */ /* 0x0022e400080011ff */
[----:B---3--:R-:W-:Y:S05]  /*c250*/  @!P0 NANOSLEEP.SYNCS 0x989680 ;  /* 0x009896800000895d */ /* 0x008fea0003900000 */
[----:B------:R-:W3:Y:S02]  /*c260*/  @!P0 SYNCS.PHASECHK.TRANS64 P0, [R2+URZ+0x80], R112 ;  /* 0x00008070020085a7 */ /* 0x000ee400080010ff */
[----:B---3--:R-:W-:Y:S05]  /*c270*/  @!P0 BRA `(.L_x_147) ;  /* 0xfffffffc00f08947 */ /* 0x008fea000383ffff */
[----:B------:R-:W-:Y:S05]  /*c280*/  BRA `(.L_x_146) ;  /* 0xffffffe000947947 */ /* 0x000fea000383ffff */
        .weak           $__internal_0_$__cuda_sm10x_tcgen05_guardrail_trap_col_being_dealloced_not_returned_by_alloc
        .type           $__internal_0_$__cuda_sm10x_tcgen05_guardrail_trap_col_being_dealloced_not_returned_by_alloc,@function
        .size           $__internal_0_$__cuda_sm10x_tcgen05_guardrail_trap_col_being_dealloced_not_returned_by_alloc,($__internal_1_$__cuda_sm10x_tcgen05_guardrail_trap_phase_invalid_during_alloc - $__internal_0_$__cuda_sm10x_tcgen05_guardrail_trap_col_being_dealloced_not_returned_by_alloc)
$__internal_0_$__cuda_sm10x_tcgen05_guardrail_trap_col_being_dealloced_not_returned_by_alloc:
[----:B------:R-:W-:Y:S05]  /*c290*/  BPT.TRAP 0x1 ;  /* 0x000000040000795c */ /* 0x000fea0000300000 */
[----:B------:R-:W-:-:S04]  /*c2a0*/  HFMA2 R3, -RZ, RZ, 0, 0 ;  /* 0x00000000ff037431 */ /* 0x000fc800000001ff */
[----:B------:R-:W-:Y:S05]  /*c2b0*/  RET.REL.NODEC R2 `(_ZN7cutlass13device_kernelINS_4gemm6kernel13GemmUniversalIN4cute5tupleIJiiiiEEENS1_10collective13CollectiveMmaINS1_46MainloopSm100TmaUmmaWarpSpecializedBlockScaledILi8ELi2ELi2ENS5_IJNS4_1CILi4EEENSA_ILi2EEENSA_ILi1EEEEEEEENS5_IJNSA_ILi128EEENSA_ILi64EEESG_EEENS5_IJNS_12float_e4m3_tENS_13float_ue8m0_tEEEENS5_IJNS5_IJlSD_lEEENS4_6LayoutINS5_IJNS5_IJNS5_IJNSA_ILi32EEESB_EEEiEEESQ_NS5_IJSD_iEEEEEENS5_IJNS5_IJNS5_IJNSA_ILi16EEESB_EEEiEEENS5_IJNS5_IJNSA_ILi0EEESD_EEENSA_ILi512EEEEEENS5_IJSW_iEEEEEEEEEEESL_S13_NS4_8TiledMMAINS4_8MMA_AtomIJNS4_21SM100_MMA_MXF8F6F4_SSISJ_SJ_fSK_Li128ELi64ELNS4_4UMMA5MajorE0ELS18_0ELNS17_7ScaleInE0ELS19_0EEEEEENSN_INS5_IJSD_SD_SD_EEENS5_IJSW_SW_SW_EEEEENS5_IJNS4_10UnderscoreES1F_S1F_EEEEENS5_IJNS4_23SM90_TMA_LOAD_MULTICASTES1I_EEENS5_IJNS4_14ComposedLayoutINS4_7SwizzleILi3ELi4ELi3EEENS4_18smem_ptr_flag_bitsILi8EEENSN_INS5_IJNSA_ILi8EEESG_EEENS5_IJSG_SD_EEEEEEENSN_INS5_IJNS5_IJNS5_IJSP_SD_EEENS5_IJSO_SD_EEEEEESD_NS5_IJSB_SD_EEEEEENS5_IJNS5_IJNS5_IJSU_SY_EEESX_EEESW_NS5_IJSD_SY_EEEEEEEEEEEvNS4_8identityES1J_S24_vS25_EENS_8epilogue10collective18CollectiveEpilogueINS27_23Sm100TmaWarpSpecializedILi3ELi2ELi16ELb1ELb0EEEJNS5_IJSH_SH_SG_EEENS5_IJNSN_ISH_SD_EENSN_INS5_IJST_SC_EEENS5_IJSD_SO_EEEEEEEENS_10bfloat16_tESM_S2I_SM_NS27_6fusion15FusionCallbacksIS2B_NS2J_17LinearCombinationIS2I_fS2I_fLNS_15FloatRoundStyleE2EEES2C_S2H_JEEENS4_5SM1004TMEM4LOAD26SM100_TMEM_LOAD_32dp32b16xENS4_13SM90_TMA_LOADENS1K_INS1L_ILi1ELi4ELi3EEENS1N_ILi16EEENSN_INS5_IJS1P_ST_EEENS5_IJST_SD_EEEEEEENS4_39AutoVectorizingCopyWithAssumedAlignmentILi128EEENS4_14SM90_TMA_STOREES2Z_S31_S31_EEEvvEEEEvNT_6ParamsE) ;  /* 0xffffff3c02507950 */ /* 0x000fea0003c3ffff */
        .weak           $__internal_1_$__cuda_sm10x_tcgen05_guardrail_trap_phase_invalid_during_alloc
        .type           $__internal_1_$__cuda_sm10x_tcgen05_guardrail_trap_phase_invalid_during_alloc,@function
        .size           $__internal_1_$__cuda_sm10x_tcgen05_guardrail_trap_phase_invalid_during_alloc,($__internal_2_$__cuda_sm10x_tcgen05_guardrail_trap_unallocated_columns_being_dealloced - $__internal_1_$__cuda_sm10x_tcgen05_guardrail_trap_phase_invalid_during_alloc)
$__internal_1_$__cuda_sm10x_tcgen05_guardrail_trap_phase_invalid_during_alloc:
[----:B------:R-:W-:Y:S05]  /*c2c0*/  BPT.TRAP 0x1 ;  /* 0x000000040000795c */ /* 0x000fea0000300000 */
[----:B------:R-:W-:-:S04]  /*c2d0*/  MOV R5, 0x0 ;  /* 0x0000000000057802 */ /* 0x000fc80000000f00 */
[----:B------:R-:W-:Y:S05]  /*c2e0*/  RET.REL.NODEC R4 `(_ZN7cutlass13device_kernelINS_4gemm6kernel13GemmUniversalIN4cute5tupleIJiiiiEEENS1_10collective13CollectiveMmaINS1_46MainloopSm100TmaUmmaWarpSpecializedBlockScaledILi8ELi2ELi2ENS5_IJNS4_1CILi4EEENSA_ILi2EEENSA_ILi1EEEEEEEENS5_IJNSA_ILi128EEENSA_ILi64EEESG_EEENS5_IJNS_12float_e4m3_tENS_13float_ue8m0_tEEEENS5_IJNS5_IJlSD_lEEENS4_6LayoutINS5_IJNS5_IJNS5_IJNSA_ILi32EEESB_EEEiEEESQ_NS5_IJSD_iEEEEEENS5_IJNS5_IJNS5_IJNSA_ILi16EEESB_EEEiEEENS5_IJNS5_IJNSA_ILi0EEESD_EEENSA_ILi512EEEEEENS5_IJSW_iEEEEEEEEEEESL_S13_NS4_8TiledMMAINS4_8MMA_AtomIJNS4_21SM100_MMA_MXF8F6F4_SSISJ_SJ_fSK_Li128ELi64ELNS4_4UMMA5MajorE0ELS18_0ELNS17_7ScaleInE0ELS19_0EEEEEENSN_INS5_IJSD_SD_SD_EEENS5_IJSW_SW_SW_EEEEENS5_IJNS4_10UnderscoreES1F_S1F_EEEEENS5_IJNS4_23SM90_TMA_LOAD_MULTICASTES1I_EEENS5_IJNS4_14ComposedLayoutINS4_7SwizzleILi3ELi4ELi3EEENS4_18smem_ptr_flag_bitsILi8EEENSN_INS5_IJNSA_ILi8EEESG_EEENS5_IJSG_SD_EEEEEEENSN_INS5_IJNS5_IJNS5_IJSP_SD_EEENS5_IJSO_SD_EEEEEESD_NS5_IJSB_SD_EEEEEENS5_IJNS5_IJNS5_IJSU_SY_EEESX_EEESW_NS5_IJSD_SY_EEEEEEEEEEEvNS4_8identityES1J_S24_vS25_EENS_8epilogue10collective18CollectiveEpilogueINS27_23Sm100TmaWarpSpecializedILi3ELi2ELi16ELb1ELb0EEEJNS5_IJSH_SH_SG_EEENS5_IJNSN_ISH_SD_EENSN_INS5_IJST_SC_EEENS5_IJSD_SO_EEEEEEEENS_10bfloat16_tESM_S2I_SM_NS27_6fusion15FusionCallbacksIS2B_NS2J_17LinearCombinationIS2I_fS2I_fLNS_15FloatRoundStyleE2EEES2C_S2H_JEEENS4_5SM1004TMEM4LOAD26SM100_TMEM_LOAD_32dp32b16xENS4_13SM90_TMA_LOADENS1K_INS1L_ILi1ELi4ELi3EEENS1N_ILi16EEENSN_INS5_IJS1P_ST_EEENS5_IJST_SD_EEEEEEENS4_39AutoVectorizingCopyWithAssumedAlignmentILi128EEENS4_14SM90_TMA_STOREES2Z_S31_S31_EEEvvEEEEvNT_6ParamsE) ;  /* 0xffffff3c04447950 */ /* 0x000fea0003c3ffff */
        .weak           $__internal_2_$__cuda_sm10x_tcgen05_guardrail_trap_unallocated_columns_being_dealloced
        .type           $__internal_2_$__cuda_sm10x_tcgen05_guardrail_trap_unallocated_columns_being_dealloced,@function
        .size           $__internal_2_$__cuda_sm10x_tcgen05_guardrail_trap_unallocated_columns_being_dealloced,(.L_x_208 - $__internal_2_$__cuda_sm10x_tcgen05_guardrail_trap_unallocated_columns_being_dealloced)
$__internal_2_$__cuda_sm10x_tcgen05_guardrail_trap_unallocated_columns_being_dealloced:
[----:B------:R-:W-:Y:S05]  /*c2f0*/  BPT.TRAP 0x1 ;  /* 0x000000040000795c */ /* 0x000fea0000300000 */
[----:B------:R-:W-:-:S04]  /*c300*/  HFMA2 R3, -RZ, RZ, 0, 0 ;  /* 0x00000000ff037431 */ /* 0x000fc800000001ff */
[----:B------:R-:W-:Y:S05]  /*c310*/  RET.REL.NODEC R2 `(_ZN7cutlass13device_kernelINS_4gemm6kernel13GemmUniversalIN4cute5tupleIJiiiiEEENS1_10collective13CollectiveMmaINS1_46MainloopSm100TmaUmmaWarpSpecializedBlockScaledILi8ELi2ELi2ENS5_IJNS4_1CILi4EEENSA_ILi2EEENSA_ILi1EEEEEEEENS5_IJNSA_ILi128EEENSA_ILi64EEESG_EEENS5_IJNS_12float_e4m3_tENS_13float_ue8m0_tEEEENS5_IJNS5_IJlSD_lEEENS4_6LayoutINS5_IJNS5_IJNS5_IJNSA_ILi32EEESB_EEEiEEESQ_NS5_IJSD_iEEEEEENS5_IJNS5_IJNS5_IJNSA_ILi16EEESB_EEEiEEENS5_IJNS5_IJNSA_ILi0EEESD_EEENSA_ILi512EEEEEENS5_IJSW_iEEEEEEEEEEESL_S13_NS4_8TiledMMAINS4_8MMA_AtomIJNS4_21SM100_MMA_MXF8F6F4_SSISJ_SJ_fSK_Li128ELi64ELNS4_4UMMA5MajorE0ELS18_0ELNS17_7ScaleInE0ELS19_0EEEEEENSN_INS5_IJSD_SD_SD_EEENS5_IJSW_SW_SW_EEEEENS5_IJNS4_10UnderscoreES1F_S1F_EEEEENS5_IJNS4_23SM90_TMA_LOAD_MULTICASTES1I_EEENS5_IJNS4_14ComposedLayoutINS4_7SwizzleILi3ELi4ELi3EEENS4_18smem_ptr_flag_bitsILi8EEENSN_INS5_IJNSA_ILi8EEESG_EEENS5_IJSG_SD_EEEEEEENSN_INS5_IJNS5_IJNS5_IJSP_SD_EEENS5_IJSO_SD_EEEEEESD_NS5_IJSB_SD_EEEEEENS5_IJNS5_IJNS5_IJSU_SY_EEESX_EEESW_NS5_IJSD_SY_EEEEEEEEEEEvNS4_8identityES1J_S24_vS25_EENS_8epilogue10collective18CollectiveEpilogueINS27_23Sm100TmaWarpSpecializedILi3ELi2ELi16ELb1ELb0EEEJNS5_IJSH_SH_SG_EEENS5_IJNSN_ISH_SD_EENSN_INS5_IJST_SC_EEENS5_IJSD_SO_EEEEEEEENS_10bfloat16_tESM_S2I_SM_NS27_6fusion15FusionCallbacksIS2B_NS2J_17LinearCombinationIS2I_fS2I_fLNS_15FloatRoundStyleE2EEES2C_S2H_JEEENS4_5SM1004TMEM4LOAD26SM100_TMEM_LOAD_32dp32b16xENS4_13SM90_TMA_LOADENS1K_INS1L_ILi1ELi4ELi3EEENS1N_ILi16EEENSN_INS5_IJS1P_ST_EEENS5_IJST_SD_EEEEEEENS4_39AutoVectorizingCopyWithAssumedAlignmentILi128EEENS4_14SM90_TMA_STOREES2Z_S31_S31_EEEvvEEEEvNT_6ParamsE) ;  /* 0xffffff3c02387950 */ /* 0x000fea0003c3ffff */
.L_x_207:
[----:B------:R-:W-:-:S00]  /*c320*/  BRA `(.L_x_207) ;  /* 0xfffffffc00fc7947 */ /* 0x000fc0000383ffff */
[----:B------:R-:W-:-:S00]  /*c330*/  NOP ;  /* 0x0000000000007918 */ /* 0x000fc00000000000 */
        /* <DEDUP_REMOVED lines=12> */
.L_x_208:


//--------------------- .nv.global.init           --------------------------
	.section	.nv.global.init,"aw",@progbits
.nv.global.init:
	.type		$str$27,@object
	.size		$str$27,($str$28 - $str$27)
$str$27:
        /*0000*/ 	.byte	0x28, 0x61, 0x64, 0x64, 0x72, 0x65, 0x73, 0x73, 0x20, 0x26, 0x20, 0x6d, 0x61, 0x73, 0x6b, 0x29
        /*0010*/ 	.byte	0x20, 0x3d, 0x3d, 0x20, 0x30, 0x00
	.type		$str$28,@object
	.size		$str$28,($str$26 - $str$28)
$str$28:
        /*0016*/ 	.byte	0x2f, 0x74, 0x6d, 0x70, 0x2f, 0x63, 0x75, 0x74, 0x6c, 0x61, 0x73, 0x73, 0x5f, 0x73, 0x77, 0x65
        /*0026*/ 	.byte	0x65, 0x70, 0x5f, 0x73, 0x72, 0x63, 0x2f, 0x69, 0x6e, 0x63, 0x6c, 0x75, 0x64, 0x65, 0x2f, 0x63
        /*0036*/ 	.byte	0x75, 0x74, 0x65, 0x2f, 0x70, 0x6f, 0x69, 0x6e, 0x74, 0x65, 0x72, 0x5f, 0x66, 0x6c, 0x61, 0x67
        /*0046*/ 	.byte	0x67, 0x65, 0x64, 0x2e, 0x68, 0x70, 0x70, 0x00
	.type		$str$26,@object
	.size		$str$26,($str$25 - $str$26)
$str$26:
        /*004e*/ 	.byte	0x2f, 0x74, 0x6d, 0x70, 0x2f, 0x63, 0x75, 0x74, 0x6c, 0x61, 0x73, 0x73, 0x5f, 0x73, 0x77, 0x65
        /*005e*/ 	.byte	0x65, 0x70, 0x5f, 0x73, 0x72, 0x63, 0x2f, 0x69, 0x6e, 0x63, 0x6c, 0x75, 0x64, 0x65, 0x2f, 0x63
        /*006e*/ 	.byte	0x75, 0x74, 0x65, 0x2f, 0x61, 0x74, 0x6f, 0x6d, 0x2f, 0x63, 0x6f, 0x70, 0x79, 0x5f, 0x74, 0x72
        /*007e*/ 	.byte	0x61, 0x69, 0x74, 0x73, 0x5f, 0x73, 0x6d, 0x31, 0x30, 0x30, 0x2e, 0x68, 0x70, 0x70, 0x00
	.type		$str$25,@object
	.size		$str$25,(__unnamed_1 - $str$25)
$str$25:
        /*008d*/ 	.byte	0x28, 0x28, 0x75, 0x69, 0x6e, 0x74, 0x33, 0x32, 0x5f, 0x74, 0x28, 0x74, 0x68, 0x72, 0x65, 0x61
        /*009d*/ 	.byte	0x64, 0x49, 0x64, 0x78, 0x2e, 0x78, 0x29, 0x20, 0x2f, 0x20, 0x33, 0x32, 0x29, 0x20, 0x25, 0x20
        /*00ad*/ 	.byte	0x34, 0x29, 0x20, 0x3d, 0x3d, 0x20, 0x28, 0x28, 0x28, 0x74, 0x6d, 0x65, 0x6d, 0x5f, 0x61, 0x64
        /*00bd*/ 	.byte	0x64, 0x72, 0x20, 0x3e, 0x3e, 0x20, 0x31, 0x36, 0x29, 0x20, 0x2f, 0x20, 0x33, 0x32, 0x29, 0x20
        /*00cd*/ 	.byte	0x25, 0x20, 0x34, 0x29, 0x00
	.type		__unnamed_1,@object
	.size		__unnamed_1,(__unnamed_2 - __unnamed_1)
__unnamed_1:
        /*00d2*/ 	.byte	0x61, 0x75, 0x74, 0x6f, 0x20, 0x63, 0x75, 0x74, 0x65, 0x3a, 0x3a, 0x61, 0x73, 0x5f, 0x70, 0x6f
        /* <DEDUP_REMOVED lines=24> */
        /*0262*/ 	.byte	0x43, 0x3c, 0x32, 0x30, 0x34, 0x38, 0x3e, 0x3e, 0x3e, 0x3e, 0x5d, 0x00
	.type		__unnamed_2,@object
	.size		__unnamed_2,(.L_2 - __unnamed_2)
__unnamed_2:
        /* <DEDUP_REMOVED lines=40> */
        /*04ee*/ 	.byte	0x3a, 0x3a, 0x43, 0x3c, 0x30, 0x3e, 0x3e, 0x3e, 0x3e, 0x5d, 0x00
.L_2:


//--------------------- .nv.shared._ZN7cutlass13device_kernelINS_4gemm6kernel13GemmUniversalIN4cute5tupleIJiiiiEEENS1_10collective13CollectiveMmaINS1_46MainloopSm100TmaUmmaWarpSpecializedBlockScaledILi8ELi2ELi2ENS5_IJNS4_1CILi4EEENSA_ILi2EEENSA_ILi1EEEEEEEENS5_IJNSA_ILi128EEENSA_ILi64EEESG_EEENS5_IJNS_12float_e4m3_tENS_13float_ue8m0_tEEEENS5_IJNS5_IJlSD_lEEENS4_6LayoutINS5_IJNS5_IJNS5_IJNSA_ILi32EEESB_EEEiEEESQ_NS5_IJSD_iEEEEEENS5_IJNS5_IJNS5_IJNSA_ILi16EEESB_EEEiEEENS5_IJNS5_IJNSA_ILi0EEESD_EEENSA_ILi512EEEEEENS5_IJSW_iEEEEEEEEEEESL_S13_NS4_8TiledMMAINS4_8MMA_AtomIJNS4_21SM100_MMA_MXF8F6F4_SSISJ_SJ_fSK_Li128ELi64ELNS4_4UMMA5MajorE0ELS18_0ELNS17_7ScaleInE0ELS19_0EEEEEENSN_INS5_IJSD_SD_SD_EEENS5_IJSW_SW_SW_EEEEENS5_IJNS4_10UnderscoreES1F_S1F_EEEEENS5_IJNS4_23SM90_TMA_LOAD_MULTICASTES1I_EEENS5_IJNS4_14ComposedLayoutINS4_7SwizzleILi3ELi4ELi3EEENS4_18smem_ptr_flag_bitsILi8EEENSN_INS5_IJNSA_ILi8EEESG_EEENS5_IJSG_SD_EEEEEEENSN_INS5_IJNS5_IJNS5_IJSP_SD_EEENS5_IJSO_SD_EEEEEESD_NS5_IJSB_SD_EEEEEENS5_IJNS5_IJNS5_IJSU_SY_EEESX_EEESW_NS5_IJSD_SY_EEEEEEEEEEEvNS4_8identityES1J_S24_vS25_EENS_8epilogue10collective18CollectiveEpilogueINS27_23Sm100TmaWarpSpecializedILi3ELi2ELi16ELb1ELb0EEEJNS5_IJSH_SH_SG_EEENS5_IJNSN_ISH_SD_EENSN_INS5_IJST_SC_EEENS5_IJSD_SO_EEEEEEEENS_10bfloat16_tESM_S2I_SM_NS27_6fusion15FusionCallbacksIS2B_NS2J_17LinearCombinationIS2I_fS2I_fLNS_15FloatRoundStyleE2EEES2C_S2H_JEEENS4_5SM1004TMEM4LOAD26SM100_TMEM_LOAD_32dp32b16xENS4_13SM90_TMA_LOADENS1K_INS1L_ILi1ELi4ELi3EEENS1N_ILi16EEENSN_INS5_IJS1P_ST_EEENS5_IJST_SD_EEEEEEENS4_39AutoVectorizingCopyWithAssumedAlignmentILi128EEENS4_14SM90_TMA_STOREES2Z_S31_S31_EEEvvEEEEvNT_6ParamsE --------------------------
	.section	.nv.shared._ZN7cutlass13device_kernelINS_4gemm6kernel13GemmUniversalIN4cute5tupleIJiiiiEEENS1_10collective13CollectiveMmaINS1_46MainloopSm100TmaUmmaWarpSpecializedBlockScaledILi8ELi2ELi2ENS5_IJNS4_1CILi4EEENSA_ILi2EEENSA_ILi1EEEEEEEENS5_IJNSA_ILi128EEENSA_ILi64EEESG_EEENS5_IJNS_12float_e4m3_tENS_13float_ue8m0_tEEEENS5_IJNS5_IJlSD_lEEENS4_6LayoutINS5_IJNS5_IJNS5_IJNSA_ILi32EEESB_EEEiEEESQ_NS5_IJSD_iEEEEEENS5_IJNS5_IJNS5_IJNSA_ILi16EEESB_EEEiEEENS5_IJNS5_IJNSA_ILi0EEESD_EEENSA_ILi512EEEEEENS5_IJSW_iEEEEEEEEEEESL_S13_NS4_8TiledMMAINS4_8MMA_AtomIJNS4_21SM100_MMA_MXF8F6F4_SSISJ_SJ_fSK_Li128ELi64ELNS4_4UMMA5MajorE0ELS18_0ELNS17_7ScaleInE0ELS19_0EEEEEENSN_INS5_IJSD_SD_SD_EEENS5_IJSW_SW_SW_EEEEENS5_IJNS4_10UnderscoreES1F_S1F_EEEEENS5_IJNS4_23SM90_TMA_LOAD_MULTICASTES1I_EEENS5_IJNS4_14ComposedLayoutINS4_7SwizzleILi3ELi4ELi3EEENS4_18smem_ptr_flag_bitsILi8EEENSN_INS5_IJNSA_ILi8EEESG_EEENS5_IJSG_SD_EEEEEEENSN_INS5_IJNS5_IJNS5_IJSP_SD_EEENS5_IJSO_SD_EEEEEESD_NS5_IJSB_SD_EEEEEENS5_IJNS5_IJNS5_IJSU_SY_EEESX_EEESW_NS5_IJSD_SY_EEEEEEEEEEEvNS4_8identityES1J_S24_vS25_EENS_8epilogue10collective18CollectiveEpilogueINS27_23Sm100TmaWarpSpecializedILi3ELi2ELi16ELb1ELb0EEEJNS5_IJSH_SH_SG_EEENS5_IJNSN_ISH_SD_EENSN_INS5_IJST_SC_EEENS5_IJSD_SO_EEEEEEEENS_10bfloat16_tESM_S2I_SM_NS27_6fusion15FusionCallbacksIS2B_NS2J_17LinearCombinationIS2I_fS2I_fLNS_15FloatRoundStyleE2EEES2C_S2H_JEEENS4_5SM1004TMEM4LOAD26SM100_TMEM_LOAD_32dp32b16xENS4_13SM90_TMA_LOADENS1K_INS1L_ILi1ELi4ELi3EEENS1N_ILi16EEENSN_INS5_IJS1P_ST_EEENS5_IJST_SD_EEEEEEENS4_39AutoVectorizingCopyWithAssumedAlignmentILi128EEENS4_14SM90_TMA_STOREES2Z_S31_S31_EEEvvEEEEvNT_6ParamsE,"aw",@nobits
	.sectionflags	@""
	.align	16
	.zero		1024


//--------------------- .nv.shared.reserved.0     --------------------------
	.section	.nv.shared.reserved.0,"aw",@nobits
	.weak		__nv_reservedSMEM_offset_0_alias
	.size		__nv_reservedSMEM_offset_0_alias, 0, 64
	.other		__nv_reservedSMEM_offset_0_alias,@"STO_CUDA_RESERVED_SHARED STV_DEFAULT"
__nv_reservedSMEM_offset_0_alias:
	.zero		0
.nv.shared.reserved.0:
	.zero		64
	.weak		__nv_reservedSMEM_tcgen05_partition
	.type		__nv_reservedSMEM_tcgen05_partition,@object
	.size		__nv_reservedSMEM_tcgen05_partition,(.L_0 - __nv_reservedSMEM_tcgen05_partition)
__nv_reservedSMEM_tcgen05_partition:
	.zero		32
.L_0:


//--------------------- .nv.global                --------------------------
	.section	.nv.global,"aw",@nobits
.nv.global:
	.type		_ZN40_INTERNAL_53dfb2ce_4_k_cu_578f6d75_298554cute1_E,@object
	.size		_ZN40_INTERNAL_53dfb2ce_4_k_cu_578f6d75_298554cute1_E,(_ZN40_INTERNAL_53dfb2ce_4_k_cu_578f6d75_298554cuda3std3__45__cpo6cbeginE - _ZN40_INTERNAL_53dfb2ce_4_k_cu_578f6d75_298554cute1_E)
_ZN40_INTERNAL_53dfb2ce_4_k_cu_578f6d75_298554cute1_E:
	.zero		1
	.type		_ZN40_INTERNAL_53dfb2ce_4_k_cu_578f6d75_298554cuda3std3__45__cpo6cbeginE,@object
	.size		_ZN40_INTERNAL_53dfb2ce_4_k_cu_578f6d75_298554cuda3std3__45__cpo6cbeginE,(_ZN40_INTERNAL_53dfb2ce_4_k_cu_578f6d75_298554cuda3std3__48in_placeE - _ZN40_INTERNAL_53dfb2ce_4_k_cu_578f6d75_298554cuda3std3__45__cpo6cbeginE)
_ZN40_INTERNAL_53dfb2ce_4_k_cu_578f6d75_298554cuda3std3__45__cpo6cbeginE:
	.zero		1
	.type		_ZN40_INTERNAL_53dfb2ce_4_k_cu_578f6d75_298554cuda3std3__48in_placeE,@object
	.size		_ZN40_INTERNAL_53dfb2ce_4_k_cu_578f6d75_298554cuda3std3__48in_placeE,(_ZN40_INTERNAL_53dfb2ce_4_k_cu_578f6d75_298554cuda3std6ranges3__45__cpo9iter_moveE - _ZN40_INTERNAL_53dfb2ce_4_k_cu_578f6d75_298554cuda3std3__48in_placeE)
_ZN40_INTERNAL_53dfb2ce_4_k_cu_578f6d75_298554cuda3std3__48in_placeE:
	.zero		1
	.type		_ZN40_INTERNAL_53dfb2ce_4_k_cu_578f6d75_298554cuda3std6ranges3__45__cpo9iter_moveE,@object
	.size		_ZN40_INTERNAL_53dfb2ce_4_k_cu_578f6d75_298554cuda3std6ranges3__45__cpo9iter_moveE,(_ZN40_INTERNAL_53dfb2ce_4_k_cu_578f6d75_298554cuda3std3__45__cpo5beginE - _ZN40_INTERNAL_53dfb2ce_4_k_cu_578f6d75_298554cuda3std6ranges3__45__cpo9iter_moveE)
_ZN40_INTERNAL_53dfb2ce_4_k_cu_578f6d75_298554cuda3std6ranges3__45__cpo9iter_moveE:
	.zero		1
	.type		_ZN40_INTERNAL_53dfb2ce_4_k_cu_578f6d75_298554cuda3std3__45__cpo5beginE,@object
	.size		_ZN40_INTERNAL_53dfb2ce_4_k_cu_578f6d75_298554cuda3std3__45__cpo5beginE,(_ZN40_INTERNAL_53dfb2ce_4_k_cu_578f6d75_298554cuda3std3__442_GLOBAL__N__53dfb2ce_4_k_cu_578f6d75_298556ignoreE - _ZN40_INTERNAL_53dfb2ce_4_k_cu_578f6d75_298554cuda3std3__45__cpo5beginE)
_ZN40_INTERNAL_53dfb2ce_4_k_cu_578f6d75_298554cuda3std3__45__cpo5beginE:
	.zero		1
	.type		_ZN40_INTERNAL_53dfb2ce_4_k_cu_578f6d75_298554cuda3std3__442_GLOBAL__N__53dfb2ce_4_k_cu_578f6d75_298556ignoreE,@object
	.size		_ZN40_INTERNAL_53dfb2ce_4_k_cu_578f6d75_298554cuda3std3__442_GLOBAL__N__53dfb2ce_4_k_cu_578f6d75_298556ignoreE,(_ZN40_INTERNAL_53dfb2ce_4_k_cu_578f6d75_298554cute7productE - _ZN40_INTERNAL_53dfb2ce_4_k_cu_578f6d75_298554cuda3std3__442_GLOBAL__N__53dfb2ce_4_k_cu_578f6d75_298556ignoreE)
_ZN40_INTERNAL_53dfb2ce_4_k_cu_578f6d75_298554cuda3std3__442_GLOBAL__N__53dfb2ce_4_k_cu_578f6d75_298556ignoreE:
	.zero		1
	.type		_ZN40_INTERNAL_53dfb2ce_4_k_cu_578f6d75_298554cute7productE,@object
	.size		_ZN40_INTERNAL_53dfb2ce_4_k_cu_578f6d75_298554cute7productE,(_ZN40_INTERNAL_53dfb2ce_4_k_cu_578f6d75_298554cuda3std3__45__cpo3endE - _ZN40_INTERNAL_53dfb2ce_4_k_cu_578f6d75_298554cute7productE)
_ZN40_INTERNAL_53dfb2ce_4_k_cu_578f6d75_298554cute7productE:
	.zero		1
	.type		_ZN40_INTERNAL_53dfb2ce_4_k_cu_578f6d75_298554cuda3std3__45__cpo3endE,@object
	.size		_ZN40_INTERNAL_53dfb2ce_4_k_cu_578f6d75_298554cuda3std3__45__cpo3endE,(_ZN40_INTERNAL_53dfb2ce_4_k_cu_578f6d75_298554cuda3std3__419piecewise_constructE - _ZN40_INTERNAL_53dfb2ce_4_k_cu_578f6d75_298554cuda3std3__45__cpo3endE)
_ZN40_INTERNAL_53dfb2ce_4_k_cu_578f6d75_298554cuda3std3__45__cpo3endE:
	.zero		1
	.type		_ZN40_INTERNAL_53dfb2ce_4_k_cu_578f6d75_298554cuda3std3__419piecewise_constructE,@object
	.size		_ZN40_INTERNAL_53dfb2ce_4_k_cu_578f6d75_298554cuda3std3__419piecewise_constructE,(_ZN40_INTERNAL_53dfb2ce_4_k_cu_578f6d75_298554cuda3std3__45__cpo4cendE - _ZN40_INTERNAL_53dfb2ce_4_k_cu_578f6d75_298554cuda3std3__419piecewise_constructE)
_ZN40_INTERNAL_53dfb2ce_4_k_cu_578f6d75_298554cuda3std3__419piecewise_constructE:
	.zero		1
	.type		_ZN40_INTERNAL_53dfb2ce_4_k_cu_578f6d75_298554cuda3std3__45__cpo4cendE,@object
	.size		_ZN40_INTERNAL_53dfb2ce_4_k_cu_578f6d75_298554cuda3std3__45__cpo4cendE,(_ZN40_INTERNAL_53dfb2ce_4_k_cu_578f6d75_298554cuda3std6ranges3__45__cpo4swapE - _ZN40_INTERNAL_53dfb2ce_4_k_cu_578f6d75_298554cuda3std3__45__cpo4cendE)
_ZN40_INTERNAL_53dfb2ce_4_k_cu_578f6d75_298554cuda3std3__45__cpo4cendE:
	.zero		1
	.type		_ZN40_INTERNAL_53dfb2ce_4_k_cu_578f6d75_298554cuda3std6ranges3__45__cpo4swapE,@object
	.size		_ZN40_INTERNAL_53dfb2ce_4_k_cu_578f6d75_298554cuda3std6ranges3__45__cpo4swapE,(.L_10 - _ZN40_INTERNAL_53dfb2ce_4_k_cu_578f6d75_298554cuda3std6ranges3__45__cpo4swapE)
_ZN40_INTERNAL_53dfb2ce_4_k_cu_578f6d75_298554cuda3std6ranges3__45__cpo4swapE:
	.zero		1
.L_10:


//--------------------- .nv.constant0._ZN7cutlass13device_kernelINS_4gemm6kernel13GemmUniversalIN4cute5tupleIJiiiiEEENS1_10collective13CollectiveMmaINS1_46MainloopSm100TmaUmmaWarpSpecializedBlockScaledILi8ELi2ELi2ENS5_IJNS4_1CILi4EEENSA_ILi2EEENSA_ILi1EEEEEEEENS5_IJNSA_ILi128EEENSA_ILi64EEESG_EEENS5_IJNS_12float_e4m3_tENS_13float_ue8m0_tEEEENS5_IJNS5_IJlSD_lEEENS4_6LayoutINS5_IJNS5_IJNS5_IJNSA_ILi32EEESB_EEEiEEESQ_NS5_IJSD_iEEEEEENS5_IJNS5_IJNS5_IJNSA_ILi16EEESB_EEEiEEENS5_IJNS5_IJNSA_ILi0EEESD_EEENSA_ILi512EEEEEENS5_IJSW_iEEEEEEEEEEESL_S13_NS4_8TiledMMAINS4_8MMA_AtomIJNS4_21SM100_MMA_MXF8F6F4_SSISJ_SJ_fSK_Li128ELi64ELNS4_4UMMA5MajorE0ELS18_0ELNS17_7ScaleInE0ELS19_0EEEEEENSN_INS5_IJSD_SD_SD_EEENS5_IJSW_SW_SW_EEEEENS5_IJNS4_10UnderscoreES1F_S1F_EEEEENS5_IJNS4_23SM90_TMA_LOAD_MULTICASTES1I_EEENS5_IJNS4_14ComposedLayoutINS4_7SwizzleILi3ELi4ELi3EEENS4_18smem_ptr_flag_bitsILi8EEENSN_INS5_IJNSA_ILi8EEESG_EEENS5_IJSG_SD_EEEEEEENSN_INS5_IJNS5_IJNS5_IJSP_SD_EEENS5_IJSO_SD_EEEEEESD_NS5_IJSB_SD_EEEEEENS5_IJNS5_IJNS5_IJSU_SY_EEESX_EEESW_NS5_IJSD_SY_EEEEEEEEEEEvNS4_8identityES1J_S24_vS25_EENS_8epilogue10collective18CollectiveEpilogueINS27_23Sm100TmaWarpSpecializedILi3ELi2ELi16ELb1ELb0EEEJNS5_IJSH_SH_SG_EEENS5_IJNSN_ISH_SD_EENSN_INS5_IJST_SC_EEENS5_IJSD_SO_EEEEEEEENS_10bfloat16_tESM_S2I_SM_NS27_6fusion15FusionCallbacksIS2B_NS2J_17LinearCombinationIS2I_fS2I_fLNS_15FloatRoundStyleE2EEES2C_S2H_JEEENS4_5SM1004TMEM4LOAD26SM100_TMEM_LOAD_32dp32b16xENS4_13SM90_TMA_LOADENS1K_INS1L_ILi1ELi4ELi3EEENS1N_ILi16EEENSN_INS5_IJS1P_ST_EEENS5_IJST_SD_EEEEEEENS4_39AutoVectorizingCopyWithAssumedAlignmentILi128EEENS4_14SM90_TMA_STOREES2Z_S31_S31_EEEvvEEEEvNT_6ParamsE --------------------------
	.section	.nv.constant0._ZN7cutlass13device_kernelINS_4gemm6kernel13GemmUniversalIN4cute5tupleIJiiiiEEENS1_10collective13CollectiveMmaINS1_46MainloopSm100TmaUmmaWarpSpecializedBlockScaledILi8ELi2ELi2ENS5_IJNS4_1CILi4EEENSA_ILi2EEENSA_ILi1EEEEEEEENS5_IJNSA_ILi128EEENSA_ILi64EEESG_EEENS5_IJNS_12float_e4m3_tENS_13float_ue8m0_tEEEENS5_IJNS5_IJlSD_lEEENS4_6LayoutINS5_IJNS5_IJNS5_IJNSA_ILi32EEESB_EEEiEEESQ_NS5_IJSD_iEEEEEENS5_IJNS5_IJNS5_IJNSA_ILi16EEESB_EEEiEEENS5_IJNS5_IJNSA_ILi0EEESD_EEENSA_ILi512EEEEEENS5_IJSW_iEEEEEEEEEEESL_S13_NS4_8TiledMMAINS4_8MMA_AtomIJNS4_21SM100_MMA_MXF8F6F4_SSISJ_SJ_fSK_Li128ELi64ELNS4_4UMMA5MajorE0ELS18_0ELNS17_7ScaleInE0ELS19_0EEEEEENSN_INS5_IJSD_SD_SD_EEENS5_IJSW_SW_SW_EEEEENS5_IJNS4_10UnderscoreES1F_S1F_EEEEENS5_IJNS4_23SM90_TMA_LOAD_MULTICASTES1I_EEENS5_IJNS4_14ComposedLayoutINS4_7SwizzleILi3ELi4ELi3EEENS4_18smem_ptr_flag_bitsILi8EEENSN_INS5_IJNSA_ILi8EEESG_EEENS5_IJSG_SD_EEEEEEENSN_INS5_IJNS5_IJNS5_IJSP_SD_EEENS5_IJSO_SD_EEEEEESD_NS5_IJSB_SD_EEEEEENS5_IJNS5_IJNS5_IJSU_SY_EEESX_EEESW_NS5_IJSD_SY_EEEEEEEEEEEvNS4_8identityES1J_S24_vS25_EENS_8epilogue10collective18CollectiveEpilogueINS27_23Sm100TmaWarpSpecializedILi3ELi2ELi16ELb1ELb0EEEJNS5_IJSH_SH_SG_EEENS5_IJNSN_ISH_SD_EENSN_INS5_IJST_SC_EEENS5_IJSD_SO_EEEEEEEENS_10bfloat16_tESM_S2I_SM_NS27_6fusion15FusionCallbacksIS2B_NS2J_17LinearCombinationIS2I_fS2I_fLNS_15FloatRoundStyleE2EEES2C_S2H_JEEENS4_5SM1004TMEM4LOAD26SM100_TMEM_LOAD_32dp32b16xENS4_13SM90_TMA_LOADENS1K_INS1L_ILi1ELi4ELi3EEENS1N_ILi16EEENSN_INS5_IJS1P_ST_EEENS5_IJST_SD_EEEEEEENS4_39AutoVectorizingCopyWithAssumedAlignmentILi128EEENS4_14SM90_TMA_STOREES2Z_S31_S31_EEEvvEEEEvNT_6ParamsE,"a",@progbits
	.sectionflags	@""
	.align	4
.nv.constant0._ZN7cutlass13device_kernelINS_4gemm6kernel13GemmUniversalIN4cute5tupleIJiiiiEEENS1_10collective13CollectiveMmaINS1_46MainloopSm100TmaUmmaWarpSpecializedBlockScaledILi8ELi2ELi2ENS5_IJNS4_1CILi4EEENSA_ILi2EEENSA_ILi1EEEEEEEENS5_IJNSA_ILi128EEENSA_ILi64EEESG_EEENS5_IJNS_12float_e4m3_tENS_13float_ue8m0_tEEEENS5_IJNS5_IJlSD_lEEENS4_6LayoutINS5_IJNS5_IJNS5_IJNSA_ILi32EEESB_EEEiEEESQ_NS5_IJSD_iEEEEEENS5_IJNS5_IJNS5_IJNSA_ILi16EEESB_EEEiEEENS5_IJNS5_IJNSA_ILi0EEESD_EEENSA_ILi512EEEEEENS5_IJSW_iEEEEEEEEEEESL_S13_NS4_8TiledMMAINS4_8MMA_AtomIJNS4_21SM100_MMA_MXF8F6F4_SSISJ_SJ_fSK_Li128ELi64ELNS4_4UMMA5MajorE0ELS18_0ELNS17_7ScaleInE0ELS19_0EEEEEENSN_INS5_IJSD_SD_SD_EEENS5_IJSW_SW_SW_EEEEENS5_IJNS4_10UnderscoreES1F_S1F_EEEEENS5_IJNS4_23SM90_TMA_LOAD_MULTICASTES1I_EEENS5_IJNS4_14ComposedLayoutINS4_7SwizzleILi3ELi4ELi3EEENS4_18smem_ptr_flag_bitsILi8EEENSN_INS5_IJNSA_ILi8EEESG_EEENS5_IJSG_SD_EEEEEEENSN_INS5_IJNS5_IJNS5_IJSP_SD_EEENS5_IJSO_SD_EEEEEESD_NS5_IJSB_SD_EEEEEENS5_IJNS5_IJNS5_IJSU_SY_EEESX_EEESW_NS5_IJSD_SY_EEEEEEEEEEEvNS4_8identityES1J_S24_vS25_EENS_8epilogue10collective18CollectiveEpilogueINS27_23Sm100TmaWarpSpecializedILi3ELi2ELi16ELb1ELb0EEEJNS5_IJSH_SH_SG_EEENS5_IJNSN_ISH_SD_EENSN_INS5_IJST_SC_EEENS5_IJSD_SO_EEEEEEEENS_10bfloat16_tESM_S2I_SM_NS27_6fusion15FusionCallbacksIS2B_NS2J_17LinearCombinationIS2I_fS2I_fLNS_15FloatRoundStyleE2EEES2C_S2H_JEEENS4_5SM1004TMEM4LOAD26SM100_TMEM_LOAD_32dp32b16xENS4_13SM90_TMA_LOADENS1K_INS1L_ILi1ELi4ELi3EEENS1N_ILi16EEENSN_INS5_IJS1P_ST_EEENS5_IJST_SD_EEEEEEENS4_39AutoVectorizingCopyWithAssumedAlignmentILi128EEENS4_14SM90_TMA_STOREES2Z_S31_S31_EEEvvEEEEvNT_6ParamsE:
	.zero		3968


//--------------------- SYMBOLS --------------------------

	.type		.nv.reservedSmem.offset0,@object
	.size		.nv.reservedSmem.offset0,0x4
	.type		.nv.reservedSmem.cap,@object
	.size		.nv.reservedSmem.cap,0x4
	.type		__assertfail,@function
